//
// Generated by NVIDIA NVVM Compiler
//
// Compiler Build ID: CL-36424714
// Cuda compilation tools, release 13.0, V13.0.88
// Based on NVVM 20.0.0
//

.version 9.0
.target sm_100
.address_size 64

	// .globl	_Z5scorejjPdS_
.func  (.param .b64 func_retval0) __internal_accurate_pow
(
	.param .b64 __internal_accurate_pow_param_0
)
;
.global .align 4 .b8 precalc_xorwow_matrix[102400];
.global .align 4 .b8 precalc_xorwow_offset_matrix[102400];
.global .align 4 .b8 mrg32k3aM1[2304];
.global .align 4 .b8 mrg32k3aM2[2304];
.global .align 4 .b8 mrg32k3aM1SubSeq[2016];
.global .align 4 .b8 mrg32k3aM2SubSeq[2016];
.global .align 4 .b8 mrg32k3aM1Seq[2304];
.global .align 4 .b8 mrg32k3aM2Seq[2304];
.const .align 8 .b8 __cr_lgamma_table[72];
// _ZZN3cub18CUB_300001_SM_10006detail6reduce28DeviceReduceSingleTileKernelINS2_10policy_hubIN4cuda3std3__45tupleIJdiEEEj12larger_tupleIdEE10Policy1000EN6thrust24THRUST_300001_SM_1000_NS12zip_iteratorINS8_IJNSF_6detail15normal_iteratorINSF_10device_ptrIdEEEENSF_17counting_iteratorIiNSF_11use_defaultESN_SN_EEEEEEEPS9_jSB_S9_S9_NS7_10__identityEEEvT0_T1_T2_T3_T4_T6_E12temp_storage has been demoted
// _ZZN3cub18CUB_300001_SM_10006detail6reduce18DeviceReduceKernelINS2_10policy_hubIN4cuda3std3__45tupleIJdiEEEj12larger_tupleIdEE10Policy1000EN6thrust24THRUST_300001_SM_1000_NS12zip_iteratorINS8_IJNSF_6detail15normal_iteratorINSF_10device_ptrIdEEEENSF_17counting_iteratorIiNSF_11use_defaultESN_SN_EEEEEEEjSB_S9_NS7_10__identityEEEvT0_PT3_T1_NS0_13GridEvenShareISV_EET2_T4_E12temp_storage has been demoted
// _ZZN3cub18CUB_300001_SM_10006detail6reduce28DeviceReduceSingleTileKernelINS2_10policy_hubIN4cuda3std3__45tupleIJdiEEEj12larger_tupleIdEE10Policy1000EPS9_SE_iSB_S9_S9_NS7_10__identityEEEvT0_T1_T2_T3_T4_T6_E12temp_storage has been demoted
// _ZZN3cub18CUB_300001_SM_10006detail6reduce28DeviceReduceSingleTileKernelINS2_10policy_hubIN4cuda3std3__45tupleIJdiEEEy12larger_tupleIdEE10Policy1000EN6thrust24THRUST_300001_SM_1000_NS12zip_iteratorINS8_IJNSF_6detail15normal_iteratorINSF_10device_ptrIdEEEENSF_17counting_iteratorIiNSF_11use_defaultESN_SN_EEEEEEEPS9_ySB_S9_S9_NS7_10__identityEEEvT0_T1_T2_T3_T4_T6_E12temp_storage has been demoted
// _ZZN3cub18CUB_300001_SM_10006detail6reduce18DeviceReduceKernelINS2_10policy_hubIN4cuda3std3__45tupleIJdiEEEy12larger_tupleIdEE10Policy1000EN6thrust24THRUST_300001_SM_1000_NS12zip_iteratorINS8_IJNSF_6detail15normal_iteratorINSF_10device_ptrIdEEEENSF_17counting_iteratorIiNSF_11use_defaultESN_SN_EEEEEEEySB_S9_NS7_10__identityEEEvT0_PT3_T1_NS0_13GridEvenShareISV_EET2_T4_E12temp_storage has been demoted
// _ZZN3cub18CUB_300001_SM_10006detail6reduce28DeviceReduceSingleTileKernelINS2_10policy_hubIN4cuda3std3__45tupleIJdiEEEy12larger_tupleIdEE10Policy1000EPS9_SE_iSB_S9_S9_NS7_10__identityEEEvT0_T1_T2_T3_T4_T6_E12temp_storage has been demoted
.global .align 1 .b8 _ZN34_INTERNAL_f14fa45c_4_k_cu_62364bc84cuda3std3__45__cpo5beginE[1];
.global .align 1 .b8 _ZN34_INTERNAL_f14fa45c_4_k_cu_62364bc84cuda3std3__45__cpo3endE[1];
.global .align 1 .b8 _ZN34_INTERNAL_f14fa45c_4_k_cu_62364bc84cuda3std3__45__cpo6cbeginE[1];
.global .align 1 .b8 _ZN34_INTERNAL_f14fa45c_4_k_cu_62364bc84cuda3std3__45__cpo4cendE[1];
.global .align 1 .b8 _ZN34_INTERNAL_f14fa45c_4_k_cu_62364bc84cuda3std3__45__cpo6rbeginE[1];
.global .align 1 .b8 _ZN34_INTERNAL_f14fa45c_4_k_cu_62364bc84cuda3std3__45__cpo4rendE[1];
.global .align 1 .b8 _ZN34_INTERNAL_f14fa45c_4_k_cu_62364bc84cuda3std3__45__cpo7crbeginE[1];
.global .align 1 .b8 _ZN34_INTERNAL_f14fa45c_4_k_cu_62364bc84cuda3std3__45__cpo5crendE[1];
.global .align 1 .b8 _ZN34_INTERNAL_f14fa45c_4_k_cu_62364bc84cuda3std3__436_GLOBAL__N__f14fa45c_4_k_cu_62364bc86ignoreE[1];
.global .align 1 .b8 _ZN34_INTERNAL_f14fa45c_4_k_cu_62364bc84cuda3std3__419piecewise_constructE[1];
.global .align 1 .b8 _ZN34_INTERNAL_f14fa45c_4_k_cu_62364bc84cuda3std3__48in_placeE[1];
.global .align 1 .b8 _ZN34_INTERNAL_f14fa45c_4_k_cu_62364bc84cuda3std3__420unreachable_sentinelE[1];
.global .align 1 .b8 _ZN34_INTERNAL_f14fa45c_4_k_cu_62364bc84cuda3std3__47nulloptE[1];
.global .align 1 .b8 _ZN34_INTERNAL_f14fa45c_4_k_cu_62364bc84cuda3std3__48unexpectE[1];
.global .align 1 .b8 _ZN34_INTERNAL_f14fa45c_4_k_cu_62364bc84cuda3std6ranges3__45__cpo4swapE[1];
.global .align 1 .b8 _ZN34_INTERNAL_f14fa45c_4_k_cu_62364bc84cuda3std6ranges3__45__cpo9iter_moveE[1];
.global .align 1 .b8 _ZN34_INTERNAL_f14fa45c_4_k_cu_62364bc84cuda3std6ranges3__45__cpo5beginE[1];
.global .align 1 .b8 _ZN34_INTERNAL_f14fa45c_4_k_cu_62364bc84cuda3std6ranges3__45__cpo3endE[1];
.global .align 1 .b8 _ZN34_INTERNAL_f14fa45c_4_k_cu_62364bc84cuda3std6ranges3__45__cpo6cbeginE[1];
.global .align 1 .b8 _ZN34_INTERNAL_f14fa45c_4_k_cu_62364bc84cuda3std6ranges3__45__cpo4cendE[1];
.global .align 1 .b8 _ZN34_INTERNAL_f14fa45c_4_k_cu_62364bc84cuda3std6ranges3__45__cpo7advanceE[1];
.global .align 1 .b8 _ZN34_INTERNAL_f14fa45c_4_k_cu_62364bc84cuda3std6ranges3__45__cpo9iter_swapE[1];
.global .align 1 .b8 _ZN34_INTERNAL_f14fa45c_4_k_cu_62364bc84cuda3std6ranges3__45__cpo4nextE[1];
.global .align 1 .b8 _ZN34_INTERNAL_f14fa45c_4_k_cu_62364bc84cuda3std6ranges3__45__cpo4prevE[1];
.global .align 1 .b8 _ZN34_INTERNAL_f14fa45c_4_k_cu_62364bc84cuda3std6ranges3__45__cpo4dataE[1];
.global .align 1 .b8 _ZN34_INTERNAL_f14fa45c_4_k_cu_62364bc84cuda3std6ranges3__45__cpo5cdataE[1];
.global .align 1 .b8 _ZN34_INTERNAL_f14fa45c_4_k_cu_62364bc84cuda3std6ranges3__45__cpo4sizeE[1];
.global .align 1 .b8 _ZN34_INTERNAL_f14fa45c_4_k_cu_62364bc84cuda3std6ranges3__45__cpo5ssizeE[1];
.global .align 1 .b8 _ZN34_INTERNAL_f14fa45c_4_k_cu_62364bc84cuda3std6ranges3__45__cpo8distanceE[1];
.global .align 1 .b8 _ZN34_INTERNAL_f14fa45c_4_k_cu_62364bc86thrust24THRUST_300001_SM_1000_NS8cuda_cub3parE[1];
.global .align 1 .b8 _ZN34_INTERNAL_f14fa45c_4_k_cu_62364bc86thrust24THRUST_300001_SM_1000_NS8cuda_cub10par_nosyncE[1];
.global .align 1 .b8 _ZN34_INTERNAL_f14fa45c_4_k_cu_62364bc86thrust24THRUST_300001_SM_1000_NS6system6detail10sequential3seqE[1];
.global .align 1 .b8 _ZN34_INTERNAL_f14fa45c_4_k_cu_62364bc86thrust24THRUST_300001_SM_1000_NS6system3cpp3parE[1];
.global .align 1 .b8 _ZN34_INTERNAL_f14fa45c_4_k_cu_62364bc86thrust24THRUST_300001_SM_1000_NS12placeholders2_1E[1];
.global .align 1 .b8 _ZN34_INTERNAL_f14fa45c_4_k_cu_62364bc86thrust24THRUST_300001_SM_1000_NS12placeholders2_2E[1];
.global .align 1 .b8 _ZN34_INTERNAL_f14fa45c_4_k_cu_62364bc86thrust24THRUST_300001_SM_1000_NS12placeholders2_3E[1];
.global .align 1 .b8 _ZN34_INTERNAL_f14fa45c_4_k_cu_62364bc86thrust24THRUST_300001_SM_1000_NS12placeholders2_4E[1];
.global .align 1 .b8 _ZN34_INTERNAL_f14fa45c_4_k_cu_62364bc86thrust24THRUST_300001_SM_1000_NS12placeholders2_5E[1];
.global .align 1 .b8 _ZN34_INTERNAL_f14fa45c_4_k_cu_62364bc86thrust24THRUST_300001_SM_1000_NS12placeholders2_6E[1];
.global .align 1 .b8 _ZN34_INTERNAL_f14fa45c_4_k_cu_62364bc86thrust24THRUST_300001_SM_1000_NS12placeholders2_7E[1];
.global .align 1 .b8 _ZN34_INTERNAL_f14fa45c_4_k_cu_62364bc86thrust24THRUST_300001_SM_1000_NS12placeholders2_8E[1];
.global .align 1 .b8 _ZN34_INTERNAL_f14fa45c_4_k_cu_62364bc86thrust24THRUST_300001_SM_1000_NS12placeholders2_9E[1];
.global .align 1 .b8 _ZN34_INTERNAL_f14fa45c_4_k_cu_62364bc86thrust24THRUST_300001_SM_1000_NS12placeholders3_10E[1];
.global .align 1 .b8 _ZN34_INTERNAL_f14fa45c_4_k_cu_62364bc86thrust24THRUST_300001_SM_1000_NS3seqE[1];
.global .align 1 .b8 _ZN34_INTERNAL_f14fa45c_4_k_cu_62364bc86thrust24THRUST_300001_SM_1000_NS6deviceE[1];
.extern .shared .align 16 .b8 _ZN6thrust24THRUST_300001_SM_1000_NS8cuda_cub4core6detail5shmemE[];

.visible .entry _Z5scorejjPdS_(
	.param .u32 _Z5scorejjPdS__param_0,
	.param .u32 _Z5scorejjPdS__param_1,
	.param .u64 .ptr .align 1 _Z5scorejjPdS__param_2,
	.param .u64 .ptr .align 1 _Z5scorejjPdS__param_3
)
{
	.reg .pred 	%p<84>;
	.reg .b32 	%r<110>;
	.reg .b64 	%rd<24>;
	.reg .b64 	%fd<142>;

	ld.param.u32 	%r30, [_Z5scorejjPdS__param_0];
	ld.param.u32 	%r31, [_Z5scorejjPdS__param_1];
	ld.param.u64 	%rd3, [_Z5scorejjPdS__param_2];
	ld.param.u64 	%rd4, [_Z5scorejjPdS__param_3];
	cvta.to.global.u64 	%rd1, %rd3;
	cvta.to.global.u64 	%rd2, %rd4;
	mov.u32 	%r32, %ctaid.x;
	mov.u32 	%r33, %ntid.x;
	mov.u32 	%r34, %tid.x;
	mad.lo.s32 	%r106, %r32, %r33, %r34;
	mov.u32 	%r35, %nctaid.x;
	mul.lo.s32 	%r2, %r33, %r35;
	setp.ge.u32 	%p2, %r106, %r30;
	@%p2 bra 	$L__BB0_46;
	setp.ne.s32 	%p3, %r31, 0;
	mov.f64 	%fd54, 0d4000000000000000;
	{
	.reg .b32 %temp; 
	mov.b64 	{%temp, %r3}, %fd54;
	}
	and.b32  	%r4, %r3, 2146435072;
	setp.eq.s32 	%p4, %r4, 1062207488;
	setp.lt.s32 	%p5, %r3, 0;
	selp.b32 	%r5, 0, 2146435072, %p5;
	and.b32  	%r36, %r3, 2147483647;
	setp.ne.s32 	%p6, %r36, 1071644672;
	and.pred  	%p1, %p4, %p6;
	or.b32  	%r6, %r5, -2147483648;
	@%p3 bra 	$L__BB0_2;
	bra.uni 	$L__BB0_47;
$L__BB0_2:
	and.b32  	%r7, %r31, 3;
	and.b32  	%r8, %r31, -4;
	neg.s32 	%r9, %r8;
$L__BB0_3:
	setp.lt.u32 	%p7, %r31, 4;
	mul.lo.s32 	%r13, %r106, %r31;
	mov.f64 	%fd141, 0d0000000000000000;
	mov.b32 	%r109, 0;
	@%p7 bra 	$L__BB0_26;
	add.s32 	%r107, %r13, 3;
	mov.f64 	%fd141, 0d0000000000000000;
	mov.u32 	%r108, %r9;
$L__BB0_5:
	setp.lt.s32 	%p8, %r3, 0;
	setp.eq.s32 	%p9, %r4, 1062207488;
	add.s32 	%r17, %r107, -2;
	add.s32 	%r38, %r107, -3;
	mul.wide.u32 	%rd5, %r38, 8;
	add.s64 	%rd6, %rd1, %rd5;
	ld.global.f64 	%fd58, [%rd6];
	add.f64 	%fd2, %fd58, 0dBFE0000000000000;
	{
	.reg .b32 %temp; 
	mov.b64 	{%temp, %r18}, %fd2;
	}
	abs.f64 	%fd3, %fd2;
	{ // callseq 0, 0
	.param .b64 param0;
	st.param.f64 	[param0], %fd3;
	.param .b64 retval0;
	call.uni (retval0), 
	__internal_accurate_pow, 
	(
	param0
	);
	ld.param.f64 	%fd59, [retval0];
	} // callseq 0
	setp.lt.s32 	%p11, %r18, 0;
	neg.f64 	%fd61, %fd59;
	selp.f64 	%fd62, %fd61, %fd59, %p9;
	selp.f64 	%fd63, %fd62, %fd59, %p11;
	setp.eq.f64 	%p12, %fd2, 0d0000000000000000;
	selp.b32 	%r39, %r18, 0, %p9;
	or.b32  	%r40, %r39, 2146435072;
	selp.b32 	%r41, %r40, %r39, %p8;
	mov.b32 	%r42, 0;
	mov.b64 	%fd64, {%r42, %r41};
	selp.f64 	%fd132, %fd64, %fd63, %p12;
	add.f64 	%fd65, %fd2, 0d4000000000000000;
	{
	.reg .b32 %temp; 
	mov.b64 	{%temp, %r43}, %fd65;
	}
	and.b32  	%r44, %r43, 2146435072;
	setp.ne.s32 	%p13, %r44, 2146435072;
	@%p13 bra 	$L__BB0_10;
	setp.num.f64 	%p14, %fd2, %fd2;
	@%p14 bra 	$L__BB0_8;
	mov.f64 	%fd66, 0d4000000000000000;
	add.rn.f64 	%fd132, %fd2, %fd66;
	bra.uni 	$L__BB0_10;
$L__BB0_8:
	setp.neu.f64 	%p15, %fd3, 0d7FF0000000000000;
	@%p15 bra 	$L__BB0_10;
	selp.b32 	%r45, %r6, %r5, %p1;
	selp.b32 	%r46, %r45, %r5, %p11;
	mov.b32 	%r47, 0;
	mov.b64 	%fd132, {%r47, %r46};
$L__BB0_10:
	setp.eq.f64 	%p20, %fd2, 0d3FF0000000000000;
	selp.f64 	%fd67, 0d3FF0000000000000, %fd132, %p20;
	add.f64 	%fd8, %fd141, %fd67;
	mul.wide.u32 	%rd7, %r17, 8;
	add.s64 	%rd8, %rd1, %rd7;
	ld.global.f64 	%fd68, [%rd8];
	add.f64 	%fd9, %fd68, 0dBFE0000000000000;
	{
	.reg .b32 %temp; 
	mov.b64 	{%temp, %r19}, %fd9;
	}
	abs.f64 	%fd10, %fd9;
	{ // callseq 1, 0
	.param .b64 param0;
	st.param.f64 	[param0], %fd10;
	.param .b64 retval0;
	call.uni (retval0), 
	__internal_accurate_pow, 
	(
	param0
	);
	ld.param.f64 	%fd69, [retval0];
	} // callseq 1
	setp.lt.s32 	%p21, %r19, 0;
	neg.f64 	%fd71, %fd69;
	selp.f64 	%fd72, %fd71, %fd69, %p9;
	selp.f64 	%fd73, %fd72, %fd69, %p21;
	setp.eq.f64 	%p22, %fd9, 0d0000000000000000;
	selp.b32 	%r48, %r19, 0, %p9;
	or.b32  	%r49, %r48, 2146435072;
	selp.b32 	%r50, %r49, %r48, %p8;
	mov.b32 	%r51, 0;
	mov.b64 	%fd74, {%r51, %r50};
	selp.f64 	%fd133, %fd74, %fd73, %p22;
	add.f64 	%fd75, %fd9, 0d4000000000000000;
	{
	.reg .b32 %temp; 
	mov.b64 	{%temp, %r52}, %fd75;
	}
	and.b32  	%r53, %r52, 2146435072;
	setp.ne.s32 	%p23, %r53, 2146435072;
	@%p23 bra 	$L__BB0_15;
	setp.nan.f64 	%p24, %fd9, %fd9;
	@%p24 bra 	$L__BB0_14;
	setp.neu.f64 	%p25, %fd10, 0d7FF0000000000000;
	@%p25 bra 	$L__BB0_15;
	selp.b32 	%r54, %r6, %r5, %p1;
	selp.b32 	%r55, %r54, %r5, %p21;
	mov.b32 	%r56, 0;
	mov.b64 	%fd133, {%r56, %r55};
	bra.uni 	$L__BB0_15;
$L__BB0_14:
	mov.f64 	%fd76, 0d4000000000000000;
	add.rn.f64 	%fd133, %fd9, %fd76;
$L__BB0_15:
	setp.eq.f64 	%p30, %fd9, 0d3FF0000000000000;
	selp.f64 	%fd77, 0d3FF0000000000000, %fd133, %p30;
	add.f64 	%fd15, %fd8, %fd77;
	add.s32 	%r57, %r17, 1;
	mul.wide.u32 	%rd9, %r57, 8;
	add.s64 	%rd10, %rd1, %rd9;
	ld.global.f64 	%fd78, [%rd10];
	add.f64 	%fd16, %fd78, 0dBFE0000000000000;
	{
	.reg .b32 %temp; 
	mov.b64 	{%temp, %r20}, %fd16;
	}
	abs.f64 	%fd17, %fd16;
	{ // callseq 2, 0
	.param .b64 param0;
	st.param.f64 	[param0], %fd17;
	.param .b64 retval0;
	call.uni (retval0), 
	__internal_accurate_pow, 
	(
	param0
	);
	ld.param.f64 	%fd79, [retval0];
	} // callseq 2
	setp.lt.s32 	%p31, %r20, 0;
	neg.f64 	%fd81, %fd79;
	selp.f64 	%fd82, %fd81, %fd79, %p9;
	selp.f64 	%fd83, %fd82, %fd79, %p31;
	setp.eq.f64 	%p32, %fd16, 0d0000000000000000;
	selp.b32 	%r58, %r20, 0, %p9;
	or.b32  	%r59, %r58, 2146435072;
	selp.b32 	%r60, %r59, %r58, %p8;
	mov.b32 	%r61, 0;
	mov.b64 	%fd84, {%r61, %r60};
	selp.f64 	%fd134, %fd84, %fd83, %p32;
	add.f64 	%fd85, %fd16, 0d4000000000000000;
	{
	.reg .b32 %temp; 
	mov.b64 	{%temp, %r62}, %fd85;
	}
	and.b32  	%r63, %r62, 2146435072;
	setp.ne.s32 	%p33, %r63, 2146435072;
	@%p33 bra 	$L__BB0_20;
	setp.nan.f64 	%p34, %fd16, %fd16;
	@%p34 bra 	$L__BB0_19;
	setp.neu.f64 	%p35, %fd17, 0d7FF0000000000000;
	@%p35 bra 	$L__BB0_20;
	selp.b32 	%r64, %r6, %r5, %p1;
	selp.b32 	%r65, %r64, %r5, %p31;
	mov.b32 	%r66, 0;
	mov.b64 	%fd134, {%r66, %r65};
	bra.uni 	$L__BB0_20;
$L__BB0_19:
	mov.f64 	%fd86, 0d4000000000000000;
	add.rn.f64 	%fd134, %fd16, %fd86;
$L__BB0_20:
	setp.eq.f64 	%p40, %fd16, 0d3FF0000000000000;
	selp.f64 	%fd87, 0d3FF0000000000000, %fd134, %p40;
	add.f64 	%fd22, %fd15, %fd87;
	mul.wide.u32 	%rd11, %r107, 8;
	add.s64 	%rd12, %rd1, %rd11;
	ld.global.f64 	%fd88, [%rd12];
	add.f64 	%fd23, %fd88, 0dBFE0000000000000;
	{
	.reg .b32 %temp; 
	mov.b64 	{%temp, %r21}, %fd23;
	}
	abs.f64 	%fd24, %fd23;
	{ // callseq 3, 0
	.param .b64 param0;
	st.param.f64 	[param0], %fd24;
	.param .b64 retval0;
	call.uni (retval0), 
	__internal_accurate_pow, 
	(
	param0
	);
	ld.param.f64 	%fd89, [retval0];
	} // callseq 3
	setp.lt.s32 	%p41, %r21, 0;
	neg.f64 	%fd91, %fd89;
	selp.f64 	%fd92, %fd91, %fd89, %p9;
	selp.f64 	%fd93, %fd92, %fd89, %p41;
	setp.eq.f64 	%p42, %fd23, 0d0000000000000000;
	selp.b32 	%r67, %r21, 0, %p9;
	or.b32  	%r68, %r67, 2146435072;
	selp.b32 	%r69, %r68, %r67, %p8;
	mov.b32 	%r70, 0;
	mov.b64 	%fd94, {%r70, %r69};
	selp.f64 	%fd135, %fd94, %fd93, %p42;
	add.f64 	%fd95, %fd23, 0d4000000000000000;
	{
	.reg .b32 %temp; 
	mov.b64 	{%temp, %r71}, %fd95;
	}
	and.b32  	%r72, %r71, 2146435072;
	setp.ne.s32 	%p43, %r72, 2146435072;
	@%p43 bra 	$L__BB0_25;
	setp.nan.f64 	%p44, %fd23, %fd23;
	@%p44 bra 	$L__BB0_24;
	setp.neu.f64 	%p45, %fd24, 0d7FF0000000000000;
	@%p45 bra 	$L__BB0_25;
	selp.b32 	%r73, %r6, %r5, %p1;
	selp.b32 	%r74, %r73, %r5, %p41;
	mov.b32 	%r75, 0;
	mov.b64 	%fd135, {%r75, %r74};
	bra.uni 	$L__BB0_25;
$L__BB0_24:
	mov.f64 	%fd96, 0d4000000000000000;
	add.rn.f64 	%fd135, %fd23, %fd96;
$L__BB0_25:
	setp.eq.f64 	%p47, %fd23, 0d3FF0000000000000;
	selp.f64 	%fd97, 0d3FF0000000000000, %fd135, %p47;
	add.f64 	%fd141, %fd22, %fd97;
	add.s32 	%r108, %r108, 4;
	add.s32 	%r107, %r107, 4;
	setp.ne.s32 	%p48, %r108, 0;
	mov.u32 	%r109, %r8;
	@%p48 bra 	$L__BB0_5;
$L__BB0_26:
	setp.eq.s32 	%p49, %r7, 0;
	@%p49 bra 	$L__BB0_45;
	setp.lt.s32 	%p50, %r3, 0;
	setp.eq.s32 	%p51, %r4, 1062207488;
	add.s32 	%r25, %r109, %r13;
	mul.wide.u32 	%rd13, %r25, 8;
	add.s64 	%rd14, %rd1, %rd13;
	ld.global.f64 	%fd98, [%rd14];
	add.f64 	%fd32, %fd98, 0dBFE0000000000000;
	{
	.reg .b32 %temp; 
	mov.b64 	{%temp, %r26}, %fd32;
	}
	abs.f64 	%fd33, %fd32;
	{ // callseq 4, 0
	.param .b64 param0;
	st.param.f64 	[param0], %fd33;
	.param .b64 retval0;
	call.uni (retval0), 
	__internal_accurate_pow, 
	(
	param0
	);
	ld.param.f64 	%fd99, [retval0];
	} // callseq 4
	setp.lt.s32 	%p53, %r26, 0;
	neg.f64 	%fd101, %fd99;
	selp.f64 	%fd102, %fd101, %fd99, %p51;
	selp.f64 	%fd103, %fd102, %fd99, %p53;
	setp.eq.f64 	%p54, %fd32, 0d0000000000000000;
	selp.b32 	%r76, %r26, 0, %p51;
	or.b32  	%r77, %r76, 2146435072;
	selp.b32 	%r78, %r77, %r76, %p50;
	mov.b32 	%r79, 0;
	mov.b64 	%fd104, {%r79, %r78};
	selp.f64 	%fd138, %fd104, %fd103, %p54;
	add.f64 	%fd105, %fd32, 0d4000000000000000;
	{
	.reg .b32 %temp; 
	mov.b64 	{%temp, %r80}, %fd105;
	}
	and.b32  	%r81, %r80, 2146435072;
	setp.ne.s32 	%p55, %r81, 2146435072;
	@%p55 bra 	$L__BB0_32;
	setp.nan.f64 	%p56, %fd32, %fd32;
	@%p56 bra 	$L__BB0_31;
	setp.neu.f64 	%p57, %fd33, 0d7FF0000000000000;
	@%p57 bra 	$L__BB0_32;
	setp.lt.s32 	%p58, %r26, 0;
	selp.b32 	%r82, %r6, %r5, %p1;
	selp.b32 	%r83, %r82, %r5, %p58;
	mov.b32 	%r84, 0;
	mov.b64 	%fd138, {%r84, %r83};
	bra.uni 	$L__BB0_32;
$L__BB0_31:
	mov.f64 	%fd106, 0d4000000000000000;
	add.rn.f64 	%fd138, %fd32, %fd106;
$L__BB0_32:
	setp.eq.s32 	%p59, %r7, 1;
	setp.eq.f64 	%p60, %fd32, 0d3FF0000000000000;
	selp.f64 	%fd107, 0d3FF0000000000000, %fd138, %p60;
	add.f64 	%fd141, %fd141, %fd107;
	@%p59 bra 	$L__BB0_45;
	setp.lt.s32 	%p61, %r3, 0;
	setp.eq.s32 	%p62, %r4, 1062207488;
	add.s32 	%r85, %r25, 1;
	mul.wide.u32 	%rd15, %r85, 8;
	add.s64 	%rd16, %rd1, %rd15;
	ld.global.f64 	%fd108, [%rd16];
	add.f64 	%fd39, %fd108, 0dBFE0000000000000;
	{
	.reg .b32 %temp; 
	mov.b64 	{%temp, %r27}, %fd39;
	}
	abs.f64 	%fd40, %fd39;
	{ // callseq 5, 0
	.param .b64 param0;
	st.param.f64 	[param0], %fd40;
	.param .b64 retval0;
	call.uni (retval0), 
	__internal_accurate_pow, 
	(
	param0
	);
	ld.param.f64 	%fd109, [retval0];
	} // callseq 5
	setp.lt.s32 	%p64, %r27, 0;
	neg.f64 	%fd111, %fd109;
	selp.f64 	%fd112, %fd111, %fd109, %p62;
	selp.f64 	%fd113, %fd112, %fd109, %p64;
	setp.eq.f64 	%p65, %fd39, 0d0000000000000000;
	selp.b32 	%r86, %r27, 0, %p62;
	or.b32  	%r87, %r86, 2146435072;
	selp.b32 	%r88, %r87, %r86, %p61;
	mov.b32 	%r89, 0;
	mov.b64 	%fd114, {%r89, %r88};
	selp.f64 	%fd139, %fd114, %fd113, %p65;
	add.f64 	%fd115, %fd39, 0d4000000000000000;
	{
	.reg .b32 %temp; 
	mov.b64 	{%temp, %r90}, %fd115;
	}
	and.b32  	%r91, %r90, 2146435072;
	setp.ne.s32 	%p66, %r91, 2146435072;
	@%p66 bra 	$L__BB0_38;
	setp.nan.f64 	%p67, %fd39, %fd39;
	@%p67 bra 	$L__BB0_37;
	setp.neu.f64 	%p68, %fd40, 0d7FF0000000000000;
	@%p68 bra 	$L__BB0_38;
	setp.lt.s32 	%p69, %r27, 0;
	selp.b32 	%r92, %r6, %r5, %p1;
	selp.b32 	%r93, %r92, %r5, %p69;
	mov.b32 	%r94, 0;
	mov.b64 	%fd139, {%r94, %r93};
	bra.uni 	$L__BB0_38;
$L__BB0_37:
	mov.f64 	%fd116, 0d4000000000000000;
	add.rn.f64 	%fd139, %fd39, %fd116;
$L__BB0_38:
	setp.eq.s32 	%p70, %r7, 2;
	setp.eq.f64 	%p71, %fd39, 0d3FF0000000000000;
	selp.f64 	%fd117, 0d3FF0000000000000, %fd139, %p71;
	add.f64 	%fd141, %fd141, %fd117;
	@%p70 bra 	$L__BB0_45;
	setp.lt.s32 	%p72, %r3, 0;
	setp.eq.s32 	%p73, %r4, 1062207488;
	add.s32 	%r95, %r25, 2;
	mul.wide.u32 	%rd17, %r95, 8;
	add.s64 	%rd18, %rd1, %rd17;
	ld.global.f64 	%fd118, [%rd18];
	add.f64 	%fd46, %fd118, 0dBFE0000000000000;
	{
	.reg .b32 %temp; 
	mov.b64 	{%temp, %r28}, %fd46;
	}
	abs.f64 	%fd47, %fd46;
	{ // callseq 6, 0
	.param .b64 param0;
	st.param.f64 	[param0], %fd47;
	.param .b64 retval0;
	call.uni (retval0), 
	__internal_accurate_pow, 
	(
	param0
	);
	ld.param.f64 	%fd119, [retval0];
	} // callseq 6
	setp.lt.s32 	%p75, %r28, 0;
	neg.f64 	%fd121, %fd119;
	selp.f64 	%fd122, %fd121, %fd119, %p73;
	selp.f64 	%fd123, %fd122, %fd119, %p75;
	setp.eq.f64 	%p76, %fd46, 0d0000000000000000;
	selp.b32 	%r96, %r28, 0, %p73;
	or.b32  	%r97, %r96, 2146435072;
	selp.b32 	%r98, %r97, %r96, %p72;
	mov.b32 	%r99, 0;
	mov.b64 	%fd124, {%r99, %r98};
	selp.f64 	%fd140, %fd124, %fd123, %p76;
	add.f64 	%fd125, %fd46, 0d4000000000000000;
	{
	.reg .b32 %temp; 
	mov.b64 	{%temp, %r100}, %fd125;
	}
	and.b32  	%r101, %r100, 2146435072;
	setp.ne.s32 	%p77, %r101, 2146435072;
	@%p77 bra 	$L__BB0_44;
	setp.nan.f64 	%p78, %fd46, %fd46;
	@%p78 bra 	$L__BB0_43;
	setp.neu.f64 	%p79, %fd47, 0d7FF0000000000000;
	@%p79 bra 	$L__BB0_44;
	setp.lt.s32 	%p80, %r28, 0;
	selp.b32 	%r102, %r6, %r5, %p1;
	selp.b32 	%r103, %r102, %r5, %p80;
	mov.b32 	%r104, 0;
	mov.b64 	%fd140, {%r104, %r103};
	bra.uni 	$L__BB0_44;
$L__BB0_43:
	mov.f64 	%fd126, 0d4000000000000000;
	add.rn.f64 	%fd140, %fd46, %fd126;
$L__BB0_44:
	setp.eq.f64 	%p81, %fd46, 0d3FF0000000000000;
	selp.f64 	%fd127, 0d3FF0000000000000, %fd140, %p81;
	add.f64 	%fd141, %fd141, %fd127;
$L__BB0_45:
	sqrt.rn.f64 	%fd128, %fd141;
	add.f64 	%fd129, %fd128, 0d3FF0000000000000;
	rcp.rn.f64 	%fd130, %fd129;
	mul.wide.s32 	%rd19, %r106, 8;
	add.s64 	%rd20, %rd2, %rd19;
	st.global.f64 	[%rd20], %fd130;
	add.s32 	%r106, %r106, %r2;
	setp.lt.u32 	%p82, %r106, %r30;
	@%p82 bra 	$L__BB0_3;
$L__BB0_46:
	ret;
$L__BB0_47:
	mul.wide.s32 	%rd21, %r106, 8;
	add.s64 	%rd22, %rd2, %rd21;
	mov.b64 	%rd23, 4607182418800017408;
	st.global.u64 	[%rd22], %rd23;
	add.s32 	%r106, %r106, %r2;
	setp.lt.u32 	%p83, %r106, %r30;
	@%p83 bra 	$L__BB0_47;
	bra.uni 	$L__BB0_46;

}
	// .globl	_Z11pickParentsjjPiPdS_
.visible .entry _Z11pickParentsjjPiPdS_(
	.param .u32 _Z11pickParentsjjPiPdS__param_0,
	.param .u32 _Z11pickParentsjjPiPdS__param_1,
	.param .u64 .ptr .align 1 _Z11pickParentsjjPiPdS__param_2,
	.param .u64 .ptr .align 1 _Z11pickParentsjjPiPdS__param_3,
	.param .u64 .ptr .align 1 _Z11pickParentsjjPiPdS__param_4
)
{
	.reg .pred 	%p<10>;
	.reg .b32 	%r<26>;
	.reg .b64 	%rd<25>;
	.reg .b64 	%fd<14>;

	ld.param.u32 	%r6, [_Z11pickParentsjjPiPdS__param_0];
	ld.param.u64 	%rd4, [_Z11pickParentsjjPiPdS__param_2];
	ld.param.u64 	%rd5, [_Z11pickParentsjjPiPdS__param_3];
	ld.param.u64 	%rd6, [_Z11pickParentsjjPiPdS__param_4];
	mov.u32 	%r7, %ctaid.x;
	mov.u32 	%r1, %ntid.x;
	mov.u32 	%r8, %tid.x;
	mad.lo.s32 	%r25, %r7, %r1, %r8;
	setp.ge.u32 	%p1, %r25, %r6;
	@%p1 bra 	$L__BB1_3;
	cvta.to.global.u64 	%rd1, %rd5;
	mov.u32 	%r9, %nctaid.x;
	mul.lo.s32 	%r3, %r1, %r9;
	cvta.to.global.u64 	%rd2, %rd6;
	cvta.to.global.u64 	%rd3, %rd4;
$L__BB1_2:
	mul.lo.s32 	%r10, %r25, 7;
	mul.wide.s32 	%rd7, %r10, 4;
	add.s64 	%rd8, %rd3, %rd7;
	ld.global.u32 	%r11, [%rd8];
	mul.wide.s32 	%rd9, %r11, 8;
	add.s64 	%rd10, %rd1, %rd9;
	ld.global.f64 	%fd1, [%rd10];
	setp.gt.f64 	%p2, %fd1, 0dBFF0000000000000;
	max.f64 	%fd2, %fd1, 0dBFF0000000000000;
	selp.b32 	%r12, %r11, -1, %p2;
	ld.global.u32 	%r13, [%rd8+4];
	mul.wide.s32 	%rd11, %r13, 8;
	add.s64 	%rd12, %rd1, %rd11;
	ld.global.f64 	%fd3, [%rd12];
	setp.gt.f64 	%p3, %fd3, %fd2;
	selp.f64 	%fd4, %fd3, %fd2, %p3;
	selp.b32 	%r14, %r13, %r12, %p3;
	ld.global.u32 	%r15, [%rd8+8];
	mul.wide.s32 	%rd13, %r15, 8;
	add.s64 	%rd14, %rd1, %rd13;
	ld.global.f64 	%fd5, [%rd14];
	setp.gt.f64 	%p4, %fd5, %fd4;
	selp.f64 	%fd6, %fd5, %fd4, %p4;
	selp.b32 	%r16, %r15, %r14, %p4;
	ld.global.u32 	%r17, [%rd8+12];
	mul.wide.s32 	%rd15, %r17, 8;
	add.s64 	%rd16, %rd1, %rd15;
	ld.global.f64 	%fd7, [%rd16];
	setp.gt.f64 	%p5, %fd7, %fd6;
	selp.f64 	%fd8, %fd7, %fd6, %p5;
	selp.b32 	%r18, %r17, %r16, %p5;
	ld.global.u32 	%r19, [%rd8+16];
	mul.wide.s32 	%rd17, %r19, 8;
	add.s64 	%rd18, %rd1, %rd17;
	ld.global.f64 	%fd9, [%rd18];
	setp.gt.f64 	%p6, %fd9, %fd8;
	selp.f64 	%fd10, %fd9, %fd8, %p6;
	selp.b32 	%r20, %r19, %r18, %p6;
	ld.global.u32 	%r21, [%rd8+20];
	mul.wide.s32 	%rd19, %r21, 8;
	add.s64 	%rd20, %rd1, %rd19;
	ld.global.f64 	%fd11, [%rd20];
	setp.gt.f64 	%p7, %fd11, %fd10;
	selp.f64 	%fd12, %fd11, %fd10, %p7;
	selp.b32 	%r22, %r21, %r20, %p7;
	ld.global.u32 	%r23, [%rd8+24];
	mul.wide.s32 	%rd21, %r23, 8;
	add.s64 	%rd22, %rd1, %rd21;
	ld.global.f64 	%fd13, [%rd22];
	setp.gt.f64 	%p8, %fd13, %fd12;
	selp.b32 	%r24, %r23, %r22, %p8;
	mul.wide.s32 	%rd23, %r25, 4;
	add.s64 	%rd24, %rd2, %rd23;
	st.global.u32 	[%rd24], %r24;
	add.s32 	%r25, %r25, %r3;
	setp.lt.u32 	%p9, %r25, %r6;
	@%p9 bra 	$L__BB1_2;
$L__BB1_3:
	ret;

}
	// .globl	_Z4initjP17curandStateXORWOW
.visible .entry _Z4initjP17curandStateXORWOW(
	.param .u32 _Z4initjP17curandStateXORWOW_param_0,
	.param .u64 .ptr .align 1 _Z4initjP17curandStateXORWOW_param_1
)
{
	.reg .pred 	%p<24>;
	.reg .b32 	%r<409>;
	.reg .b64 	%rd<18>;

	ld.param.u32 	%r182, [_Z4initjP17curandStateXORWOW_param_0];
	ld.param.u64 	%rd8, [_Z4initjP17curandStateXORWOW_param_1];
	cvta.to.global.u64 	%rd9, %rd8;
	mov.u32 	%r183, %tid.x;
	mov.u32 	%r184, %ntid.x;
	mov.u32 	%r185, %ctaid.x;
	mad.lo.s32 	%r186, %r184, %r185, %r183;
	cvt.s64.s32 	%rd17, %r186;
	mul.wide.s32 	%rd10, %r186, 48;
	add.s64 	%rd2, %rd9, %rd10;
	xor.b32  	%r187, %r182, -1429050551;
	mul.lo.s32 	%r188, %r187, 1099087573;
	add.s32 	%r189, %r188, -638133224;
	add.s32 	%r190, %r188, 123456789;
	st.global.v2.u32 	[%rd2], {%r189, %r190};
	xor.b32  	%r191, %r188, 362436069;
	mov.b32 	%r192, -123459836;
	st.global.v2.u32 	[%rd2+8], {%r191, %r192};
	add.s32 	%r193, %r188, 5783321;
	mov.b32 	%r194, -589760388;
	st.global.v2.u32 	[%rd2+16], {%r194, %r193};
	setp.eq.s32 	%p1, %r186, 0;
	@%p1 bra 	$L__BB2_42;
	mov.b32 	%r315, 0;
	mov.u64 	%rd12, precalc_xorwow_matrix;
$L__BB2_2:
	and.b64  	%rd4, %rd17, 3;
	setp.eq.s64 	%p2, %rd4, 0;
	@%p2 bra 	$L__BB2_41;
	mul.wide.u32 	%rd11, %r315, 3200;
	add.s64 	%rd5, %rd12, %rd11;
	cvt.u32.u64 	%r2, %rd4;
	mov.b32 	%r316, 0;
$L__BB2_4:
	mov.b32 	%r329, 0;
	mov.u32 	%r330, %r329;
	mov.u32 	%r331, %r329;
	mov.u32 	%r332, %r329;
	mov.u32 	%r333, %r329;
	mov.u32 	%r322, %r329;
$L__BB2_5:
	mul.wide.u32 	%rd13, %r322, 4;
	add.s64 	%rd14, %rd2, %rd13;
	ld.global.u32 	%r10, [%rd14+4];
	shl.b32 	%r11, %r322, 5;
	mov.b32 	%r328, 0;
$L__BB2_6:
	.pragma "nounroll";
	shr.u32 	%r199, %r10, %r328;
	and.b32  	%r200, %r199, 1;
	setp.eq.b32 	%p3, %r200, 1;
	not.pred 	%p4, %p3;
	add.s32 	%r201, %r11, %r328;
	mul.lo.s32 	%r202, %r201, 5;
	mul.wide.u32 	%rd15, %r202, 4;
	add.s64 	%rd6, %rd5, %rd15;
	@%p4 bra 	$L__BB2_8;
	ld.global.u32 	%r203, [%rd6];
	xor.b32  	%r333, %r333, %r203;
	ld.global.u32 	%r204, [%rd6+4];
	xor.b32  	%r332, %r332, %r204;
	ld.global.u32 	%r205, [%rd6+8];
	xor.b32  	%r331, %r331, %r205;
	ld.global.u32 	%r206, [%rd6+12];
	xor.b32  	%r330, %r330, %r206;
	ld.global.u32 	%r207, [%rd6+16];
	xor.b32  	%r329, %r329, %r207;
$L__BB2_8:
	and.b32  	%r209, %r199, 2;
	setp.eq.s32 	%p5, %r209, 0;
	@%p5 bra 	$L__BB2_10;
	ld.global.u32 	%r210, [%rd6+20];
	xor.b32  	%r333, %r333, %r210;
	ld.global.u32 	%r211, [%rd6+24];
	xor.b32  	%r332, %r332, %r211;
	ld.global.u32 	%r212, [%rd6+28];
	xor.b32  	%r331, %r331, %r212;
	ld.global.u32 	%r213, [%rd6+32];
	xor.b32  	%r330, %r330, %r213;
	ld.global.u32 	%r214, [%rd6+36];
	xor.b32  	%r329, %r329, %r214;
$L__BB2_10:
	and.b32  	%r216, %r199, 4;
	setp.eq.s32 	%p6, %r216, 0;
	@%p6 bra 	$L__BB2_12;
	ld.global.u32 	%r217, [%rd6+40];
	xor.b32  	%r333, %r333, %r217;
	ld.global.u32 	%r218, [%rd6+44];
	xor.b32  	%r332, %r332, %r218;
	ld.global.u32 	%r219, [%rd6+48];
	xor.b32  	%r331, %r331, %r219;
	ld.global.u32 	%r220, [%rd6+52];
	xor.b32  	%r330, %r330, %r220;
	ld.global.u32 	%r221, [%rd6+56];
	xor.b32  	%r329, %r329, %r221;
$L__BB2_12:
	and.b32  	%r223, %r199, 8;
	setp.eq.s32 	%p7, %r223, 0;
	@%p7 bra 	$L__BB2_14;
	ld.global.u32 	%r224, [%rd6+60];
	xor.b32  	%r333, %r333, %r224;
	ld.global.u32 	%r225, [%rd6+64];
	xor.b32  	%r332, %r332, %r225;
	ld.global.u32 	%r226, [%rd6+68];
	xor.b32  	%r331, %r331, %r226;
	ld.global.u32 	%r227, [%rd6+72];
	xor.b32  	%r330, %r330, %r227;
	ld.global.u32 	%r228, [%rd6+76];
	xor.b32  	%r329, %r329, %r228;
$L__BB2_14:
	and.b32  	%r230, %r199, 16;
	setp.eq.s32 	%p8, %r230, 0;
	@%p8 bra 	$L__BB2_16;
	ld.global.u32 	%r231, [%rd6+80];
	xor.b32  	%r333, %r333, %r231;
	ld.global.u32 	%r232, [%rd6+84];
	xor.b32  	%r332, %r332, %r232;
	ld.global.u32 	%r233, [%rd6+88];
	xor.b32  	%r331, %r331, %r233;
	ld.global.u32 	%r234, [%rd6+92];
	xor.b32  	%r330, %r330, %r234;
	ld.global.u32 	%r235, [%rd6+96];
	xor.b32  	%r329, %r329, %r235;
$L__BB2_16:
	and.b32  	%r237, %r199, 32;
	setp.eq.s32 	%p9, %r237, 0;
	@%p9 bra 	$L__BB2_18;
	ld.global.u32 	%r238, [%rd6+100];
	xor.b32  	%r333, %r333, %r238;
	ld.global.u32 	%r239, [%rd6+104];
	xor.b32  	%r332, %r332, %r239;
	ld.global.u32 	%r240, [%rd6+108];
	xor.b32  	%r331, %r331, %r240;
	ld.global.u32 	%r241, [%rd6+112];
	xor.b32  	%r330, %r330, %r241;
	ld.global.u32 	%r242, [%rd6+116];
	xor.b32  	%r329, %r329, %r242;
$L__BB2_18:
	and.b32  	%r244, %r199, 64;
	setp.eq.s32 	%p10, %r244, 0;
	@%p10 bra 	$L__BB2_20;
	ld.global.u32 	%r245, [%rd6+120];
	xor.b32  	%r333, %r333, %r245;
	ld.global.u32 	%r246, [%rd6+124];
	xor.b32  	%r332, %r332, %r246;
	ld.global.u32 	%r247, [%rd6+128];
	xor.b32  	%r331, %r331, %r247;
	ld.global.u32 	%r248, [%rd6+132];
	xor.b32  	%r330, %r330, %r248;
	ld.global.u32 	%r249, [%rd6+136];
	xor.b32  	%r329, %r329, %r249;
$L__BB2_20:
	and.b32  	%r251, %r199, 128;
	setp.eq.s32 	%p11, %r251, 0;
	@%p11 bra 	$L__BB2_22;
	ld.global.u32 	%r252, [%rd6+140];
	xor.b32  	%r333, %r333, %r252;
	ld.global.u32 	%r253, [%rd6+144];
	xor.b32  	%r332, %r332, %r253;
	ld.global.u32 	%r254, [%rd6+148];
	xor.b32  	%r331, %r331, %r254;
	ld.global.u32 	%r255, [%rd6+152];
	xor.b32  	%r330, %r330, %r255;
	ld.global.u32 	%r256, [%rd6+156];
	xor.b32  	%r329, %r329, %r256;
$L__BB2_22:
	and.b32  	%r258, %r199, 256;
	setp.eq.s32 	%p12, %r258, 0;
	@%p12 bra 	$L__BB2_24;
	ld.global.u32 	%r259, [%rd6+160];
	xor.b32  	%r333, %r333, %r259;
	ld.global.u32 	%r260, [%rd6+164];
	xor.b32  	%r332, %r332, %r260;
	ld.global.u32 	%r261, [%rd6+168];
	xor.b32  	%r331, %r331, %r261;
	ld.global.u32 	%r262, [%rd6+172];
	xor.b32  	%r330, %r330, %r262;
	ld.global.u32 	%r263, [%rd6+176];
	xor.b32  	%r329, %r329, %r263;
$L__BB2_24:
	and.b32  	%r265, %r199, 512;
	setp.eq.s32 	%p13, %r265, 0;
	@%p13 bra 	$L__BB2_26;
	ld.global.u32 	%r266, [%rd6+180];
	xor.b32  	%r333, %r333, %r266;
	ld.global.u32 	%r267, [%rd6+184];
	xor.b32  	%r332, %r332, %r267;
	ld.global.u32 	%r268, [%rd6+188];
	xor.b32  	%r331, %r331, %r268;
	ld.global.u32 	%r269, [%rd6+192];
	xor.b32  	%r330, %r330, %r269;
	ld.global.u32 	%r270, [%rd6+196];
	xor.b32  	%r329, %r329, %r270;
$L__BB2_26:
	and.b32  	%r272, %r199, 1024;
	setp.eq.s32 	%p14, %r272, 0;
	@%p14 bra 	$L__BB2_28;
	ld.global.u32 	%r273, [%rd6+200];
	xor.b32  	%r333, %r333, %r273;
	ld.global.u32 	%r274, [%rd6+204];
	xor.b32  	%r332, %r332, %r274;
	ld.global.u32 	%r275, [%rd6+208];
	xor.b32  	%r331, %r331, %r275;
	ld.global.u32 	%r276, [%rd6+212];
	xor.b32  	%r330, %r330, %r276;
	ld.global.u32 	%r277, [%rd6+216];
	xor.b32  	%r329, %r329, %r277;
$L__BB2_28:
	and.b32  	%r279, %r199, 2048;
	setp.eq.s32 	%p15, %r279, 0;
	@%p15 bra 	$L__BB2_30;
	ld.global.u32 	%r280, [%rd6+220];
	xor.b32  	%r333, %r333, %r280;
	ld.global.u32 	%r281, [%rd6+224];
	xor.b32  	%r332, %r332, %r281;
	ld.global.u32 	%r282, [%rd6+228];
	xor.b32  	%r331, %r331, %r282;
	ld.global.u32 	%r283, [%rd6+232];
	xor.b32  	%r330, %r330, %r283;
	ld.global.u32 	%r284, [%rd6+236];
	xor.b32  	%r329, %r329, %r284;
$L__BB2_30:
	and.b32  	%r286, %r199, 4096;
	setp.eq.s32 	%p16, %r286, 0;
	@%p16 bra 	$L__BB2_32;
	ld.global.u32 	%r287, [%rd6+240];
	xor.b32  	%r333, %r333, %r287;
	ld.global.u32 	%r288, [%rd6+244];
	xor.b32  	%r332, %r332, %r288;
	ld.global.u32 	%r289, [%rd6+248];
	xor.b32  	%r331, %r331, %r289;
	ld.global.u32 	%r290, [%rd6+252];
	xor.b32  	%r330, %r330, %r290;
	ld.global.u32 	%r291, [%rd6+256];
	xor.b32  	%r329, %r329, %r291;
$L__BB2_32:
	and.b32  	%r293, %r199, 8192;
	setp.eq.s32 	%p17, %r293, 0;
	@%p17 bra 	$L__BB2_34;
	ld.global.u32 	%r294, [%rd6+260];
	xor.b32  	%r333, %r333, %r294;
	ld.global.u32 	%r295, [%rd6+264];
	xor.b32  	%r332, %r332, %r295;
	ld.global.u32 	%r296, [%rd6+268];
	xor.b32  	%r331, %r331, %r296;
	ld.global.u32 	%r297, [%rd6+272];
	xor.b32  	%r330, %r330, %r297;
	ld.global.u32 	%r298, [%rd6+276];
	xor.b32  	%r329, %r329, %r298;
$L__BB2_34:
	and.b32  	%r300, %r199, 16384;
	setp.eq.s32 	%p18, %r300, 0;
	@%p18 bra 	$L__BB2_36;
	ld.global.u32 	%r301, [%rd6+280];
	xor.b32  	%r333, %r333, %r301;
	ld.global.u32 	%r302, [%rd6+284];
	xor.b32  	%r332, %r332, %r302;
	ld.global.u32 	%r303, [%rd6+288];
	xor.b32  	%r331, %r331, %r303;
	ld.global.u32 	%r304, [%rd6+292];
	xor.b32  	%r330, %r330, %r304;
	ld.global.u32 	%r305, [%rd6+296];
	xor.b32  	%r329, %r329, %r305;
$L__BB2_36:
	and.b32  	%r307, %r199, 32768;
	setp.eq.s32 	%p19, %r307, 0;
	@%p19 bra 	$L__BB2_38;
	ld.global.u32 	%r308, [%rd6+300];
	xor.b32  	%r333, %r333, %r308;
	ld.global.u32 	%r309, [%rd6+304];
	xor.b32  	%r332, %r332, %r309;
	ld.global.u32 	%r310, [%rd6+308];
	xor.b32  	%r331, %r331, %r310;
	ld.global.u32 	%r311, [%rd6+312];
	xor.b32  	%r330, %r330, %r311;
	ld.global.u32 	%r312, [%rd6+316];
	xor.b32  	%r329, %r329, %r312;
$L__BB2_38:
	add.s32 	%r328, %r328, 16;
	setp.ne.s32 	%p20, %r328, 32;
	@%p20 bra 	$L__BB2_6;
	mad.lo.s32 	%r313, %r322, -31, %r11;
	add.s32 	%r322, %r313, 1;
	setp.ne.s32 	%p21, %r322, 5;
	@%p21 bra 	$L__BB2_5;
	st.global.u32 	[%rd2+4], %r333;
	st.global.u32 	[%rd2+8], %r332;
	st.global.u32 	[%rd2+12], %r331;
	st.global.u32 	[%rd2+16], %r330;
	st.global.u32 	[%rd2+20], %r329;
	add.s32 	%r316, %r316, 1;
	setp.lt.u32 	%p22, %r316, %r2;
	@%p22 bra 	$L__BB2_4;
$L__BB2_41:
	shr.u64 	%rd7, %rd17, 2;
	add.s32 	%r315, %r315, 1;
	setp.gt.u64 	%p23, %rd17, 3;
	mov.u64 	%rd17, %rd7;
	@%p23 bra 	$L__BB2_2;
$L__BB2_42:
	mov.b32 	%r314, 0;
	st.global.v2.u32 	[%rd2+24], {%r314, %r314};
	st.global.u32 	[%rd2+32], %r314;
	mov.b64 	%rd16, 0;
	st.global.u64 	[%rd2+40], %rd16;
	ret;

}
	// .globl	_Z9setRandomP17curandStateXORWOWPi
.visible .entry _Z9setRandomP17curandStateXORWOWPi(
	.param .u64 .ptr .align 1 _Z9setRandomP17curandStateXORWOWPi_param_0,
	.param .u64 .ptr .align 1 _Z9setRandomP17curandStateXORWOWPi_param_1
)
{
	.reg .b32 	%r<138>;
	.reg .b64 	%rd<9>;

	ld.param.u64 	%rd1, [_Z9setRandomP17curandStateXORWOWPi_param_0];
	ld.param.u64 	%rd2, [_Z9setRandomP17curandStateXORWOWPi_param_1];
	cvta.to.global.u64 	%rd3, %rd1;
	mov.u32 	%r1, %tid.x;
	mov.u32 	%r2, %ntid.x;
	mov.u32 	%r3, %ctaid.x;
	mad.lo.s32 	%r4, %r2, %r3, %r1;
	mul.wide.s32 	%rd4, %r4, 48;
	add.s64 	%rd5, %rd3, %rd4;
	cvta.to.global.u64 	%rd6, %rd2;
	ld.global.v2.u32 	{%r5, %r6}, [%rd5];
	shr.u32 	%r7, %r6, 2;
	xor.b32  	%r8, %r7, %r6;
	ld.global.v2.u32 	{%r9, %r10}, [%rd5+8];
	ld.global.v2.u32 	{%r11, %r12}, [%rd5+16];
	st.global.v2.u32 	[%rd5+8], {%r10, %r11};
	shl.b32 	%r13, %r12, 4;
	shl.b32 	%r14, %r8, 1;
	xor.b32  	%r15, %r14, %r13;
	xor.b32  	%r16, %r15, %r8;
	xor.b32  	%r17, %r16, %r12;
	st.global.v2.u32 	[%rd5+16], {%r12, %r17};
	add.s32 	%r18, %r5, 362437;
	st.global.v2.u32 	[%rd5], {%r18, %r9};
	add.s32 	%r19, %r17, %r18;
	mul.hi.u32 	%r20, %r19, 274877907;
	shr.u32 	%r21, %r20, 6;
	mul.lo.s32 	%r22, %r21, 1000;
	sub.s32 	%r23, %r19, %r22;
	mul.wide.s32 	%rd7, %r4, 4;
	add.s64 	%rd8, %rd6, %rd7;
	st.global.u32 	[%rd8], %r23;
	ld.global.v2.u32 	{%r24, %r25}, [%rd5];
	shr.u32 	%r26, %r25, 2;
	xor.b32  	%r27, %r26, %r25;
	ld.global.v2.u32 	{%r28, %r29}, [%rd5+8];
	ld.global.v2.u32 	{%r30, %r31}, [%rd5+16];
	st.global.v2.u32 	[%rd5+8], {%r29, %r30};
	shl.b32 	%r32, %r31, 4;
	shl.b32 	%r33, %r27, 1;
	xor.b32  	%r34, %r33, %r32;
	xor.b32  	%r35, %r34, %r27;
	xor.b32  	%r36, %r35, %r31;
	st.global.v2.u32 	[%rd5+16], {%r31, %r36};
	add.s32 	%r37, %r24, 362437;
	st.global.v2.u32 	[%rd5], {%r37, %r28};
	add.s32 	%r38, %r36, %r37;
	mul.hi.u32 	%r39, %r38, 274877907;
	shr.u32 	%r40, %r39, 6;
	mul.lo.s32 	%r41, %r40, 1000;
	sub.s32 	%r42, %r38, %r41;
	st.global.u32 	[%rd8+4], %r42;
	ld.global.v2.u32 	{%r43, %r44}, [%rd5];
	shr.u32 	%r45, %r44, 2;
	xor.b32  	%r46, %r45, %r44;
	ld.global.v2.u32 	{%r47, %r48}, [%rd5+8];
	ld.global.v2.u32 	{%r49, %r50}, [%rd5+16];
	st.global.v2.u32 	[%rd5+8], {%r48, %r49};
	shl.b32 	%r51, %r50, 4;
	shl.b32 	%r52, %r46, 1;
	xor.b32  	%r53, %r52, %r51;
	xor.b32  	%r54, %r53, %r46;
	xor.b32  	%r55, %r54, %r50;
	st.global.v2.u32 	[%rd5+16], {%r50, %r55};
	add.s32 	%r56, %r43, 362437;
	st.global.v2.u32 	[%rd5], {%r56, %r47};
	add.s32 	%r57, %r55, %r56;
	mul.hi.u32 	%r58, %r57, 274877907;
	shr.u32 	%r59, %r58, 6;
	mul.lo.s32 	%r60, %r59, 1000;
	sub.s32 	%r61, %r57, %r60;
	st.global.u32 	[%rd8+8], %r61;
	ld.global.v2.u32 	{%r62, %r63}, [%rd5];
	shr.u32 	%r64, %r63, 2;
	xor.b32  	%r65, %r64, %r63;
	ld.global.v2.u32 	{%r66, %r67}, [%rd5+8];
	ld.global.v2.u32 	{%r68, %r69}, [%rd5+16];
	st.global.v2.u32 	[%rd5+8], {%r67, %r68};
	shl.b32 	%r70, %r69, 4;
	shl.b32 	%r71, %r65, 1;
	xor.b32  	%r72, %r71, %r70;
	xor.b32  	%r73, %r72, %r65;
	xor.b32  	%r74, %r73, %r69;
	st.global.v2.u32 	[%rd5+16], {%r69, %r74};
	add.s32 	%r75, %r62, 362437;
	st.global.v2.u32 	[%rd5], {%r75, %r66};
	add.s32 	%r76, %r74, %r75;
	mul.hi.u32 	%r77, %r76, 274877907;
	shr.u32 	%r78, %r77, 6;
	mul.lo.s32 	%r79, %r78, 1000;
	sub.s32 	%r80, %r76, %r79;
	st.global.u32 	[%rd8+12], %r80;
	ld.global.v2.u32 	{%r81, %r82}, [%rd5];
	shr.u32 	%r83, %r82, 2;
	xor.b32  	%r84, %r83, %r82;
	ld.global.v2.u32 	{%r85, %r86}, [%rd5+8];
	ld.global.v2.u32 	{%r87, %r88}, [%rd5+16];
	st.global.v2.u32 	[%rd5+8], {%r86, %r87};
	shl.b32 	%r89, %r88, 4;
	shl.b32 	%r90, %r84, 1;
	xor.b32  	%r91, %r90, %r89;
	xor.b32  	%r92, %r91, %r84;
	xor.b32  	%r93, %r92, %r88;
	st.global.v2.u32 	[%rd5+16], {%r88, %r93};
	add.s32 	%r94, %r81, 362437;
	st.global.v2.u32 	[%rd5], {%r94, %r85};
	add.s32 	%r95, %r93, %r94;
	mul.hi.u32 	%r96, %r95, 274877907;
	shr.u32 	%r97, %r96, 6;
	mul.lo.s32 	%r98, %r97, 1000;
	sub.s32 	%r99, %r95, %r98;
	st.global.u32 	[%rd8+16], %r99;
	ld.global.v2.u32 	{%r100, %r101}, [%rd5];
	shr.u32 	%r102, %r101, 2;
	xor.b32  	%r103, %r102, %r101;
	ld.global.v2.u32 	{%r104, %r105}, [%rd5+8];
	ld.global.v2.u32 	{%r106, %r107}, [%rd5+16];
	st.global.v2.u32 	[%rd5+8], {%r105, %r106};
	shl.b32 	%r108, %r107, 4;
	shl.b32 	%r109, %r103, 1;
	xor.b32  	%r110, %r109, %r108;
	xor.b32  	%r111, %r110, %r103;
	xor.b32  	%r112, %r111, %r107;
	st.global.v2.u32 	[%rd5+16], {%r107, %r112};
	add.s32 	%r113, %r100, 362437;
	st.global.v2.u32 	[%rd5], {%r113, %r104};
	add.s32 	%r114, %r112, %r113;
	mul.hi.u32 	%r115, %r114, 274877907;
	shr.u32 	%r116, %r115, 6;
	mul.lo.s32 	%r117, %r116, 1000;
	sub.s32 	%r118, %r114, %r117;
	st.global.u32 	[%rd8+20], %r118;
	ld.global.v2.u32 	{%r119, %r120}, [%rd5];
	shr.u32 	%r121, %r120, 2;
	xor.b32  	%r122, %r121, %r120;
	ld.global.v2.u32 	{%r123, %r124}, [%rd5+8];
	ld.global.v2.u32 	{%r125, %r126}, [%rd5+16];
	st.global.v2.u32 	[%rd5+8], {%r124, %r125};
	shl.b32 	%r127, %r126, 4;
	shl.b32 	%r128, %r122, 1;
	xor.b32  	%r129, %r128, %r127;
	xor.b32  	%r130, %r129, %r122;
	xor.b32  	%r131, %r130, %r126;
	st.global.v2.u32 	[%rd5+16], {%r126, %r131};
	add.s32 	%r132, %r119, 362437;
	st.global.v2.u32 	[%rd5], {%r132, %r123};
	add.s32 	%r133, %r131, %r132;
	mul.hi.u32 	%r134, %r133, 274877907;
	shr.u32 	%r135, %r134, 6;
	mul.lo.s32 	%r136, %r135, 1000;
	sub.s32 	%r137, %r133, %r136;
	st.global.u32 	[%rd8+24], %r137;
	ret;

}
	// .globl	_ZN6thrust24THRUST_300001_SM_1000_NS8cuda_cub4core6detail13_kernel_agentINS1_8__reduce11ReduceAgentINS0_12zip_iteratorIN4cuda3std3__45tupleIJNS0_6detail15normal_iteratorINS0_10device_ptrIdEEEENS0_17counting_iteratorIlNS0_11use_defaultESI_SI_EEEEEEEPNSB_IJdlEEESM_iNS1_9__extrema9arg_max_fIdlNSA_4lessIdEEEEEEJSL_SN_iSS_EEEvDpT0_
.visible .entry _ZN6thrust24THRUST_300001_SM_1000_NS8cuda_cub4core6detail13_kernel_agentINS1_8__reduce11ReduceAgentINS0_12zip_iteratorIN4cuda3std3__45tupleIJNS0_6detail15normal_iteratorINS0_10device_ptrIdEEEENS0_17counting_iteratorIlNS0_11use_defaultESI_SI_EEEEEEEPNSB_IJdlEEESM_iNS1_9__extrema9arg_max_fIdlNSA_4lessIdEEEEEEJSL_SN_iSS_EEEvDpT0_(
	.param .align 8 .b8 _ZN6thrust24THRUST_300001_SM_1000_NS8cuda_cub4core6detail13_kernel_agentINS1_8__reduce11ReduceAgentINS0_12zip_iteratorIN4cuda3std3__45tupleIJNS0_6detail15normal_iteratorINS0_10device_ptrIdEEEENS0_17counting_iteratorIlNS0_11use_defaultESI_SI_EEEEEEEPNSB_IJdlEEESM_iNS1_9__extrema9arg_max_fIdlNSA_4lessIdEEEEEEJSL_SN_iSS_EEEvDpT0__param_0[16],
	.param .u64 .ptr .align 1 _ZN6thrust24THRUST_300001_SM_1000_NS8cuda_cub4core6detail13_kernel_agentINS1_8__reduce11ReduceAgentINS0_12zip_iteratorIN4cuda3std3__45tupleIJNS0_6detail15normal_iteratorINS0_10device_ptrIdEEEENS0_17counting_iteratorIlNS0_11use_defaultESI_SI_EEEEEEEPNSB_IJdlEEESM_iNS1_9__extrema9arg_max_fIdlNSA_4lessIdEEEEEEJSL_SN_iSS_EEEvDpT0__param_1,
	.param .u32 _ZN6thrust24THRUST_300001_SM_1000_NS8cuda_cub4core6detail13_kernel_agentINS1_8__reduce11ReduceAgentINS0_12zip_iteratorIN4cuda3std3__45tupleIJNS0_6detail15normal_iteratorINS0_10device_ptrIdEEEENS0_17counting_iteratorIlNS0_11use_defaultESI_SI_EEEEEEEPNSB_IJdlEEESM_iNS1_9__extrema9arg_max_fIdlNSA_4lessIdEEEEEEJSL_SN_iSS_EEEvDpT0__param_2,
	.param .align 1 .b8 _ZN6thrust24THRUST_300001_SM_1000_NS8cuda_cub4core6detail13_kernel_agentINS1_8__reduce11ReduceAgentINS0_12zip_iteratorIN4cuda3std3__45tupleIJNS0_6detail15normal_iteratorINS0_10device_ptrIdEEEENS0_17counting_iteratorIlNS0_11use_defaultESI_SI_EEEEEEEPNSB_IJdlEEESM_iNS1_9__extrema9arg_max_fIdlNSA_4lessIdEEEEEEJSL_SN_iSS_EEEvDpT0__param_3[1]
)
.maxntid 256
{
	.reg .pred 	%p<213>;
	.reg .b32 	%r<400>;
	.reg .b64 	%rd<358>;
	.reg .b64 	%fd<242>;

	ld.param.u64 	%rd199, [_ZN6thrust24THRUST_300001_SM_1000_NS8cuda_cub4core6detail13_kernel_agentINS1_8__reduce11ReduceAgentINS0_12zip_iteratorIN4cuda3std3__45tupleIJNS0_6detail15normal_iteratorINS0_10device_ptrIdEEEENS0_17counting_iteratorIlNS0_11use_defaultESI_SI_EEEEEEEPNSB_IJdlEEESM_iNS1_9__extrema9arg_max_fIdlNSA_4lessIdEEEEEEJSL_SN_iSS_EEEvDpT0__param_0+8];
	ld.param.u64 	%rd198, [_ZN6thrust24THRUST_300001_SM_1000_NS8cuda_cub4core6detail13_kernel_agentINS1_8__reduce11ReduceAgentINS0_12zip_iteratorIN4cuda3std3__45tupleIJNS0_6detail15normal_iteratorINS0_10device_ptrIdEEEENS0_17counting_iteratorIlNS0_11use_defaultESI_SI_EEEEEEEPNSB_IJdlEEESM_iNS1_9__extrema9arg_max_fIdlNSA_4lessIdEEEEEEJSL_SN_iSS_EEEvDpT0__param_0];
	ld.param.u32 	%r36, [_ZN6thrust24THRUST_300001_SM_1000_NS8cuda_cub4core6detail13_kernel_agentINS1_8__reduce11ReduceAgentINS0_12zip_iteratorIN4cuda3std3__45tupleIJNS0_6detail15normal_iteratorINS0_10device_ptrIdEEEENS0_17counting_iteratorIlNS0_11use_defaultESI_SI_EEEEEEEPNSB_IJdlEEESM_iNS1_9__extrema9arg_max_fIdlNSA_4lessIdEEEEEEJSL_SN_iSS_EEEvDpT0__param_2];
	setp.eq.s32 	%p1, %r36, 0;
	@%p1 bra 	$L__BB4_206;
	cvta.to.global.u64 	%rd1, %rd198;
	setp.gt.s32 	%p2, %r36, 1279;
	@%p2 bra 	$L__BB4_122;
	mov.u32 	%r1, %tid.x;
	setp.ge.s32 	%p96, %r1, %r36;
	mov.f64 	%fd188, 0d0000000000000000;
	mov.b64 	%rd299, 0;
	mov.u32 	%r391, %r1;
	@%p96 bra 	$L__BB4_4;
	cvt.u64.u32 	%rd255, %r1;
	mul.wide.u32 	%rd256, %r1, 8;
	add.s64 	%rd257, %rd1, %rd256;
	add.s64 	%rd299, %rd199, %rd255;
	ld.global.f64 	%fd188, [%rd257];
	add.s32 	%r391, %r1, 256;
$L__BB4_4:
	setp.ge.s32 	%p97, %r391, %r36;
	@%p97 bra 	$L__BB4_26;
	not.b32 	%r160, %r391;
	add.s32 	%r4, %r36, %r160;
	and.b32  	%r161, %r4, 768;
	setp.eq.s32 	%p98, %r161, 768;
	@%p98 bra 	$L__BB4_11;
	cvt.u64.u32 	%rd259, %r391;
	add.s64 	%rd290, %rd199, %rd259;
	mul.wide.u32 	%rd260, %r391, 8;
	add.s64 	%rd289, %rd1, %rd260;
	shr.u32 	%r162, %r4, 8;
	add.s32 	%r163, %r162, 1;
	and.b32  	%r164, %r163, 3;
	neg.s32 	%r389, %r164;
$L__BB4_7:
	.pragma "nounroll";
	mov.u64 	%rd9, %rd299;
	mov.f64 	%fd3, %fd188;
	ld.global.f64 	%fd4, [%rd289];
	setp.lt.f64 	%p99, %fd3, %fd4;
	mov.u64 	%rd299, %rd290;
	mov.f64 	%fd188, %fd4;
	@%p99 bra 	$L__BB4_10;
	setp.lt.f64 	%p100, %fd4, %fd3;
	mov.u64 	%rd299, %rd9;
	mov.f64 	%fd188, %fd3;
	@%p100 bra 	$L__BB4_10;
	setp.lt.s64 	%p101, %rd9, %rd290;
	min.s64 	%rd299, %rd9, %rd290;
	selp.f64 	%fd188, %fd3, %fd4, %p101;
$L__BB4_10:
	add.s32 	%r391, %r391, 256;
	add.s64 	%rd290, %rd290, 256;
	add.s64 	%rd289, %rd289, 2048;
	add.s32 	%r389, %r389, 1;
	setp.ne.s32 	%p102, %r389, 0;
	@%p102 bra 	$L__BB4_7;
$L__BB4_11:
	setp.lt.u32 	%p103, %r4, 768;
	@%p103 bra 	$L__BB4_26;
	add.s32 	%r392, %r391, 512;
$L__BB4_13:
	mov.u32 	%r12, %r392;
	add.s32 	%r165, %r12, -512;
	cvt.s64.s32 	%rd261, %r165;
	mul.wide.s32 	%rd262, %r165, 8;
	add.s64 	%rd17, %rd1, %rd262;
	add.s64 	%rd18, %rd199, %rd261;
	ld.global.f64 	%fd10, [%rd17];
	setp.lt.f64 	%p104, %fd188, %fd10;
	mov.u64 	%rd296, %rd18;
	mov.f64 	%fd185, %fd10;
	@%p104 bra 	$L__BB4_16;
	setp.lt.f64 	%p105, %fd10, %fd188;
	mov.u64 	%rd296, %rd299;
	mov.f64 	%fd185, %fd188;
	@%p105 bra 	$L__BB4_16;
	setp.lt.s64 	%p106, %rd299, %rd18;
	min.s64 	%rd296, %rd299, %rd18;
	selp.f64 	%fd185, %fd188, %fd10, %p106;
$L__BB4_16:
	add.s32 	%r166, %r12, -256;
	cvt.s64.s32 	%rd263, %r166;
	add.s64 	%rd21, %rd199, %rd263;
	ld.global.f64 	%fd13, [%rd17+2048];
	setp.lt.f64 	%p107, %fd185, %fd13;
	mov.u64 	%rd297, %rd21;
	mov.f64 	%fd186, %fd13;
	@%p107 bra 	$L__BB4_19;
	setp.lt.f64 	%p108, %fd13, %fd185;
	mov.u64 	%rd297, %rd296;
	mov.f64 	%fd186, %fd185;
	@%p108 bra 	$L__BB4_19;
	setp.lt.s64 	%p109, %rd296, %rd21;
	min.s64 	%rd297, %rd296, %rd21;
	selp.f64 	%fd186, %fd185, %fd13, %p109;
$L__BB4_19:
	cvt.s64.s32 	%rd264, %r12;
	add.s64 	%rd24, %rd199, %rd264;
	ld.global.f64 	%fd16, [%rd17+4096];
	setp.lt.f64 	%p110, %fd186, %fd16;
	mov.u64 	%rd298, %rd24;
	mov.f64 	%fd187, %fd16;
	@%p110 bra 	$L__BB4_22;
	setp.lt.f64 	%p111, %fd16, %fd186;
	mov.u64 	%rd298, %rd297;
	mov.f64 	%fd187, %fd186;
	@%p111 bra 	$L__BB4_22;
	setp.lt.s64 	%p112, %rd297, %rd24;
	min.s64 	%rd298, %rd297, %rd24;
	selp.f64 	%fd187, %fd186, %fd16, %p112;
$L__BB4_22:
	add.s32 	%r167, %r12, 256;
	cvt.s64.s32 	%rd265, %r167;
	add.s64 	%rd27, %rd199, %rd265;
	ld.global.f64 	%fd19, [%rd17+6144];
	setp.lt.f64 	%p113, %fd187, %fd19;
	mov.u64 	%rd299, %rd27;
	mov.f64 	%fd188, %fd19;
	@%p113 bra 	$L__BB4_25;
	setp.lt.f64 	%p114, %fd19, %fd187;
	mov.u64 	%rd299, %rd298;
	mov.f64 	%fd188, %fd187;
	@%p114 bra 	$L__BB4_25;
	setp.lt.s64 	%p115, %rd298, %rd27;
	min.s64 	%rd299, %rd298, %rd27;
	selp.f64 	%fd188, %fd187, %fd19, %p115;
$L__BB4_25:
	add.s32 	%r392, %r12, 1024;
	add.s32 	%r168, %r12, 512;
	setp.lt.s32 	%p116, %r168, %r36;
	@%p116 bra 	$L__BB4_13;
$L__BB4_26:
	setp.lt.s32 	%p117, %r36, 256;
	@%p117 bra 	$L__BB4_71;
	// begin inline asm
	mov.u32 %r282, %laneid;
	// end inline asm
	mov.b64 	%rd276, %fd188;
	mov.b64 	{%r284, %r289}, %rd276;
	mov.b32 	%r300, 1;
	mov.b32 	%r301, 31;
	mov.b32 	%r302, -1;
	// begin inline asm
	shfl.sync.down.b32 %r283, %r284, %r300, %r301, %r302;
	// end inline asm
	// begin inline asm
	shfl.sync.down.b32 %r288, %r289, %r300, %r301, %r302;
	// end inline asm
	mov.b64 	%rd277, {%r283, %r288};
	mov.b64 	%fd23, %rd277;
	mov.b64 	{%r294, %r299}, %rd299;
	// begin inline asm
	shfl.sync.down.b32 %r293, %r294, %r300, %r301, %r302;
	// end inline asm
	// begin inline asm
	shfl.sync.down.b32 %r298, %r299, %r300, %r301, %r302;
	// end inline asm
	mov.b64 	%rd31, {%r293, %r298};
	setp.gt.s32 	%p169, %r282, 30;
	mov.u64 	%rd301, %rd299;
	mov.f64 	%fd190, %fd188;
	@%p169 bra 	$L__BB4_31;
	setp.lt.f64 	%p170, %fd188, %fd23;
	mov.u64 	%rd301, %rd31;
	mov.f64 	%fd190, %fd23;
	@%p170 bra 	$L__BB4_31;
	setp.gt.f64 	%p171, %fd188, %fd23;
	mov.u64 	%rd301, %rd299;
	mov.f64 	%fd190, %fd188;
	@%p171 bra 	$L__BB4_31;
	setp.lt.s64 	%p172, %rd299, %rd31;
	min.s64 	%rd301, %rd299, %rd31;
	selp.f64 	%fd190, %fd188, %fd23, %p172;
$L__BB4_31:
	mov.b64 	%rd278, %fd190;
	mov.b64 	{%r304, %r309}, %rd278;
	mov.b32 	%r320, 2;
	mov.b32 	%r321, 31;
	mov.b32 	%r322, -1;
	// begin inline asm
	shfl.sync.down.b32 %r303, %r304, %r320, %r321, %r322;
	// end inline asm
	// begin inline asm
	shfl.sync.down.b32 %r308, %r309, %r320, %r321, %r322;
	// end inline asm
	mov.b64 	%rd279, {%r303, %r308};
	mov.b64 	%fd26, %rd279;
	mov.b64 	{%r314, %r319}, %rd301;
	// begin inline asm
	shfl.sync.down.b32 %r313, %r314, %r320, %r321, %r322;
	// end inline asm
	// begin inline asm
	shfl.sync.down.b32 %r318, %r319, %r320, %r321, %r322;
	// end inline asm
	mov.b64 	%rd34, {%r313, %r318};
	setp.gt.s32 	%p173, %r282, 29;
	mov.u64 	%rd302, %rd301;
	mov.f64 	%fd191, %fd190;
	@%p173 bra 	$L__BB4_35;
	setp.lt.f64 	%p174, %fd190, %fd26;
	mov.u64 	%rd302, %rd34;
	mov.f64 	%fd191, %fd26;
	@%p174 bra 	$L__BB4_35;
	setp.gt.f64 	%p175, %fd190, %fd26;
	mov.u64 	%rd302, %rd301;
	mov.f64 	%fd191, %fd190;
	@%p175 bra 	$L__BB4_35;
	setp.lt.s64 	%p176, %rd301, %rd34;
	min.s64 	%rd302, %rd301, %rd34;
	selp.f64 	%fd191, %fd190, %fd26, %p176;
$L__BB4_35:
	mov.b64 	%rd280, %fd191;
	mov.b64 	{%r324, %r329}, %rd280;
	mov.b32 	%r340, 4;
	mov.b32 	%r341, 31;
	mov.b32 	%r342, -1;
	// begin inline asm
	shfl.sync.down.b32 %r323, %r324, %r340, %r341, %r342;
	// end inline asm
	// begin inline asm
	shfl.sync.down.b32 %r328, %r329, %r340, %r341, %r342;
	// end inline asm
	mov.b64 	%rd281, {%r323, %r328};
	mov.b64 	%fd29, %rd281;
	mov.b64 	{%r334, %r339}, %rd302;
	// begin inline asm
	shfl.sync.down.b32 %r333, %r334, %r340, %r341, %r342;
	// end inline asm
	// begin inline asm
	shfl.sync.down.b32 %r338, %r339, %r340, %r341, %r342;
	// end inline asm
	mov.b64 	%rd37, {%r333, %r338};
	setp.gt.s32 	%p177, %r282, 27;
	mov.u64 	%rd303, %rd302;
	mov.f64 	%fd192, %fd191;
	@%p177 bra 	$L__BB4_39;
	setp.lt.f64 	%p178, %fd191, %fd29;
	mov.u64 	%rd303, %rd37;
	mov.f64 	%fd192, %fd29;
	@%p178 bra 	$L__BB4_39;
	setp.gt.f64 	%p179, %fd191, %fd29;
	mov.u64 	%rd303, %rd302;
	mov.f64 	%fd192, %fd191;
	@%p179 bra 	$L__BB4_39;
	setp.lt.s64 	%p180, %rd302, %rd37;
	min.s64 	%rd303, %rd302, %rd37;
	selp.f64 	%fd192, %fd191, %fd29, %p180;
$L__BB4_39:
	mov.b64 	%rd282, %fd192;
	mov.b64 	{%r344, %r349}, %rd282;
	mov.b32 	%r360, 8;
	mov.b32 	%r361, 31;
	mov.b32 	%r362, -1;
	// begin inline asm
	shfl.sync.down.b32 %r343, %r344, %r360, %r361, %r362;
	// end inline asm
	// begin inline asm
	shfl.sync.down.b32 %r348, %r349, %r360, %r361, %r362;
	// end inline asm
	mov.b64 	%rd283, {%r343, %r348};
	mov.b64 	%fd32, %rd283;
	mov.b64 	{%r354, %r359}, %rd303;
	// begin inline asm
	shfl.sync.down.b32 %r353, %r354, %r360, %r361, %r362;
	// end inline asm
	// begin inline asm
	shfl.sync.down.b32 %r358, %r359, %r360, %r361, %r362;
	// end inline asm
	mov.b64 	%rd40, {%r353, %r358};
	setp.gt.s32 	%p181, %r282, 23;
	mov.u64 	%rd304, %rd303;
	mov.f64 	%fd193, %fd192;
	@%p181 bra 	$L__BB4_43;
	setp.lt.f64 	%p182, %fd192, %fd32;
	mov.u64 	%rd304, %rd40;
	mov.f64 	%fd193, %fd32;
	@%p182 bra 	$L__BB4_43;
	setp.gt.f64 	%p183, %fd192, %fd32;
	mov.u64 	%rd304, %rd303;
	mov.f64 	%fd193, %fd192;
	@%p183 bra 	$L__BB4_43;
	setp.lt.s64 	%p184, %rd303, %rd40;
	min.s64 	%rd304, %rd303, %rd40;
	selp.f64 	%fd193, %fd192, %fd32, %p184;
$L__BB4_43:
	mov.b64 	%rd284, %fd193;
	mov.b64 	{%r364, %r369}, %rd284;
	mov.b32 	%r380, 16;
	mov.b32 	%r381, 31;
	mov.b32 	%r382, -1;
	// begin inline asm
	shfl.sync.down.b32 %r363, %r364, %r380, %r381, %r382;
	// end inline asm
	// begin inline asm
	shfl.sync.down.b32 %r368, %r369, %r380, %r381, %r382;
	// end inline asm
	mov.b64 	%rd285, {%r363, %r368};
	mov.b64 	%fd35, %rd285;
	mov.b64 	{%r374, %r379}, %rd304;
	// begin inline asm
	shfl.sync.down.b32 %r373, %r374, %r380, %r381, %r382;
	// end inline asm
	// begin inline asm
	shfl.sync.down.b32 %r378, %r379, %r380, %r381, %r382;
	// end inline asm
	mov.b64 	%rd43, {%r373, %r378};
	setp.gt.s32 	%p185, %r282, 15;
	mov.u64 	%rd357, %rd304;
	mov.f64 	%fd241, %fd193;
	@%p185 bra 	$L__BB4_47;
	setp.lt.f64 	%p186, %fd193, %fd35;
	mov.u64 	%rd357, %rd43;
	mov.f64 	%fd241, %fd35;
	@%p186 bra 	$L__BB4_47;
	setp.gt.f64 	%p187, %fd193, %fd35;
	mov.u64 	%rd357, %rd304;
	mov.f64 	%fd241, %fd193;
	@%p187 bra 	$L__BB4_47;
	setp.lt.s64 	%p188, %rd304, %rd43;
	min.s64 	%rd357, %rd304, %rd43;
	selp.f64 	%fd241, %fd193, %fd35, %p188;
$L__BB4_47:
	setp.ne.s32 	%p189, %r282, 0;
	@%p189 bra 	$L__BB4_49;
	shr.u32 	%r383, %r1, 1;
	and.b32  	%r384, %r383, 496;
	mov.u32 	%r385, _ZN6thrust24THRUST_300001_SM_1000_NS8cuda_cub4core6detail5shmemE;
	add.s32 	%r386, %r385, %r384;
	st.shared.f64 	[%r386+8], %fd241;
	st.shared.u64 	[%r386+16], %rd357;
$L__BB4_49:
	bar.sync 	0;
	setp.ne.s32 	%p190, %r1, 0;
	@%p190 bra 	$L__BB4_204;
	ld.shared.f64 	%fd38, [_ZN6thrust24THRUST_300001_SM_1000_NS8cuda_cub4core6detail5shmemE+24];
	ld.shared.u64 	%rd46, [_ZN6thrust24THRUST_300001_SM_1000_NS8cuda_cub4core6detail5shmemE+32];
	setp.lt.f64 	%p191, %fd241, %fd38;
	mov.u64 	%rd306, %rd46;
	mov.f64 	%fd195, %fd38;
	@%p191 bra 	$L__BB4_53;
	setp.lt.f64 	%p192, %fd38, %fd241;
	mov.u64 	%rd306, %rd357;
	mov.f64 	%fd195, %fd241;
	@%p192 bra 	$L__BB4_53;
	setp.lt.s64 	%p193, %rd357, %rd46;
	min.s64 	%rd306, %rd357, %rd46;
	selp.f64 	%fd195, %fd241, %fd38, %p193;
$L__BB4_53:
	ld.shared.f64 	%fd41, [_ZN6thrust24THRUST_300001_SM_1000_NS8cuda_cub4core6detail5shmemE+40];
	ld.shared.u64 	%rd49, [_ZN6thrust24THRUST_300001_SM_1000_NS8cuda_cub4core6detail5shmemE+48];
	setp.lt.f64 	%p194, %fd195, %fd41;
	mov.u64 	%rd307, %rd49;
	mov.f64 	%fd196, %fd41;
	@%p194 bra 	$L__BB4_56;
	setp.lt.f64 	%p195, %fd41, %fd195;
	mov.u64 	%rd307, %rd306;
	mov.f64 	%fd196, %fd195;
	@%p195 bra 	$L__BB4_56;
	setp.lt.s64 	%p196, %rd306, %rd49;
	min.s64 	%rd307, %rd306, %rd49;
	selp.f64 	%fd196, %fd195, %fd41, %p196;
$L__BB4_56:
	ld.shared.f64 	%fd44, [_ZN6thrust24THRUST_300001_SM_1000_NS8cuda_cub4core6detail5shmemE+56];
	ld.shared.u64 	%rd52, [_ZN6thrust24THRUST_300001_SM_1000_NS8cuda_cub4core6detail5shmemE+64];
	setp.lt.f64 	%p197, %fd196, %fd44;
	mov.u64 	%rd308, %rd52;
	mov.f64 	%fd197, %fd44;
	@%p197 bra 	$L__BB4_59;
	setp.lt.f64 	%p198, %fd44, %fd196;
	mov.u64 	%rd308, %rd307;
	mov.f64 	%fd197, %fd196;
	@%p198 bra 	$L__BB4_59;
	setp.lt.s64 	%p199, %rd307, %rd52;
	min.s64 	%rd308, %rd307, %rd52;
	selp.f64 	%fd197, %fd196, %fd44, %p199;
$L__BB4_59:
	ld.shared.f64 	%fd47, [_ZN6thrust24THRUST_300001_SM_1000_NS8cuda_cub4core6detail5shmemE+72];
	ld.shared.u64 	%rd55, [_ZN6thrust24THRUST_300001_SM_1000_NS8cuda_cub4core6detail5shmemE+80];
	setp.lt.f64 	%p200, %fd197, %fd47;
	mov.u64 	%rd309, %rd55;
	mov.f64 	%fd198, %fd47;
	@%p200 bra 	$L__BB4_62;
	setp.lt.f64 	%p201, %fd47, %fd197;
	mov.u64 	%rd309, %rd308;
	mov.f64 	%fd198, %fd197;
	@%p201 bra 	$L__BB4_62;
	setp.lt.s64 	%p202, %rd308, %rd55;
	min.s64 	%rd309, %rd308, %rd55;
	selp.f64 	%fd198, %fd197, %fd47, %p202;
$L__BB4_62:
	ld.shared.f64 	%fd50, [_ZN6thrust24THRUST_300001_SM_1000_NS8cuda_cub4core6detail5shmemE+88];
	ld.shared.u64 	%rd58, [_ZN6thrust24THRUST_300001_SM_1000_NS8cuda_cub4core6detail5shmemE+96];
	setp.lt.f64 	%p203, %fd198, %fd50;
	mov.u64 	%rd310, %rd58;
	mov.f64 	%fd199, %fd50;
	@%p203 bra 	$L__BB4_65;
	setp.lt.f64 	%p204, %fd50, %fd198;
	mov.u64 	%rd310, %rd309;
	mov.f64 	%fd199, %fd198;
	@%p204 bra 	$L__BB4_65;
	setp.lt.s64 	%p205, %rd309, %rd58;
	min.s64 	%rd310, %rd309, %rd58;
	selp.f64 	%fd199, %fd198, %fd50, %p205;
$L__BB4_65:
	ld.shared.f64 	%fd53, [_ZN6thrust24THRUST_300001_SM_1000_NS8cuda_cub4core6detail5shmemE+104];
	ld.shared.u64 	%rd61, [_ZN6thrust24THRUST_300001_SM_1000_NS8cuda_cub4core6detail5shmemE+112];
	setp.lt.f64 	%p206, %fd199, %fd53;
	mov.u64 	%rd311, %rd61;
	mov.f64 	%fd200, %fd53;
	@%p206 bra 	$L__BB4_68;
	setp.lt.f64 	%p207, %fd53, %fd199;
	mov.u64 	%rd311, %rd310;
	mov.f64 	%fd200, %fd199;
	@%p207 bra 	$L__BB4_68;
	setp.lt.s64 	%p208, %rd310, %rd61;
	min.s64 	%rd311, %rd310, %rd61;
	selp.f64 	%fd200, %fd199, %fd53, %p208;
$L__BB4_68:
	ld.shared.f64 	%fd56, [_ZN6thrust24THRUST_300001_SM_1000_NS8cuda_cub4core6detail5shmemE+120];
	ld.shared.u64 	%rd64, [_ZN6thrust24THRUST_300001_SM_1000_NS8cuda_cub4core6detail5shmemE+128];
	setp.lt.f64 	%p209, %fd200, %fd56;
	mov.u64 	%rd357, %rd64;
	mov.f64 	%fd241, %fd56;
	@%p209 bra 	$L__BB4_204;
	setp.lt.f64 	%p210, %fd56, %fd200;
	mov.u64 	%rd357, %rd311;
	mov.f64 	%fd241, %fd200;
	@%p210 bra 	$L__BB4_204;
	setp.lt.s64 	%p211, %rd311, %rd64;
	min.s64 	%rd357, %rd311, %rd64;
	selp.f64 	%fd241, %fd200, %fd56, %p211;
	bra.uni 	$L__BB4_204;
$L__BB4_71:
	// begin inline asm
	mov.u32 %r169, %laneid;
	// end inline asm
	and.b32  	%r190, %r1, 992;
	add.s32 	%r191, %r190, 32;
	setp.gt.s32 	%p118, %r191, %r36;
	not.b32 	%r192, %r190;
	add.s32 	%r193, %r36, %r192;
	selp.b32 	%r188, %r193, 31, %p118;
	mov.b64 	%rd266, %fd188;
	mov.b64 	{%r171, %r176}, %rd266;
	mov.b32 	%r187, 1;
	mov.b32 	%r189, -1;
	// begin inline asm
	shfl.sync.down.b32 %r170, %r171, %r187, %r188, %r189;
	// end inline asm
	// begin inline asm
	shfl.sync.down.b32 %r175, %r176, %r187, %r188, %r189;
	// end inline asm
	mov.b64 	%rd267, {%r170, %r175};
	mov.b64 	%fd58, %rd267;
	mov.b64 	{%r181, %r186}, %rd299;
	// begin inline asm
	shfl.sync.down.b32 %r180, %r181, %r187, %r188, %r189;
	// end inline asm
	// begin inline asm
	shfl.sync.down.b32 %r185, %r186, %r187, %r188, %r189;
	// end inline asm
	mov.b64 	%rd66, {%r180, %r185};
	setp.ge.s32 	%p119, %r169, %r188;
	mov.u64 	%rd312, %rd299;
	mov.f64 	%fd201, %fd188;
	@%p119 bra 	$L__BB4_75;
	setp.lt.f64 	%p120, %fd188, %fd58;
	mov.u64 	%rd312, %rd66;
	mov.f64 	%fd201, %fd58;
	@%p120 bra 	$L__BB4_75;
	setp.gt.f64 	%p121, %fd188, %fd58;
	mov.u64 	%rd312, %rd299;
	mov.f64 	%fd201, %fd188;
	@%p121 bra 	$L__BB4_75;
	setp.lt.s64 	%p122, %rd299, %rd66;
	min.s64 	%rd312, %rd299, %rd66;
	selp.f64 	%fd201, %fd188, %fd58, %p122;
$L__BB4_75:
	mov.b64 	%rd268, %fd201;
	mov.b64 	{%r195, %r200}, %rd268;
	mov.b32 	%r211, 2;
	mov.b32 	%r213, -1;
	// begin inline asm
	shfl.sync.down.b32 %r194, %r195, %r211, %r188, %r213;
	// end inline asm
	// begin inline asm
	shfl.sync.down.b32 %r199, %r200, %r211, %r188, %r213;
	// end inline asm
	mov.b64 	%rd269, {%r194, %r199};
	mov.b64 	%fd61, %rd269;
	mov.b64 	{%r205, %r210}, %rd312;
	// begin inline asm
	shfl.sync.down.b32 %r204, %r205, %r211, %r188, %r213;
	// end inline asm
	// begin inline asm
	shfl.sync.down.b32 %r209, %r210, %r211, %r188, %r213;
	// end inline asm
	mov.b64 	%rd69, {%r204, %r209};
	add.s32 	%r214, %r169, 2;
	setp.gt.s32 	%p123, %r214, %r188;
	mov.u64 	%rd313, %rd312;
	mov.f64 	%fd202, %fd201;
	@%p123 bra 	$L__BB4_79;
	setp.lt.f64 	%p124, %fd201, %fd61;
	mov.u64 	%rd313, %rd69;
	mov.f64 	%fd202, %fd61;
	@%p124 bra 	$L__BB4_79;
	setp.gt.f64 	%p125, %fd201, %fd61;
	mov.u64 	%rd313, %rd312;
	mov.f64 	%fd202, %fd201;
	@%p125 bra 	$L__BB4_79;
	setp.lt.s64 	%p126, %rd312, %rd69;
	min.s64 	%rd313, %rd312, %rd69;
	selp.f64 	%fd202, %fd201, %fd61, %p126;
$L__BB4_79:
	mov.b64 	%rd270, %fd202;
	mov.b64 	{%r216, %r221}, %rd270;
	mov.b32 	%r232, 4;
	mov.b32 	%r234, -1;
	// begin inline asm
	shfl.sync.down.b32 %r215, %r216, %r232, %r188, %r234;
	// end inline asm
	// begin inline asm
	shfl.sync.down.b32 %r220, %r221, %r232, %r188, %r234;
	// end inline asm
	mov.b64 	%rd271, {%r215, %r220};
	mov.b64 	%fd64, %rd271;
	mov.b64 	{%r226, %r231}, %rd313;
	// begin inline asm
	shfl.sync.down.b32 %r225, %r226, %r232, %r188, %r234;
	// end inline asm
	// begin inline asm
	shfl.sync.down.b32 %r230, %r231, %r232, %r188, %r234;
	// end inline asm
	mov.b64 	%rd72, {%r225, %r230};
	add.s32 	%r235, %r169, 4;
	setp.gt.s32 	%p127, %r235, %r188;
	mov.u64 	%rd314, %rd313;
	mov.f64 	%fd203, %fd202;
	@%p127 bra 	$L__BB4_83;
	setp.lt.f64 	%p128, %fd202, %fd64;
	mov.u64 	%rd314, %rd72;
	mov.f64 	%fd203, %fd64;
	@%p128 bra 	$L__BB4_83;
	setp.gt.f64 	%p129, %fd202, %fd64;
	mov.u64 	%rd314, %rd313;
	mov.f64 	%fd203, %fd202;
	@%p129 bra 	$L__BB4_83;
	setp.lt.s64 	%p130, %rd313, %rd72;
	min.s64 	%rd314, %rd313, %rd72;
	selp.f64 	%fd203, %fd202, %fd64, %p130;
$L__BB4_83:
	mov.b64 	%rd272, %fd203;
	mov.b64 	{%r237, %r242}, %rd272;
	mov.b32 	%r253, 8;
	mov.b32 	%r255, -1;
	// begin inline asm
	shfl.sync.down.b32 %r236, %r237, %r253, %r188, %r255;
	// end inline asm
	// begin inline asm
	shfl.sync.down.b32 %r241, %r242, %r253, %r188, %r255;
	// end inline asm
	mov.b64 	%rd273, {%r236, %r241};
	mov.b64 	%fd67, %rd273;
	mov.b64 	{%r247, %r252}, %rd314;
	// begin inline asm
	shfl.sync.down.b32 %r246, %r247, %r253, %r188, %r255;
	// end inline asm
	// begin inline asm
	shfl.sync.down.b32 %r251, %r252, %r253, %r188, %r255;
	// end inline asm
	mov.b64 	%rd75, {%r246, %r251};
	add.s32 	%r256, %r169, 8;
	setp.gt.s32 	%p131, %r256, %r188;
	mov.f64 	%fd204, %fd203;
	mov.u64 	%rd315, %rd314;
	@%p131 bra 	$L__BB4_87;
	setp.lt.f64 	%p132, %fd203, %fd67;
	mov.f64 	%fd204, %fd67;
	mov.u64 	%rd315, %rd75;
	@%p132 bra 	$L__BB4_87;
	setp.gt.f64 	%p133, %fd203, %fd67;
	mov.f64 	%fd204, %fd203;
	mov.u64 	%rd315, %rd314;
	@%p133 bra 	$L__BB4_87;
	setp.lt.s64 	%p134, %rd314, %rd75;
	selp.f64 	%fd204, %fd203, %fd67, %p134;
	min.s64 	%rd315, %rd314, %rd75;
$L__BB4_87:
	mov.b64 	%rd274, %fd204;
	mov.b64 	{%r258, %r263}, %rd274;
	mov.b32 	%r274, 16;
	mov.b32 	%r276, -1;
	// begin inline asm
	shfl.sync.down.b32 %r257, %r258, %r274, %r188, %r276;
	// end inline asm
	// begin inline asm
	shfl.sync.down.b32 %r262, %r263, %r274, %r188, %r276;
	// end inline asm
	mov.b64 	%rd275, {%r257, %r262};
	mov.b64 	%fd70, %rd275;
	mov.b64 	{%r268, %r273}, %rd315;
	// begin inline asm
	shfl.sync.down.b32 %r267, %r268, %r274, %r188, %r276;
	// end inline asm
	// begin inline asm
	shfl.sync.down.b32 %r272, %r273, %r274, %r188, %r276;
	// end inline asm
	mov.b64 	%rd78, {%r267, %r272};
	add.s32 	%r277, %r169, 16;
	setp.gt.s32 	%p135, %r277, %r188;
	mov.f64 	%fd241, %fd204;
	mov.u64 	%rd357, %rd315;
	@%p135 bra 	$L__BB4_91;
	setp.lt.f64 	%p136, %fd204, %fd70;
	mov.f64 	%fd241, %fd70;
	mov.u64 	%rd357, %rd78;
	@%p136 bra 	$L__BB4_91;
	setp.gt.f64 	%p137, %fd204, %fd70;
	mov.f64 	%fd241, %fd204;
	mov.u64 	%rd357, %rd315;
	@%p137 bra 	$L__BB4_91;
	setp.lt.s64 	%p138, %rd315, %rd78;
	selp.f64 	%fd241, %fd204, %fd70, %p138;
	min.s64 	%rd357, %rd315, %rd78;
$L__BB4_91:
	setp.ne.s32 	%p139, %r169, 0;
	@%p139 bra 	$L__BB4_93;
	shr.u32 	%r278, %r1, 1;
	and.b32  	%r279, %r278, 496;
	mov.u32 	%r280, _ZN6thrust24THRUST_300001_SM_1000_NS8cuda_cub4core6detail5shmemE;
	add.s32 	%r281, %r280, %r279;
	st.shared.f64 	[%r281+8], %fd241;
	st.shared.u64 	[%r281+16], %rd357;
$L__BB4_93:
	bar.sync 	0;
	setp.ne.s32 	%p140, %r1, 0;
	@%p140 bra 	$L__BB4_204;
	setp.lt.s32 	%p141, %r36, 33;
	mov.f64 	%fd206, %fd241;
	mov.u64 	%rd317, %rd357;
	@%p141 bra 	$L__BB4_98;
	ld.shared.f64 	%fd73, [_ZN6thrust24THRUST_300001_SM_1000_NS8cuda_cub4core6detail5shmemE+24];
	ld.shared.u64 	%rd81, [_ZN6thrust24THRUST_300001_SM_1000_NS8cuda_cub4core6detail5shmemE+32];
	setp.lt.f64 	%p142, %fd241, %fd73;
	mov.f64 	%fd206, %fd73;
	mov.u64 	%rd317, %rd81;
	@%p142 bra 	$L__BB4_98;
	setp.lt.f64 	%p143, %fd73, %fd241;
	mov.f64 	%fd206, %fd241;
	mov.u64 	%rd317, %rd357;
	@%p143 bra 	$L__BB4_98;
	setp.lt.s64 	%p144, %rd357, %rd81;
	selp.f64 	%fd206, %fd241, %fd73, %p144;
	min.s64 	%rd317, %rd357, %rd81;
$L__BB4_98:
	setp.lt.s32 	%p145, %r36, 65;
	mov.f64 	%fd207, %fd206;
	mov.u64 	%rd318, %rd317;
	@%p145 bra 	$L__BB4_102;
	ld.shared.f64 	%fd76, [_ZN6thrust24THRUST_300001_SM_1000_NS8cuda_cub4core6detail5shmemE+40];
	ld.shared.u64 	%rd84, [_ZN6thrust24THRUST_300001_SM_1000_NS8cuda_cub4core6detail5shmemE+48];
	setp.lt.f64 	%p146, %fd206, %fd76;
	mov.f64 	%fd207, %fd76;
	mov.u64 	%rd318, %rd84;
	@%p146 bra 	$L__BB4_102;
	setp.lt.f64 	%p147, %fd76, %fd206;
	mov.f64 	%fd207, %fd206;
	mov.u64 	%rd318, %rd317;
	@%p147 bra 	$L__BB4_102;
	setp.lt.s64 	%p148, %rd317, %rd84;
	selp.f64 	%fd207, %fd206, %fd76, %p148;
	min.s64 	%rd318, %rd317, %rd84;
$L__BB4_102:
	setp.lt.s32 	%p149, %r36, 97;
	mov.f64 	%fd208, %fd207;
	mov.u64 	%rd319, %rd318;
	@%p149 bra 	$L__BB4_106;
	ld.shared.f64 	%fd79, [_ZN6thrust24THRUST_300001_SM_1000_NS8cuda_cub4core6detail5shmemE+56];
	ld.shared.u64 	%rd87, [_ZN6thrust24THRUST_300001_SM_1000_NS8cuda_cub4core6detail5shmemE+64];
	setp.lt.f64 	%p150, %fd207, %fd79;
	mov.f64 	%fd208, %fd79;
	mov.u64 	%rd319, %rd87;
	@%p150 bra 	$L__BB4_106;
	setp.lt.f64 	%p151, %fd79, %fd207;
	mov.f64 	%fd208, %fd207;
	mov.u64 	%rd319, %rd318;
	@%p151 bra 	$L__BB4_106;
	setp.lt.s64 	%p152, %rd318, %rd87;
	selp.f64 	%fd208, %fd207, %fd79, %p152;
	min.s64 	%rd319, %rd318, %rd87;
$L__BB4_106:
	setp.lt.s32 	%p153, %r36, 129;
	mov.f64 	%fd209, %fd208;
	mov.u64 	%rd320, %rd319;
	@%p153 bra 	$L__BB4_110;
	ld.shared.f64 	%fd82, [_ZN6thrust24THRUST_300001_SM_1000_NS8cuda_cub4core6detail5shmemE+72];
	ld.shared.u64 	%rd90, [_ZN6thrust24THRUST_300001_SM_1000_NS8cuda_cub4core6detail5shmemE+80];
	setp.lt.f64 	%p154, %fd208, %fd82;
	mov.f64 	%fd209, %fd82;
	mov.u64 	%rd320, %rd90;
	@%p154 bra 	$L__BB4_110;
	setp.lt.f64 	%p155, %fd82, %fd208;
	mov.f64 	%fd209, %fd208;
	mov.u64 	%rd320, %rd319;
	@%p155 bra 	$L__BB4_110;
	setp.lt.s64 	%p156, %rd319, %rd90;
	selp.f64 	%fd209, %fd208, %fd82, %p156;
	min.s64 	%rd320, %rd319, %rd90;
$L__BB4_110:
	setp.lt.s32 	%p157, %r36, 161;
	mov.f64 	%fd210, %fd209;
	mov.u64 	%rd321, %rd320;
	@%p157 bra 	$L__BB4_114;
	ld.shared.f64 	%fd85, [_ZN6thrust24THRUST_300001_SM_1000_NS8cuda_cub4core6detail5shmemE+88];
	ld.shared.u64 	%rd93, [_ZN6thrust24THRUST_300001_SM_1000_NS8cuda_cub4core6detail5shmemE+96];
	setp.lt.f64 	%p158, %fd209, %fd85;
	mov.f64 	%fd210, %fd85;
	mov.u64 	%rd321, %rd93;
	@%p158 bra 	$L__BB4_114;
	setp.lt.f64 	%p159, %fd85, %fd209;
	mov.f64 	%fd210, %fd209;
	mov.u64 	%rd321, %rd320;
	@%p159 bra 	$L__BB4_114;
	setp.lt.s64 	%p160, %rd320, %rd93;
	selp.f64 	%fd210, %fd209, %fd85, %p160;
	min.s64 	%rd321, %rd320, %rd93;
$L__BB4_114:
	setp.lt.s32 	%p161, %r36, 193;
	mov.f64 	%fd211, %fd210;
	mov.u64 	%rd322, %rd321;
	@%p161 bra 	$L__BB4_118;
	ld.shared.f64 	%fd88, [_ZN6thrust24THRUST_300001_SM_1000_NS8cuda_cub4core6detail5shmemE+104];
	ld.shared.u64 	%rd96, [_ZN6thrust24THRUST_300001_SM_1000_NS8cuda_cub4core6detail5shmemE+112];
	setp.lt.f64 	%p162, %fd210, %fd88;
	mov.f64 	%fd211, %fd88;
	mov.u64 	%rd322, %rd96;
	@%p162 bra 	$L__BB4_118;
	setp.lt.f64 	%p163, %fd88, %fd210;
	mov.f64 	%fd211, %fd210;
	mov.u64 	%rd322, %rd321;
	@%p163 bra 	$L__BB4_118;
	setp.lt.s64 	%p164, %rd321, %rd96;
	selp.f64 	%fd211, %fd210, %fd88, %p164;
	min.s64 	%rd322, %rd321, %rd96;
$L__BB4_118:
	setp.lt.s32 	%p165, %r36, 225;
	mov.u64 	%rd357, %rd322;
	mov.f64 	%fd241, %fd211;
	@%p165 bra 	$L__BB4_204;
	ld.shared.f64 	%fd91, [_ZN6thrust24THRUST_300001_SM_1000_NS8cuda_cub4core6detail5shmemE+120];
	ld.shared.u64 	%rd99, [_ZN6thrust24THRUST_300001_SM_1000_NS8cuda_cub4core6detail5shmemE+128];
	setp.lt.f64 	%p166, %fd211, %fd91;
	mov.u64 	%rd357, %rd99;
	mov.f64 	%fd241, %fd91;
	@%p166 bra 	$L__BB4_204;
	setp.lt.f64 	%p167, %fd91, %fd211;
	mov.u64 	%rd357, %rd322;
	mov.f64 	%fd241, %fd211;
	@%p167 bra 	$L__BB4_204;
	setp.lt.s64 	%p168, %rd322, %rd99;
	selp.f64 	%fd241, %fd211, %fd91, %p168;
	min.s64 	%rd357, %rd322, %rd99;
	bra.uni 	$L__BB4_204;
$L__BB4_122:
	mov.u32 	%r17, %tid.x;
	cvt.u64.u32 	%rd201, %r17;
	cvta.to.global.u64 	%rd202, %rd198;
	mul.wide.u32 	%rd203, %r17, 8;
	add.s64 	%rd101, %rd202, %rd203;
	ld.global.f64 	%fd170, [%rd101];
	add.s32 	%r37, %r17, 256;
	cvt.u64.u32 	%rd204, %r37;
	ld.global.f64 	%fd171, [%rd101+2048];
	add.s32 	%r38, %r17, 512;
	cvt.u64.u32 	%rd205, %r38;
	ld.global.f64 	%fd172, [%rd101+4096];
	add.s32 	%r39, %r17, 768;
	cvt.u64.u32 	%rd206, %r39;
	ld.global.f64 	%fd173, [%rd101+6144];
	or.b32  	%r40, %r17, 1024;
	cvt.u64.u32 	%rd102, %r40;
	add.s64 	%rd344, %rd199, %rd102;
	ld.global.f64 	%fd228, [%rd101+8192];
	setp.geu.f64 	%p3, %fd170, %fd171;
	selp.f64 	%fd174, %fd170, %fd171, %p3;
	selp.b64 	%rd207, %rd201, %rd204, %p3;
	setp.geu.f64 	%p4, %fd174, %fd172;
	selp.f64 	%fd175, %fd174, %fd172, %p4;
	selp.b64 	%rd208, %rd207, %rd205, %p4;
	setp.geu.f64 	%p5, %fd175, %fd173;
	selp.f64 	%fd94, %fd175, %fd173, %p5;
	selp.b64 	%rd105, %rd208, %rd206, %p5;
	setp.lt.f64 	%p6, %fd94, %fd228;
	@%p6 bra 	$L__BB4_124;
	setp.lt.f64 	%p7, %fd228, %fd94;
	setp.lt.u64 	%p8, %rd105, %rd102;
	or.pred  	%p9, %p7, %p8;
	selp.f64 	%fd228, %fd94, %fd228, %p9;
	add.s64 	%rd209, %rd199, %rd105;
	selp.b64 	%rd344, %rd209, %rd344, %p9;
$L__BB4_124:
	setp.lt.u32 	%p10, %r36, 2560;
	mov.b32 	%r394, 1280;
	@%p10 bra 	$L__BB4_137;
	mov.b32 	%r393, 1280;
	mov.f64 	%fd213, %fd228;
$L__BB4_126:
	cvt.u64.u32 	%rd210, %r393;
	add.s64 	%rd211, %rd201, %rd210;
	mul.wide.u32 	%rd212, %r393, 8;
	add.s64 	%rd213, %rd101, %rd212;
	add.s64 	%rd111, %rd211, %rd199;
	ld.global.f64 	%fd214, [%rd213];
	ld.global.f64 	%fd215, [%rd213+2048];
	ld.global.f64 	%fd216, [%rd213+4096];
	ld.global.f64 	%fd217, [%rd213+6144];
	ld.global.f64 	%fd228, [%rd213+8192];
	setp.lt.f64 	%p11, %fd213, %fd214;
	mov.u64 	%rd325, %rd111;
	@%p11 bra 	$L__BB4_128;
	setp.lt.f64 	%p12, %fd214, %fd213;
	setp.lt.s64 	%p13, %rd344, %rd111;
	or.pred  	%p14, %p12, %p13;
	selp.f64 	%fd214, %fd213, %fd214, %p14;
	selp.b64 	%rd325, %rd344, %rd111, %p14;
$L__BB4_128:
	add.s64 	%rd326, %rd111, 256;
	setp.lt.f64 	%p15, %fd214, %fd215;
	@%p15 bra 	$L__BB4_130;
	setp.lt.f64 	%p16, %fd215, %fd214;
	cvt.u64.u32 	%rd217, %r393;
	add.s64 	%rd218, %rd201, %rd217;
	add.s64 	%rd220, %rd218, %rd199;
	add.s64 	%rd221, %rd220, 256;
	setp.lt.s64 	%p17, %rd325, %rd221;
	or.pred  	%p18, %p16, %p17;
	selp.f64 	%fd215, %fd214, %fd215, %p18;
	selp.b64 	%rd326, %rd325, %rd221, %p18;
$L__BB4_130:
	add.s64 	%rd224, %rd211, %rd199;
	add.s64 	%rd327, %rd224, 512;
	setp.lt.f64 	%p19, %fd215, %fd216;
	@%p19 bra 	$L__BB4_132;
	setp.lt.f64 	%p20, %fd216, %fd215;
	setp.lt.s64 	%p21, %rd326, %rd327;
	or.pred  	%p22, %p20, %p21;
	selp.f64 	%fd216, %fd215, %fd216, %p22;
	selp.b64 	%rd327, %rd326, %rd327, %p22;
$L__BB4_132:
	cvt.u64.u32 	%rd225, %r393;
	add.s64 	%rd226, %rd201, %rd225;
	add.s64 	%rd227, %rd226, %rd199;
	add.s64 	%rd328, %rd227, 768;
	setp.lt.f64 	%p23, %fd216, %fd217;
	@%p23 bra 	$L__BB4_134;
	setp.lt.f64 	%p24, %fd217, %fd216;
	setp.lt.s64 	%p25, %rd327, %rd328;
	or.pred  	%p26, %p24, %p25;
	selp.f64 	%fd217, %fd216, %fd217, %p26;
	selp.b64 	%rd328, %rd327, %rd328, %p26;
$L__BB4_134:
	add.s64 	%rd344, %rd227, 1024;
	setp.lt.f64 	%p27, %fd217, %fd228;
	@%p27 bra 	$L__BB4_136;
	setp.lt.f64 	%p28, %fd228, %fd217;
	setp.lt.s64 	%p29, %rd328, %rd344;
	or.pred  	%p30, %p28, %p29;
	selp.f64 	%fd228, %fd217, %fd228, %p30;
	selp.b64 	%rd344, %rd328, %rd344, %p30;
$L__BB4_136:
	add.s32 	%r394, %r393, 1280;
	add.s32 	%r43, %r393, 2560;
	setp.le.s32 	%p31, %r43, %r36;
	mov.u32 	%r393, %r394;
	mov.f64 	%fd213, %fd228;
	@%p31 bra 	$L__BB4_126;
$L__BB4_137:
	setp.le.s32 	%p32, %r36, %r394;
	@%p32 bra 	$L__BB4_160;
	sub.s32 	%r21, %r36, %r394;
	setp.ge.s32 	%p33, %r17, %r21;
	@%p33 bra 	$L__BB4_160;
	cvta.to.global.u64 	%rd128, %rd198;
	not.b32 	%r44, %r17;
	add.s32 	%r45, %r36, %r44;
	sub.s32 	%r22, %r45, %r394;
	and.b32  	%r46, %r22, 768;
	setp.eq.s32 	%p34, %r46, 768;
	mov.u32 	%r397, %r17;
	@%p34 bra 	$L__BB4_145;
	add.s32 	%r47, %r17, %r394;
	cvt.u64.u32 	%rd232, %r47;
	add.s64 	%rd332, %rd199, %rd232;
	mul.wide.u32 	%rd233, %r47, 8;
	add.s64 	%rd331, %rd128, %rd233;
	shr.u32 	%r48, %r22, 8;
	add.s32 	%r49, %r48, 1;
	and.b32  	%r50, %r49, 3;
	neg.s32 	%r395, %r50;
	mov.u32 	%r397, %r17;
$L__BB4_141:
	.pragma "nounroll";
	mov.u64 	%rd133, %rd344;
	mov.f64 	%fd114, %fd228;
	ld.global.f64 	%fd115, [%rd331];
	setp.lt.f64 	%p35, %fd114, %fd115;
	mov.f64 	%fd228, %fd115;
	mov.u64 	%rd344, %rd332;
	@%p35 bra 	$L__BB4_144;
	setp.lt.f64 	%p36, %fd115, %fd114;
	mov.f64 	%fd228, %fd114;
	mov.u64 	%rd344, %rd133;
	@%p36 bra 	$L__BB4_144;
	setp.lt.s64 	%p37, %rd133, %rd332;
	selp.f64 	%fd228, %fd114, %fd115, %p37;
	min.s64 	%rd344, %rd133, %rd332;
$L__BB4_144:
	add.s32 	%r397, %r397, 256;
	add.s64 	%rd332, %rd332, 256;
	add.s64 	%rd331, %rd331, 2048;
	add.s32 	%r395, %r395, 1;
	setp.ne.s32 	%p38, %r395, 0;
	@%p38 bra 	$L__BB4_141;
$L__BB4_145:
	setp.lt.u32 	%p39, %r22, 768;
	@%p39 bra 	$L__BB4_160;
	add.s32 	%r398, %r397, %r394;
	cvt.u64.u32 	%rd234, %r398;
	add.s64 	%rd339, %rd199, %rd234;
	cvt.u64.u32 	%rd235, %r397;
	cvt.u64.u32 	%rd236, %r394;
	add.s64 	%rd237, %rd235, %rd236;
	shl.b64 	%rd238, %rd237, 3;
	add.s64 	%rd239, %rd238, %rd128;
	add.s64 	%rd338, %rd239, 6144;
	mul.wide.u32 	%rd240, %r398, 8;
	add.s64 	%rd337, %rd128, %rd240;
	add.s32 	%r399, %r397, 512;
$L__BB4_147:
	mov.u32 	%r32, %r399;
	ld.global.f64 	%fd121, [%rd337];
	setp.lt.f64 	%p40, %fd228, %fd121;
	mov.f64 	%fd225, %fd121;
	mov.u64 	%rd341, %rd339;
	@%p40 bra 	$L__BB4_150;
	setp.lt.f64 	%p41, %fd121, %fd228;
	mov.f64 	%fd225, %fd228;
	mov.u64 	%rd341, %rd344;
	@%p41 bra 	$L__BB4_150;
	setp.lt.s64 	%p42, %rd344, %rd339;
	selp.f64 	%fd225, %fd228, %fd121, %p42;
	min.s64 	%rd341, %rd344, %rd339;
$L__BB4_150:
	add.s32 	%r51, %r398, 256;
	cvt.u64.u32 	%rd241, %r51;
	add.s64 	%rd149, %rd199, %rd241;
	ld.global.f64 	%fd124, [%rd338+-4096];
	setp.lt.f64 	%p43, %fd225, %fd124;
	mov.f64 	%fd226, %fd124;
	mov.u64 	%rd342, %rd149;
	@%p43 bra 	$L__BB4_153;
	setp.lt.f64 	%p44, %fd124, %fd225;
	mov.f64 	%fd226, %fd225;
	mov.u64 	%rd342, %rd341;
	@%p44 bra 	$L__BB4_153;
	setp.lt.s64 	%p45, %rd341, %rd149;
	selp.f64 	%fd226, %fd225, %fd124, %p45;
	min.s64 	%rd342, %rd341, %rd149;
$L__BB4_153:
	add.s32 	%r52, %r398, 512;
	cvt.u64.u32 	%rd242, %r52;
	add.s64 	%rd152, %rd199, %rd242;
	ld.global.f64 	%fd127, [%rd338+-2048];
	setp.lt.f64 	%p46, %fd226, %fd127;
	mov.f64 	%fd227, %fd127;
	mov.u64 	%rd343, %rd152;
	@%p46 bra 	$L__BB4_156;
	setp.lt.f64 	%p47, %fd127, %fd226;
	mov.f64 	%fd227, %fd226;
	mov.u64 	%rd343, %rd342;
	@%p47 bra 	$L__BB4_156;
	setp.lt.s64 	%p48, %rd342, %rd152;
	selp.f64 	%fd227, %fd226, %fd127, %p48;
	min.s64 	%rd343, %rd342, %rd152;
$L__BB4_156:
	add.s32 	%r53, %r398, 768;
	cvt.u64.u32 	%rd243, %r53;
	add.s64 	%rd155, %rd199, %rd243;
	ld.global.f64 	%fd130, [%rd338];
	setp.lt.f64 	%p49, %fd227, %fd130;
	mov.f64 	%fd228, %fd130;
	mov.u64 	%rd344, %rd155;
	@%p49 bra 	$L__BB4_159;
	setp.lt.f64 	%p50, %fd130, %fd227;
	mov.f64 	%fd228, %fd227;
	mov.u64 	%rd344, %rd343;
	@%p50 bra 	$L__BB4_159;
	setp.lt.s64 	%p51, %rd343, %rd155;
	selp.f64 	%fd228, %fd227, %fd130, %p51;
	min.s64 	%rd344, %rd343, %rd155;
$L__BB4_159:
	add.s64 	%rd339, %rd339, 1024;
	add.s64 	%rd338, %rd338, 8192;
	add.s64 	%rd337, %rd337, 8192;
	add.s32 	%r399, %r32, 1024;
	add.s32 	%r54, %r32, 512;
	add.s32 	%r398, %r398, 1024;
	setp.lt.s32 	%p52, %r54, %r21;
	@%p52 bra 	$L__BB4_147;
$L__BB4_160:
	// begin inline asm
	mov.u32 %r55, %laneid;
	// end inline asm
	mov.b64 	%rd244, %fd228;
	mov.b64 	{%r57, %r62}, %rd244;
	mov.b32 	%r73, 1;
	mov.b32 	%r74, 31;
	mov.b32 	%r75, -1;
	// begin inline asm
	shfl.sync.down.b32 %r56, %r57, %r73, %r74, %r75;
	// end inline asm
	// begin inline asm
	shfl.sync.down.b32 %r61, %r62, %r73, %r74, %r75;
	// end inline asm
	mov.b64 	%rd245, {%r56, %r61};
	mov.b64 	%fd134, %rd245;
	mov.b64 	{%r67, %r72}, %rd344;
	// begin inline asm
	shfl.sync.down.b32 %r66, %r67, %r73, %r74, %r75;
	// end inline asm
	// begin inline asm
	shfl.sync.down.b32 %r71, %r72, %r73, %r74, %r75;
	// end inline asm
	mov.b64 	%rd162, {%r66, %r71};
	setp.gt.s32 	%p53, %r55, 30;
	mov.f64 	%fd230, %fd228;
	mov.u64 	%rd346, %rd344;
	@%p53 bra 	$L__BB4_164;
	setp.lt.f64 	%p54, %fd228, %fd134;
	mov.f64 	%fd230, %fd134;
	mov.u64 	%rd346, %rd162;
	@%p54 bra 	$L__BB4_164;
	setp.gt.f64 	%p55, %fd228, %fd134;
	mov.f64 	%fd230, %fd228;
	mov.u64 	%rd346, %rd344;
	@%p55 bra 	$L__BB4_164;
	setp.lt.s64 	%p56, %rd344, %rd162;
	selp.f64 	%fd230, %fd228, %fd134, %p56;
	min.s64 	%rd346, %rd344, %rd162;
$L__BB4_164:
	mov.b64 	%rd246, %fd230;
	mov.b64 	{%r77, %r82}, %rd246;
	mov.b32 	%r93, 2;
	mov.b32 	%r94, 31;
	mov.b32 	%r95, -1;
	// begin inline asm
	shfl.sync.down.b32 %r76, %r77, %r93, %r94, %r95;
	// end inline asm
	// begin inline asm
	shfl.sync.down.b32 %r81, %r82, %r93, %r94, %r95;
	// end inline asm
	mov.b64 	%rd247, {%r76, %r81};
	mov.b64 	%fd137, %rd247;
	mov.b64 	{%r87, %r92}, %rd346;
	// begin inline asm
	shfl.sync.down.b32 %r86, %r87, %r93, %r94, %r95;
	// end inline asm
	// begin inline asm
	shfl.sync.down.b32 %r91, %r92, %r93, %r94, %r95;
	// end inline asm
	mov.b64 	%rd165, {%r86, %r91};
	setp.gt.s32 	%p57, %r55, 29;
	mov.f64 	%fd231, %fd230;
	mov.u64 	%rd347, %rd346;
	@%p57 bra 	$L__BB4_168;
	setp.lt.f64 	%p58, %fd230, %fd137;
	mov.f64 	%fd231, %fd137;
	mov.u64 	%rd347, %rd165;
	@%p58 bra 	$L__BB4_168;
	setp.gt.f64 	%p59, %fd230, %fd137;
	mov.f64 	%fd231, %fd230;
	mov.u64 	%rd347, %rd346;
	@%p59 bra 	$L__BB4_168;
	setp.lt.s64 	%p60, %rd346, %rd165;
	selp.f64 	%fd231, %fd230, %fd137, %p60;
	min.s64 	%rd347, %rd346, %rd165;
$L__BB4_168:
	mov.b64 	%rd248, %fd231;
	mov.b64 	{%r97, %r102}, %rd248;
	mov.b32 	%r113, 4;
	mov.b32 	%r114, 31;
	mov.b32 	%r115, -1;
	// begin inline asm
	shfl.sync.down.b32 %r96, %r97, %r113, %r114, %r115;
	// end inline asm
	// begin inline asm
	shfl.sync.down.b32 %r101, %r102, %r113, %r114, %r115;
	// end inline asm
	mov.b64 	%rd249, {%r96, %r101};
	mov.b64 	%fd140, %rd249;
	mov.b64 	{%r107, %r112}, %rd347;
	// begin inline asm
	shfl.sync.down.b32 %r106, %r107, %r113, %r114, %r115;
	// end inline asm
	// begin inline asm
	shfl.sync.down.b32 %r111, %r112, %r113, %r114, %r115;
	// end inline asm
	mov.b64 	%rd168, {%r106, %r111};
	setp.gt.s32 	%p61, %r55, 27;
	mov.f64 	%fd232, %fd231;
	mov.u64 	%rd348, %rd347;
	@%p61 bra 	$L__BB4_172;
	setp.lt.f64 	%p62, %fd231, %fd140;
	mov.f64 	%fd232, %fd140;
	mov.u64 	%rd348, %rd168;
	@%p62 bra 	$L__BB4_172;
	setp.gt.f64 	%p63, %fd231, %fd140;
	mov.f64 	%fd232, %fd231;
	mov.u64 	%rd348, %rd347;
	@%p63 bra 	$L__BB4_172;
	setp.lt.s64 	%p64, %rd347, %rd168;
	selp.f64 	%fd232, %fd231, %fd140, %p64;
	min.s64 	%rd348, %rd347, %rd168;
$L__BB4_172:
	mov.b64 	%rd250, %fd232;
	mov.b64 	{%r117, %r122}, %rd250;
	mov.b32 	%r133, 8;
	mov.b32 	%r134, 31;
	mov.b32 	%r135, -1;
	// begin inline asm
	shfl.sync.down.b32 %r116, %r117, %r133, %r134, %r135;
	// end inline asm
	// begin inline asm
	shfl.sync.down.b32 %r121, %r122, %r133, %r134, %r135;
	// end inline asm
	mov.b64 	%rd251, {%r116, %r121};
	mov.b64 	%fd143, %rd251;
	mov.b64 	{%r127, %r132}, %rd348;
	// begin inline asm
	shfl.sync.down.b32 %r126, %r127, %r133, %r134, %r135;
	// end inline asm
	// begin inline asm
	shfl.sync.down.b32 %r131, %r132, %r133, %r134, %r135;
	// end inline asm
	mov.b64 	%rd171, {%r126, %r131};
	setp.gt.s32 	%p65, %r55, 23;
	mov.f64 	%fd233, %fd232;
	mov.u64 	%rd349, %rd348;
	@%p65 bra 	$L__BB4_176;
	setp.lt.f64 	%p66, %fd232, %fd143;
	mov.f64 	%fd233, %fd143;
	mov.u64 	%rd349, %rd171;
	@%p66 bra 	$L__BB4_176;
	setp.gt.f64 	%p67, %fd232, %fd143;
	mov.f64 	%fd233, %fd232;
	mov.u64 	%rd349, %rd348;
	@%p67 bra 	$L__BB4_176;
	setp.lt.s64 	%p68, %rd348, %rd171;
	selp.f64 	%fd233, %fd232, %fd143, %p68;
	min.s64 	%rd349, %rd348, %rd171;
$L__BB4_176:
	mov.b64 	%rd252, %fd233;
	mov.b64 	{%r137, %r142}, %rd252;
	mov.b32 	%r153, 16;
	mov.b32 	%r154, 31;
	mov.b32 	%r155, -1;
	// begin inline asm
	shfl.sync.down.b32 %r136, %r137, %r153, %r154, %r155;
	// end inline asm
	// begin inline asm
	shfl.sync.down.b32 %r141, %r142, %r153, %r154, %r155;
	// end inline asm
	mov.b64 	%rd253, {%r136, %r141};
	mov.b64 	%fd146, %rd253;
	mov.b64 	{%r147, %r152}, %rd349;
	// begin inline asm
	shfl.sync.down.b32 %r146, %r147, %r153, %r154, %r155;
	// end inline asm
	// begin inline asm
	shfl.sync.down.b32 %r151, %r152, %r153, %r154, %r155;
	// end inline asm
	mov.b64 	%rd174, {%r146, %r151};
	setp.gt.s32 	%p69, %r55, 15;
	mov.f64 	%fd241, %fd233;
	mov.u64 	%rd357, %rd349;
	@%p69 bra 	$L__BB4_180;
	setp.lt.f64 	%p70, %fd233, %fd146;
	mov.f64 	%fd241, %fd146;
	mov.u64 	%rd357, %rd174;
	@%p70 bra 	$L__BB4_180;
	setp.gt.f64 	%p71, %fd233, %fd146;
	mov.f64 	%fd241, %fd233;
	mov.u64 	%rd357, %rd349;
	@%p71 bra 	$L__BB4_180;
	setp.lt.s64 	%p72, %rd349, %rd174;
	selp.f64 	%fd241, %fd233, %fd146, %p72;
	min.s64 	%rd357, %rd349, %rd174;
$L__BB4_180:
	setp.ne.s32 	%p73, %r55, 0;
	@%p73 bra 	$L__BB4_182;
	shr.u32 	%r156, %r17, 1;
	and.b32  	%r157, %r156, 496;
	mov.u32 	%r158, _ZN6thrust24THRUST_300001_SM_1000_NS8cuda_cub4core6detail5shmemE;
	add.s32 	%r159, %r158, %r157;
	st.shared.f64 	[%r159+8], %fd241;
	st.shared.u64 	[%r159+16], %rd357;
$L__BB4_182:
	bar.sync 	0;
	setp.ne.s32 	%p74, %r17, 0;
	@%p74 bra 	$L__BB4_204;
	ld.shared.f64 	%fd149, [_ZN6thrust24THRUST_300001_SM_1000_NS8cuda_cub4core6detail5shmemE+24];
	ld.shared.u64 	%rd177, [_ZN6thrust24THRUST_300001_SM_1000_NS8cuda_cub4core6detail5shmemE+32];
	setp.lt.f64 	%p75, %fd241, %fd149;
	mov.f64 	%fd235, %fd149;
	mov.u64 	%rd351, %rd177;
	@%p75 bra 	$L__BB4_186;
	setp.lt.f64 	%p76, %fd149, %fd241;
	mov.f64 	%fd235, %fd241;
	mov.u64 	%rd351, %rd357;
	@%p76 bra 	$L__BB4_186;
	setp.lt.s64 	%p77, %rd357, %rd177;
	selp.f64 	%fd235, %fd241, %fd149, %p77;
	min.s64 	%rd351, %rd357, %rd177;
$L__BB4_186:
	ld.shared.f64 	%fd152, [_ZN6thrust24THRUST_300001_SM_1000_NS8cuda_cub4core6detail5shmemE+40];
	ld.shared.u64 	%rd180, [_ZN6thrust24THRUST_300001_SM_1000_NS8cuda_cub4core6detail5shmemE+48];
	setp.lt.f64 	%p78, %fd235, %fd152;
	mov.f64 	%fd236, %fd152;
	mov.u64 	%rd352, %rd180;
	@%p78 bra 	$L__BB4_189;
	setp.lt.f64 	%p79, %fd152, %fd235;
	mov.f64 	%fd236, %fd235;
	mov.u64 	%rd352, %rd351;
	@%p79 bra 	$L__BB4_189;
	setp.lt.s64 	%p80, %rd351, %rd180;
	selp.f64 	%fd236, %fd235, %fd152, %p80;
	min.s64 	%rd352, %rd351, %rd180;
$L__BB4_189:
	ld.shared.f64 	%fd155, [_ZN6thrust24THRUST_300001_SM_1000_NS8cuda_cub4core6detail5shmemE+56];
	ld.shared.u64 	%rd183, [_ZN6thrust24THRUST_300001_SM_1000_NS8cuda_cub4core6detail5shmemE+64];
	setp.lt.f64 	%p81, %fd236, %fd155;
	mov.f64 	%fd237, %fd155;
	mov.u64 	%rd353, %rd183;
	@%p81 bra 	$L__BB4_192;
	setp.lt.f64 	%p82, %fd155, %fd236;
	mov.f64 	%fd237, %fd236;
	mov.u64 	%rd353, %rd352;
	@%p82 bra 	$L__BB4_192;
	setp.lt.s64 	%p83, %rd352, %rd183;
	selp.f64 	%fd237, %fd236, %fd155, %p83;
	min.s64 	%rd353, %rd352, %rd183;
$L__BB4_192:
	ld.shared.f64 	%fd158, [_ZN6thrust24THRUST_300001_SM_1000_NS8cuda_cub4core6detail5shmemE+72];
	ld.shared.u64 	%rd186, [_ZN6thrust24THRUST_300001_SM_1000_NS8cuda_cub4core6detail5shmemE+80];
	setp.lt.f64 	%p84, %fd237, %fd158;
	mov.f64 	%fd238, %fd158;
	mov.u64 	%rd354, %rd186;
	@%p84 bra 	$L__BB4_195;
	setp.lt.f64 	%p85, %fd158, %fd237;
	mov.f64 	%fd238, %fd237;
	mov.u64 	%rd354, %rd353;
	@%p85 bra 	$L__BB4_195;
	setp.lt.s64 	%p86, %rd353, %rd186;
	selp.f64 	%fd238, %fd237, %fd158, %p86;
	min.s64 	%rd354, %rd353, %rd186;
$L__BB4_195:
	ld.shared.f64 	%fd161, [_ZN6thrust24THRUST_300001_SM_1000_NS8cuda_cub4core6detail5shmemE+88];
	ld.shared.u64 	%rd189, [_ZN6thrust24THRUST_300001_SM_1000_NS8cuda_cub4core6detail5shmemE+96];
	setp.lt.f64 	%p87, %fd238, %fd161;
	mov.f64 	%fd239, %fd161;
	mov.u64 	%rd355, %rd189;
	@%p87 bra 	$L__BB4_198;
	setp.lt.f64 	%p88, %fd161, %fd238;
	mov.f64 	%fd239, %fd238;
	mov.u64 	%rd355, %rd354;
	@%p88 bra 	$L__BB4_198;
	setp.lt.s64 	%p89, %rd354, %rd189;
	selp.f64 	%fd239, %fd238, %fd161, %p89;
	min.s64 	%rd355, %rd354, %rd189;
$L__BB4_198:
	ld.shared.f64 	%fd164, [_ZN6thrust24THRUST_300001_SM_1000_NS8cuda_cub4core6detail5shmemE+104];
	ld.shared.u64 	%rd192, [_ZN6thrust24THRUST_300001_SM_1000_NS8cuda_cub4core6detail5shmemE+112];
	setp.lt.f64 	%p90, %fd239, %fd164;
	mov.f64 	%fd240, %fd164;
	mov.u64 	%rd356, %rd192;
	@%p90 bra 	$L__BB4_201;
	setp.lt.f64 	%p91, %fd164, %fd239;
	mov.f64 	%fd240, %fd239;
	mov.u64 	%rd356, %rd355;
	@%p91 bra 	$L__BB4_201;
	setp.lt.s64 	%p92, %rd355, %rd192;
	selp.f64 	%fd240, %fd239, %fd164, %p92;
	min.s64 	%rd356, %rd355, %rd192;
$L__BB4_201:
	ld.shared.f64 	%fd167, [_ZN6thrust24THRUST_300001_SM_1000_NS8cuda_cub4core6detail5shmemE+120];
	ld.shared.u64 	%rd195, [_ZN6thrust24THRUST_300001_SM_1000_NS8cuda_cub4core6detail5shmemE+128];
	setp.lt.f64 	%p93, %fd240, %fd167;
	mov.u64 	%rd357, %rd195;
	mov.f64 	%fd241, %fd167;
	@%p93 bra 	$L__BB4_204;
	setp.lt.f64 	%p94, %fd167, %fd240;
	mov.u64 	%rd357, %rd356;
	mov.f64 	%fd241, %fd240;
	@%p94 bra 	$L__BB4_204;
	setp.lt.s64 	%p95, %rd356, %rd195;
	selp.f64 	%fd241, %fd240, %fd167, %p95;
	min.s64 	%rd357, %rd356, %rd195;
$L__BB4_204:
	mov.u32 	%r387, %tid.x;
	setp.ne.s32 	%p212, %r387, 0;
	@%p212 bra 	$L__BB4_206;
	ld.param.u64 	%rd287, [_ZN6thrust24THRUST_300001_SM_1000_NS8cuda_cub4core6detail13_kernel_agentINS1_8__reduce11ReduceAgentINS0_12zip_iteratorIN4cuda3std3__45tupleIJNS0_6detail15normal_iteratorINS0_10device_ptrIdEEEENS0_17counting_iteratorIlNS0_11use_defaultESI_SI_EEEEEEEPNSB_IJdlEEESM_iNS1_9__extrema9arg_max_fIdlNSA_4lessIdEEEEEEJSL_SN_iSS_EEEvDpT0__param_1];
	cvta.to.global.u64 	%rd286, %rd287;
	st.global.f64 	[%rd286], %fd241;
	st.global.u64 	[%rd286+8], %rd357;
$L__BB4_206:
	ret;

}
	// .globl	_ZN6thrust24THRUST_300001_SM_1000_NS8cuda_cub4core6detail13_kernel_agentINS1_8__reduce11ReduceAgentINS0_12zip_iteratorIN4cuda3std3__45tupleIJNS0_6detail15normal_iteratorINS0_10device_ptrIdEEEENS0_17counting_iteratorIlNS0_11use_defaultESI_SI_EEEEEEEPNSB_IJdlEEESM_iNS1_9__extrema9arg_max_fIdlNSA_4lessIdEEEEEEJSL_SN_iN3cub18CUB_300001_SM_100013GridEvenShareIiEENSV_9GridQueueIjEESS_EEEvDpT0_
.visible .entry _ZN6thrust24THRUST_300001_SM_1000_NS8cuda_cub4core6detail13_kernel_agentINS1_8__reduce11ReduceAgentINS0_12zip_iteratorIN4cuda3std3__45tupleIJNS0_6detail15normal_iteratorINS0_10device_ptrIdEEEENS0_17counting_iteratorIlNS0_11use_defaultESI_SI_EEEEEEEPNSB_IJdlEEESM_iNS1_9__extrema9arg_max_fIdlNSA_4lessIdEEEEEEJSL_SN_iN3cub18CUB_300001_SM_100013GridEvenShareIiEENSV_9GridQueueIjEESS_EEEvDpT0_(
	.param .align 8 .b8 _ZN6thrust24THRUST_300001_SM_1000_NS8cuda_cub4core6detail13_kernel_agentINS1_8__reduce11ReduceAgentINS0_12zip_iteratorIN4cuda3std3__45tupleIJNS0_6detail15normal_iteratorINS0_10device_ptrIdEEEENS0_17counting_iteratorIlNS0_11use_defaultESI_SI_EEEEEEEPNSB_IJdlEEESM_iNS1_9__extrema9arg_max_fIdlNSA_4lessIdEEEEEEJSL_SN_iN3cub18CUB_300001_SM_100013GridEvenShareIiEENSV_9GridQueueIjEESS_EEEvDpT0__param_0[16],
	.param .u64 .ptr .align 1 _ZN6thrust24THRUST_300001_SM_1000_NS8cuda_cub4core6detail13_kernel_agentINS1_8__reduce11ReduceAgentINS0_12zip_iteratorIN4cuda3std3__45tupleIJNS0_6detail15normal_iteratorINS0_10device_ptrIdEEEENS0_17counting_iteratorIlNS0_11use_defaultESI_SI_EEEEEEEPNSB_IJdlEEESM_iNS1_9__extrema9arg_max_fIdlNSA_4lessIdEEEEEEJSL_SN_iN3cub18CUB_300001_SM_100013GridEvenShareIiEENSV_9GridQueueIjEESS_EEEvDpT0__param_1,
	.param .u32 _ZN6thrust24THRUST_300001_SM_1000_NS8cuda_cub4core6detail13_kernel_agentINS1_8__reduce11ReduceAgentINS0_12zip_iteratorIN4cuda3std3__45tupleIJNS0_6detail15normal_iteratorINS0_10device_ptrIdEEEENS0_17counting_iteratorIlNS0_11use_defaultESI_SI_EEEEEEEPNSB_IJdlEEESM_iNS1_9__extrema9arg_max_fIdlNSA_4lessIdEEEEEEJSL_SN_iN3cub18CUB_300001_SM_100013GridEvenShareIiEENSV_9GridQueueIjEESS_EEEvDpT0__param_2,
	.param .align 4 .b8 _ZN6thrust24THRUST_300001_SM_1000_NS8cuda_cub4core6detail13_kernel_agentINS1_8__reduce11ReduceAgentINS0_12zip_iteratorIN4cuda3std3__45tupleIJNS0_6detail15normal_iteratorINS0_10device_ptrIdEEEENS0_17counting_iteratorIlNS0_11use_defaultESI_SI_EEEEEEEPNSB_IJdlEEESM_iNS1_9__extrema9arg_max_fIdlNSA_4lessIdEEEEEEJSL_SN_iN3cub18CUB_300001_SM_100013GridEvenShareIiEENSV_9GridQueueIjEESS_EEEvDpT0__param_3[40],
	.param .align 8 .b8 _ZN6thrust24THRUST_300001_SM_1000_NS8cuda_cub4core6detail13_kernel_agentINS1_8__reduce11ReduceAgentINS0_12zip_iteratorIN4cuda3std3__45tupleIJNS0_6detail15normal_iteratorINS0_10device_ptrIdEEEENS0_17counting_iteratorIlNS0_11use_defaultESI_SI_EEEEEEEPNSB_IJdlEEESM_iNS1_9__extrema9arg_max_fIdlNSA_4lessIdEEEEEEJSL_SN_iN3cub18CUB_300001_SM_100013GridEvenShareIiEENSV_9GridQueueIjEESS_EEEvDpT0__param_4[8],
	.param .align 1 .b8 _ZN6thrust24THRUST_300001_SM_1000_NS8cuda_cub4core6detail13_kernel_agentINS1_8__reduce11ReduceAgentINS0_12zip_iteratorIN4cuda3std3__45tupleIJNS0_6detail15normal_iteratorINS0_10device_ptrIdEEEENS0_17counting_iteratorIlNS0_11use_defaultESI_SI_EEEEEEEPNSB_IJdlEEESM_iNS1_9__extrema9arg_max_fIdlNSA_4lessIdEEEEEEJSL_SN_iN3cub18CUB_300001_SM_100013GridEvenShareIiEENSV_9GridQueueIjEESS_EEEvDpT0__param_5[1]
)
.maxntid 256
{
	.reg .pred 	%p<215>;
	.reg .b32 	%r<437>;
	.reg .b64 	%rd<333>;
	.reg .b64 	%fd<242>;

	ld.param.u64 	%rd182, [_ZN6thrust24THRUST_300001_SM_1000_NS8cuda_cub4core6detail13_kernel_agentINS1_8__reduce11ReduceAgentINS0_12zip_iteratorIN4cuda3std3__45tupleIJNS0_6detail15normal_iteratorINS0_10device_ptrIdEEEENS0_17counting_iteratorIlNS0_11use_defaultESI_SI_EEEEEEEPNSB_IJdlEEESM_iNS1_9__extrema9arg_max_fIdlNSA_4lessIdEEEEEEJSL_SN_iN3cub18CUB_300001_SM_100013GridEvenShareIiEENSV_9GridQueueIjEESS_EEEvDpT0__param_0+8];
	ld.param.u64 	%rd181, [_ZN6thrust24THRUST_300001_SM_1000_NS8cuda_cub4core6detail13_kernel_agentINS1_8__reduce11ReduceAgentINS0_12zip_iteratorIN4cuda3std3__45tupleIJNS0_6detail15normal_iteratorINS0_10device_ptrIdEEEENS0_17counting_iteratorIlNS0_11use_defaultESI_SI_EEEEEEEPNSB_IJdlEEESM_iNS1_9__extrema9arg_max_fIdlNSA_4lessIdEEEEEEJSL_SN_iN3cub18CUB_300001_SM_100013GridEvenShareIiEENSV_9GridQueueIjEESS_EEEvDpT0__param_0];
	ld.param.u64 	%rd184, [_ZN6thrust24THRUST_300001_SM_1000_NS8cuda_cub4core6detail13_kernel_agentINS1_8__reduce11ReduceAgentINS0_12zip_iteratorIN4cuda3std3__45tupleIJNS0_6detail15normal_iteratorINS0_10device_ptrIdEEEENS0_17counting_iteratorIlNS0_11use_defaultESI_SI_EEEEEEEPNSB_IJdlEEESM_iNS1_9__extrema9arg_max_fIdlNSA_4lessIdEEEEEEJSL_SN_iN3cub18CUB_300001_SM_100013GridEvenShareIiEENSV_9GridQueueIjEESS_EEEvDpT0__param_4];
	ld.param.u32 	%r66, [_ZN6thrust24THRUST_300001_SM_1000_NS8cuda_cub4core6detail13_kernel_agentINS1_8__reduce11ReduceAgentINS0_12zip_iteratorIN4cuda3std3__45tupleIJNS0_6detail15normal_iteratorINS0_10device_ptrIdEEEENS0_17counting_iteratorIlNS0_11use_defaultESI_SI_EEEEEEEPNSB_IJdlEEESM_iNS1_9__extrema9arg_max_fIdlNSA_4lessIdEEEEEEJSL_SN_iN3cub18CUB_300001_SM_100013GridEvenShareIiEENSV_9GridQueueIjEESS_EEEvDpT0__param_2];
	cvta.to.global.u64 	%rd1, %rd184;
	cvta.to.global.u64 	%rd2, %rd181;
	mov.u32 	%r1, %ctaid.x;
	mul.lo.s32 	%r2, %r1, 1280;
	mov.u32 	%r67, %nctaid.x;
	mul.lo.s32 	%r3, %r67, 1280;
	add.s32 	%r68, %r2, 1280;
	setp.le.s32 	%p1, %r68, %r66;
	@%p1 bra 	$L__BB5_121;
	sub.s32 	%r4, %r66, %r2;
	mov.u32 	%r5, %tid.x;
	setp.ge.s32 	%p98, %r5, %r4;
	mov.f64 	%fd188, 0d0000000000000000;
	mov.b64 	%rd279, 0;
	mov.u32 	%r420, %r5;
	@%p98 bra 	$L__BB5_3;
	add.s32 	%r190, %r2, %r5;
	cvt.s64.s32 	%rd234, %r190;
	mul.wide.s32 	%rd235, %r190, 8;
	add.s64 	%rd236, %rd2, %rd235;
	add.s64 	%rd279, %rd182, %rd234;
	ld.global.f64 	%fd188, [%rd236];
	add.s32 	%r420, %r5, 256;
$L__BB5_3:
	setp.ge.s32 	%p99, %r420, %r4;
	@%p99 bra 	$L__BB5_25;
	not.b32 	%r191, %r420;
	add.s32 	%r192, %r66, %r191;
	sub.s32 	%r8, %r192, %r2;
	and.b32  	%r193, %r8, 768;
	setp.eq.s32 	%p100, %r193, 768;
	@%p100 bra 	$L__BB5_10;
	add.s32 	%r418, %r420, %r2;
	shr.u32 	%r194, %r8, 8;
	add.s32 	%r195, %r194, 1;
	and.b32  	%r196, %r195, 3;
	neg.s32 	%r417, %r196;
$L__BB5_6:
	.pragma "nounroll";
	mov.u64 	%rd6, %rd279;
	mov.f64 	%fd3, %fd188;
	cvt.s64.s32 	%rd238, %r418;
	add.s64 	%rd7, %rd182, %rd238;
	mul.wide.s32 	%rd239, %r418, 8;
	add.s64 	%rd240, %rd2, %rd239;
	ld.global.f64 	%fd4, [%rd240];
	setp.lt.f64 	%p101, %fd3, %fd4;
	mov.u64 	%rd279, %rd7;
	mov.f64 	%fd188, %fd4;
	@%p101 bra 	$L__BB5_9;
	setp.lt.f64 	%p102, %fd4, %fd3;
	mov.u64 	%rd279, %rd6;
	mov.f64 	%fd188, %fd3;
	@%p102 bra 	$L__BB5_9;
	setp.lt.s64 	%p103, %rd6, %rd7;
	min.s64 	%rd279, %rd6, %rd7;
	selp.f64 	%fd188, %fd3, %fd4, %p103;
$L__BB5_9:
	add.s32 	%r420, %r420, 256;
	add.s32 	%r418, %r418, 256;
	add.s32 	%r417, %r417, 1;
	setp.ne.s32 	%p104, %r417, 0;
	@%p104 bra 	$L__BB5_6;
$L__BB5_10:
	setp.lt.u32 	%p105, %r8, 768;
	@%p105 bra 	$L__BB5_25;
	add.s32 	%r421, %r420, %r2;
	add.s32 	%r424, %r421, 256;
	add.s32 	%r423, %r421, 512;
	add.s32 	%r422, %r421, 768;
	add.s64 	%rd12, %rd2, 4096;
$L__BB5_12:
	cvt.s64.s32 	%rd241, %r424;
	add.s64 	%rd14, %rd182, %rd241;
	cvt.s64.s32 	%rd242, %r423;
	add.s64 	%rd15, %rd182, %rd242;
	cvt.s64.s32 	%rd243, %r422;
	add.s64 	%rd16, %rd182, %rd243;
	cvt.s64.s32 	%rd244, %r421;
	mul.wide.s32 	%rd245, %r421, 8;
	add.s64 	%rd17, %rd12, %rd245;
	add.s64 	%rd18, %rd182, %rd244;
	ld.global.f64 	%fd10, [%rd17+-4096];
	setp.lt.f64 	%p106, %fd188, %fd10;
	mov.u64 	%rd276, %rd18;
	mov.f64 	%fd185, %fd10;
	@%p106 bra 	$L__BB5_15;
	setp.lt.f64 	%p107, %fd10, %fd188;
	mov.u64 	%rd276, %rd279;
	mov.f64 	%fd185, %fd188;
	@%p107 bra 	$L__BB5_15;
	setp.lt.s64 	%p108, %rd279, %rd18;
	min.s64 	%rd276, %rd279, %rd18;
	selp.f64 	%fd185, %fd188, %fd10, %p108;
$L__BB5_15:
	ld.global.f64 	%fd13, [%rd17+-2048];
	setp.lt.f64 	%p109, %fd185, %fd13;
	mov.u64 	%rd277, %rd14;
	mov.f64 	%fd186, %fd13;
	@%p109 bra 	$L__BB5_18;
	setp.lt.f64 	%p110, %fd13, %fd185;
	mov.u64 	%rd277, %rd276;
	mov.f64 	%fd186, %fd185;
	@%p110 bra 	$L__BB5_18;
	setp.lt.s64 	%p111, %rd276, %rd14;
	min.s64 	%rd277, %rd276, %rd14;
	selp.f64 	%fd186, %fd185, %fd13, %p111;
$L__BB5_18:
	ld.global.f64 	%fd16, [%rd17];
	setp.lt.f64 	%p112, %fd186, %fd16;
	mov.u64 	%rd278, %rd15;
	mov.f64 	%fd187, %fd16;
	@%p112 bra 	$L__BB5_21;
	setp.lt.f64 	%p113, %fd16, %fd186;
	mov.u64 	%rd278, %rd277;
	mov.f64 	%fd187, %fd186;
	@%p113 bra 	$L__BB5_21;
	setp.lt.s64 	%p114, %rd277, %rd15;
	min.s64 	%rd278, %rd277, %rd15;
	selp.f64 	%fd187, %fd186, %fd16, %p114;
$L__BB5_21:
	ld.global.f64 	%fd19, [%rd17+2048];
	setp.lt.f64 	%p115, %fd187, %fd19;
	mov.u64 	%rd279, %rd16;
	mov.f64 	%fd188, %fd19;
	@%p115 bra 	$L__BB5_24;
	setp.lt.f64 	%p116, %fd19, %fd187;
	mov.u64 	%rd279, %rd278;
	mov.f64 	%fd188, %fd187;
	@%p116 bra 	$L__BB5_24;
	setp.lt.s64 	%p117, %rd278, %rd16;
	min.s64 	%rd279, %rd278, %rd16;
	selp.f64 	%fd188, %fd187, %fd19, %p117;
$L__BB5_24:
	add.s32 	%r420, %r420, 1024;
	add.s32 	%r424, %r424, 1024;
	add.s32 	%r423, %r423, 1024;
	add.s32 	%r422, %r422, 1024;
	add.s32 	%r421, %r421, 1024;
	setp.lt.s32 	%p118, %r420, %r4;
	@%p118 bra 	$L__BB5_12;
$L__BB5_25:
	setp.lt.s32 	%p119, %r4, 256;
	@%p119 bra 	$L__BB5_70;
	// begin inline asm
	mov.u32 %r310, %laneid;
	// end inline asm
	mov.b64 	%rd256, %fd188;
	mov.b64 	{%r312, %r317}, %rd256;
	mov.b32 	%r328, 1;
	mov.b32 	%r329, 31;
	mov.b32 	%r330, -1;
	// begin inline asm
	shfl.sync.down.b32 %r311, %r312, %r328, %r329, %r330;
	// end inline asm
	// begin inline asm
	shfl.sync.down.b32 %r316, %r317, %r328, %r329, %r330;
	// end inline asm
	mov.b64 	%rd257, {%r311, %r316};
	mov.b64 	%fd23, %rd257;
	mov.b64 	{%r322, %r327}, %rd279;
	// begin inline asm
	shfl.sync.down.b32 %r321, %r322, %r328, %r329, %r330;
	// end inline asm
	// begin inline asm
	shfl.sync.down.b32 %r326, %r327, %r328, %r329, %r330;
	// end inline asm
	mov.b64 	%rd28, {%r321, %r326};
	setp.gt.s32 	%p171, %r310, 30;
	mov.u64 	%rd281, %rd279;
	mov.f64 	%fd190, %fd188;
	@%p171 bra 	$L__BB5_30;
	setp.lt.f64 	%p172, %fd188, %fd23;
	mov.u64 	%rd281, %rd28;
	mov.f64 	%fd190, %fd23;
	@%p172 bra 	$L__BB5_30;
	setp.gt.f64 	%p173, %fd188, %fd23;
	mov.u64 	%rd281, %rd279;
	mov.f64 	%fd190, %fd188;
	@%p173 bra 	$L__BB5_30;
	setp.lt.s64 	%p174, %rd279, %rd28;
	min.s64 	%rd281, %rd279, %rd28;
	selp.f64 	%fd190, %fd188, %fd23, %p174;
$L__BB5_30:
	mov.b64 	%rd258, %fd190;
	mov.b64 	{%r332, %r337}, %rd258;
	mov.b32 	%r348, 2;
	mov.b32 	%r349, 31;
	mov.b32 	%r350, -1;
	// begin inline asm
	shfl.sync.down.b32 %r331, %r332, %r348, %r349, %r350;
	// end inline asm
	// begin inline asm
	shfl.sync.down.b32 %r336, %r337, %r348, %r349, %r350;
	// end inline asm
	mov.b64 	%rd259, {%r331, %r336};
	mov.b64 	%fd26, %rd259;
	mov.b64 	{%r342, %r347}, %rd281;
	// begin inline asm
	shfl.sync.down.b32 %r341, %r342, %r348, %r349, %r350;
	// end inline asm
	// begin inline asm
	shfl.sync.down.b32 %r346, %r347, %r348, %r349, %r350;
	// end inline asm
	mov.b64 	%rd31, {%r341, %r346};
	setp.gt.s32 	%p175, %r310, 29;
	mov.u64 	%rd282, %rd281;
	mov.f64 	%fd191, %fd190;
	@%p175 bra 	$L__BB5_34;
	setp.lt.f64 	%p176, %fd190, %fd26;
	mov.u64 	%rd282, %rd31;
	mov.f64 	%fd191, %fd26;
	@%p176 bra 	$L__BB5_34;
	setp.gt.f64 	%p177, %fd190, %fd26;
	mov.u64 	%rd282, %rd281;
	mov.f64 	%fd191, %fd190;
	@%p177 bra 	$L__BB5_34;
	setp.lt.s64 	%p178, %rd281, %rd31;
	min.s64 	%rd282, %rd281, %rd31;
	selp.f64 	%fd191, %fd190, %fd26, %p178;
$L__BB5_34:
	mov.b64 	%rd260, %fd191;
	mov.b64 	{%r352, %r357}, %rd260;
	mov.b32 	%r368, 4;
	mov.b32 	%r369, 31;
	mov.b32 	%r370, -1;
	// begin inline asm
	shfl.sync.down.b32 %r351, %r352, %r368, %r369, %r370;
	// end inline asm
	// begin inline asm
	shfl.sync.down.b32 %r356, %r357, %r368, %r369, %r370;
	// end inline asm
	mov.b64 	%rd261, {%r351, %r356};
	mov.b64 	%fd29, %rd261;
	mov.b64 	{%r362, %r367}, %rd282;
	// begin inline asm
	shfl.sync.down.b32 %r361, %r362, %r368, %r369, %r370;
	// end inline asm
	// begin inline asm
	shfl.sync.down.b32 %r366, %r367, %r368, %r369, %r370;
	// end inline asm
	mov.b64 	%rd34, {%r361, %r366};
	setp.gt.s32 	%p179, %r310, 27;
	mov.u64 	%rd283, %rd282;
	mov.f64 	%fd192, %fd191;
	@%p179 bra 	$L__BB5_38;
	setp.lt.f64 	%p180, %fd191, %fd29;
	mov.u64 	%rd283, %rd34;
	mov.f64 	%fd192, %fd29;
	@%p180 bra 	$L__BB5_38;
	setp.gt.f64 	%p181, %fd191, %fd29;
	mov.u64 	%rd283, %rd282;
	mov.f64 	%fd192, %fd191;
	@%p181 bra 	$L__BB5_38;
	setp.lt.s64 	%p182, %rd282, %rd34;
	min.s64 	%rd283, %rd282, %rd34;
	selp.f64 	%fd192, %fd191, %fd29, %p182;
$L__BB5_38:
	mov.b64 	%rd262, %fd192;
	mov.b64 	{%r372, %r377}, %rd262;
	mov.b32 	%r388, 8;
	mov.b32 	%r389, 31;
	mov.b32 	%r390, -1;
	// begin inline asm
	shfl.sync.down.b32 %r371, %r372, %r388, %r389, %r390;
	// end inline asm
	// begin inline asm
	shfl.sync.down.b32 %r376, %r377, %r388, %r389, %r390;
	// end inline asm
	mov.b64 	%rd263, {%r371, %r376};
	mov.b64 	%fd32, %rd263;
	mov.b64 	{%r382, %r387}, %rd283;
	// begin inline asm
	shfl.sync.down.b32 %r381, %r382, %r388, %r389, %r390;
	// end inline asm
	// begin inline asm
	shfl.sync.down.b32 %r386, %r387, %r388, %r389, %r390;
	// end inline asm
	mov.b64 	%rd37, {%r381, %r386};
	setp.gt.s32 	%p183, %r310, 23;
	mov.u64 	%rd284, %rd283;
	mov.f64 	%fd193, %fd192;
	@%p183 bra 	$L__BB5_42;
	setp.lt.f64 	%p184, %fd192, %fd32;
	mov.u64 	%rd284, %rd37;
	mov.f64 	%fd193, %fd32;
	@%p184 bra 	$L__BB5_42;
	setp.gt.f64 	%p185, %fd192, %fd32;
	mov.u64 	%rd284, %rd283;
	mov.f64 	%fd193, %fd192;
	@%p185 bra 	$L__BB5_42;
	setp.lt.s64 	%p186, %rd283, %rd37;
	min.s64 	%rd284, %rd283, %rd37;
	selp.f64 	%fd193, %fd192, %fd32, %p186;
$L__BB5_42:
	mov.b64 	%rd264, %fd193;
	mov.b64 	{%r392, %r397}, %rd264;
	mov.b32 	%r408, 16;
	mov.b32 	%r409, 31;
	mov.b32 	%r410, -1;
	// begin inline asm
	shfl.sync.down.b32 %r391, %r392, %r408, %r409, %r410;
	// end inline asm
	// begin inline asm
	shfl.sync.down.b32 %r396, %r397, %r408, %r409, %r410;
	// end inline asm
	mov.b64 	%rd265, {%r391, %r396};
	mov.b64 	%fd35, %rd265;
	mov.b64 	{%r402, %r407}, %rd284;
	// begin inline asm
	shfl.sync.down.b32 %r401, %r402, %r408, %r409, %r410;
	// end inline asm
	// begin inline asm
	shfl.sync.down.b32 %r406, %r407, %r408, %r409, %r410;
	// end inline asm
	mov.b64 	%rd40, {%r401, %r406};
	setp.gt.s32 	%p187, %r310, 15;
	mov.u64 	%rd332, %rd284;
	mov.f64 	%fd241, %fd193;
	@%p187 bra 	$L__BB5_46;
	setp.lt.f64 	%p188, %fd193, %fd35;
	mov.u64 	%rd332, %rd40;
	mov.f64 	%fd241, %fd35;
	@%p188 bra 	$L__BB5_46;
	setp.gt.f64 	%p189, %fd193, %fd35;
	mov.u64 	%rd332, %rd284;
	mov.f64 	%fd241, %fd193;
	@%p189 bra 	$L__BB5_46;
	setp.lt.s64 	%p190, %rd284, %rd40;
	min.s64 	%rd332, %rd284, %rd40;
	selp.f64 	%fd241, %fd193, %fd35, %p190;
$L__BB5_46:
	setp.ne.s32 	%p191, %r310, 0;
	@%p191 bra 	$L__BB5_48;
	shr.u32 	%r411, %r5, 1;
	and.b32  	%r412, %r411, 496;
	mov.u32 	%r413, _ZN6thrust24THRUST_300001_SM_1000_NS8cuda_cub4core6detail5shmemE;
	add.s32 	%r414, %r413, %r412;
	st.shared.f64 	[%r414+8], %fd241;
	st.shared.u64 	[%r414+16], %rd332;
$L__BB5_48:
	bar.sync 	0;
	setp.ne.s32 	%p192, %r5, 0;
	@%p192 bra 	$L__BB5_208;
	ld.shared.f64 	%fd38, [_ZN6thrust24THRUST_300001_SM_1000_NS8cuda_cub4core6detail5shmemE+24];
	ld.shared.u64 	%rd43, [_ZN6thrust24THRUST_300001_SM_1000_NS8cuda_cub4core6detail5shmemE+32];
	setp.lt.f64 	%p193, %fd241, %fd38;
	mov.u64 	%rd286, %rd43;
	mov.f64 	%fd195, %fd38;
	@%p193 bra 	$L__BB5_52;
	setp.lt.f64 	%p194, %fd38, %fd241;
	mov.u64 	%rd286, %rd332;
	mov.f64 	%fd195, %fd241;
	@%p194 bra 	$L__BB5_52;
	setp.lt.s64 	%p195, %rd332, %rd43;
	min.s64 	%rd286, %rd332, %rd43;
	selp.f64 	%fd195, %fd241, %fd38, %p195;
$L__BB5_52:
	ld.shared.f64 	%fd41, [_ZN6thrust24THRUST_300001_SM_1000_NS8cuda_cub4core6detail5shmemE+40];
	ld.shared.u64 	%rd46, [_ZN6thrust24THRUST_300001_SM_1000_NS8cuda_cub4core6detail5shmemE+48];
	setp.lt.f64 	%p196, %fd195, %fd41;
	mov.u64 	%rd287, %rd46;
	mov.f64 	%fd196, %fd41;
	@%p196 bra 	$L__BB5_55;
	setp.lt.f64 	%p197, %fd41, %fd195;
	mov.u64 	%rd287, %rd286;
	mov.f64 	%fd196, %fd195;
	@%p197 bra 	$L__BB5_55;
	setp.lt.s64 	%p198, %rd286, %rd46;
	min.s64 	%rd287, %rd286, %rd46;
	selp.f64 	%fd196, %fd195, %fd41, %p198;
$L__BB5_55:
	ld.shared.f64 	%fd44, [_ZN6thrust24THRUST_300001_SM_1000_NS8cuda_cub4core6detail5shmemE+56];
	ld.shared.u64 	%rd49, [_ZN6thrust24THRUST_300001_SM_1000_NS8cuda_cub4core6detail5shmemE+64];
	setp.lt.f64 	%p199, %fd196, %fd44;
	mov.u64 	%rd288, %rd49;
	mov.f64 	%fd197, %fd44;
	@%p199 bra 	$L__BB5_58;
	setp.lt.f64 	%p200, %fd44, %fd196;
	mov.u64 	%rd288, %rd287;
	mov.f64 	%fd197, %fd196;
	@%p200 bra 	$L__BB5_58;
	setp.lt.s64 	%p201, %rd287, %rd49;
	min.s64 	%rd288, %rd287, %rd49;
	selp.f64 	%fd197, %fd196, %fd44, %p201;
$L__BB5_58:
	ld.shared.f64 	%fd47, [_ZN6thrust24THRUST_300001_SM_1000_NS8cuda_cub4core6detail5shmemE+72];
	ld.shared.u64 	%rd52, [_ZN6thrust24THRUST_300001_SM_1000_NS8cuda_cub4core6detail5shmemE+80];
	setp.lt.f64 	%p202, %fd197, %fd47;
	mov.u64 	%rd289, %rd52;
	mov.f64 	%fd198, %fd47;
	@%p202 bra 	$L__BB5_61;
	setp.lt.f64 	%p203, %fd47, %fd197;
	mov.u64 	%rd289, %rd288;
	mov.f64 	%fd198, %fd197;
	@%p203 bra 	$L__BB5_61;
	setp.lt.s64 	%p204, %rd288, %rd52;
	min.s64 	%rd289, %rd288, %rd52;
	selp.f64 	%fd198, %fd197, %fd47, %p204;
$L__BB5_61:
	ld.shared.f64 	%fd50, [_ZN6thrust24THRUST_300001_SM_1000_NS8cuda_cub4core6detail5shmemE+88];
	ld.shared.u64 	%rd55, [_ZN6thrust24THRUST_300001_SM_1000_NS8cuda_cub4core6detail5shmemE+96];
	setp.lt.f64 	%p205, %fd198, %fd50;
	mov.u64 	%rd290, %rd55;
	mov.f64 	%fd199, %fd50;
	@%p205 bra 	$L__BB5_64;
	setp.lt.f64 	%p206, %fd50, %fd198;
	mov.u64 	%rd290, %rd289;
	mov.f64 	%fd199, %fd198;
	@%p206 bra 	$L__BB5_64;
	setp.lt.s64 	%p207, %rd289, %rd55;
	min.s64 	%rd290, %rd289, %rd55;
	selp.f64 	%fd199, %fd198, %fd50, %p207;
$L__BB5_64:
	ld.shared.f64 	%fd53, [_ZN6thrust24THRUST_300001_SM_1000_NS8cuda_cub4core6detail5shmemE+104];
	ld.shared.u64 	%rd58, [_ZN6thrust24THRUST_300001_SM_1000_NS8cuda_cub4core6detail5shmemE+112];
	setp.lt.f64 	%p208, %fd199, %fd53;
	mov.u64 	%rd291, %rd58;
	mov.f64 	%fd200, %fd53;
	@%p208 bra 	$L__BB5_67;
	setp.lt.f64 	%p209, %fd53, %fd199;
	mov.u64 	%rd291, %rd290;
	mov.f64 	%fd200, %fd199;
	@%p209 bra 	$L__BB5_67;
	setp.lt.s64 	%p210, %rd290, %rd58;
	min.s64 	%rd291, %rd290, %rd58;
	selp.f64 	%fd200, %fd199, %fd53, %p210;
$L__BB5_67:
	ld.shared.f64 	%fd56, [_ZN6thrust24THRUST_300001_SM_1000_NS8cuda_cub4core6detail5shmemE+120];
	ld.shared.u64 	%rd61, [_ZN6thrust24THRUST_300001_SM_1000_NS8cuda_cub4core6detail5shmemE+128];
	setp.lt.f64 	%p211, %fd200, %fd56;
	mov.u64 	%rd332, %rd61;
	mov.f64 	%fd241, %fd56;
	@%p211 bra 	$L__BB5_208;
	setp.lt.f64 	%p212, %fd56, %fd200;
	mov.u64 	%rd332, %rd291;
	mov.f64 	%fd241, %fd200;
	@%p212 bra 	$L__BB5_208;
	setp.lt.s64 	%p213, %rd291, %rd61;
	min.s64 	%rd332, %rd291, %rd61;
	selp.f64 	%fd241, %fd200, %fd56, %p213;
	bra.uni 	$L__BB5_208;
$L__BB5_70:
	// begin inline asm
	mov.u32 %r197, %laneid;
	// end inline asm
	and.b32  	%r218, %r5, 992;
	add.s32 	%r219, %r218, 32;
	setp.gt.s32 	%p120, %r219, %r4;
	not.b32 	%r220, %r218;
	add.s32 	%r221, %r4, %r220;
	selp.b32 	%r216, %r221, 31, %p120;
	mov.b64 	%rd246, %fd188;
	mov.b64 	{%r199, %r204}, %rd246;
	mov.b32 	%r215, 1;
	mov.b32 	%r217, -1;
	// begin inline asm
	shfl.sync.down.b32 %r198, %r199, %r215, %r216, %r217;
	// end inline asm
	// begin inline asm
	shfl.sync.down.b32 %r203, %r204, %r215, %r216, %r217;
	// end inline asm
	mov.b64 	%rd247, {%r198, %r203};
	mov.b64 	%fd58, %rd247;
	mov.b64 	{%r209, %r214}, %rd279;
	// begin inline asm
	shfl.sync.down.b32 %r208, %r209, %r215, %r216, %r217;
	// end inline asm
	// begin inline asm
	shfl.sync.down.b32 %r213, %r214, %r215, %r216, %r217;
	// end inline asm
	mov.b64 	%rd63, {%r208, %r213};
	setp.ge.s32 	%p121, %r197, %r216;
	mov.f64 	%fd201, %fd188;
	mov.u64 	%rd292, %rd279;
	@%p121 bra 	$L__BB5_74;
	setp.lt.f64 	%p122, %fd188, %fd58;
	mov.f64 	%fd201, %fd58;
	mov.u64 	%rd292, %rd63;
	@%p122 bra 	$L__BB5_74;
	setp.gt.f64 	%p123, %fd188, %fd58;
	mov.f64 	%fd201, %fd188;
	mov.u64 	%rd292, %rd279;
	@%p123 bra 	$L__BB5_74;
	setp.lt.s64 	%p124, %rd279, %rd63;
	selp.f64 	%fd201, %fd188, %fd58, %p124;
	min.s64 	%rd292, %rd279, %rd63;
$L__BB5_74:
	mov.b64 	%rd248, %fd201;
	mov.b64 	{%r223, %r228}, %rd248;
	mov.b32 	%r239, 2;
	mov.b32 	%r241, -1;
	// begin inline asm
	shfl.sync.down.b32 %r222, %r223, %r239, %r216, %r241;
	// end inline asm
	// begin inline asm
	shfl.sync.down.b32 %r227, %r228, %r239, %r216, %r241;
	// end inline asm
	mov.b64 	%rd249, {%r222, %r227};
	mov.b64 	%fd61, %rd249;
	mov.b64 	{%r233, %r238}, %rd292;
	// begin inline asm
	shfl.sync.down.b32 %r232, %r233, %r239, %r216, %r241;
	// end inline asm
	// begin inline asm
	shfl.sync.down.b32 %r237, %r238, %r239, %r216, %r241;
	// end inline asm
	mov.b64 	%rd66, {%r232, %r237};
	add.s32 	%r242, %r197, 2;
	setp.gt.s32 	%p125, %r242, %r216;
	mov.f64 	%fd202, %fd201;
	mov.u64 	%rd293, %rd292;
	@%p125 bra 	$L__BB5_78;
	setp.lt.f64 	%p126, %fd201, %fd61;
	mov.f64 	%fd202, %fd61;
	mov.u64 	%rd293, %rd66;
	@%p126 bra 	$L__BB5_78;
	setp.gt.f64 	%p127, %fd201, %fd61;
	mov.f64 	%fd202, %fd201;
	mov.u64 	%rd293, %rd292;
	@%p127 bra 	$L__BB5_78;
	setp.lt.s64 	%p128, %rd292, %rd66;
	selp.f64 	%fd202, %fd201, %fd61, %p128;
	min.s64 	%rd293, %rd292, %rd66;
$L__BB5_78:
	mov.b64 	%rd250, %fd202;
	mov.b64 	{%r244, %r249}, %rd250;
	mov.b32 	%r260, 4;
	mov.b32 	%r262, -1;
	// begin inline asm
	shfl.sync.down.b32 %r243, %r244, %r260, %r216, %r262;
	// end inline asm
	// begin inline asm
	shfl.sync.down.b32 %r248, %r249, %r260, %r216, %r262;
	// end inline asm
	mov.b64 	%rd251, {%r243, %r248};
	mov.b64 	%fd64, %rd251;
	mov.b64 	{%r254, %r259}, %rd293;
	// begin inline asm
	shfl.sync.down.b32 %r253, %r254, %r260, %r216, %r262;
	// end inline asm
	// begin inline asm
	shfl.sync.down.b32 %r258, %r259, %r260, %r216, %r262;
	// end inline asm
	mov.b64 	%rd69, {%r253, %r258};
	add.s32 	%r263, %r197, 4;
	setp.gt.s32 	%p129, %r263, %r216;
	mov.f64 	%fd203, %fd202;
	mov.u64 	%rd294, %rd293;
	@%p129 bra 	$L__BB5_82;
	setp.lt.f64 	%p130, %fd202, %fd64;
	mov.f64 	%fd203, %fd64;
	mov.u64 	%rd294, %rd69;
	@%p130 bra 	$L__BB5_82;
	setp.gt.f64 	%p131, %fd202, %fd64;
	mov.f64 	%fd203, %fd202;
	mov.u64 	%rd294, %rd293;
	@%p131 bra 	$L__BB5_82;
	setp.lt.s64 	%p132, %rd293, %rd69;
	selp.f64 	%fd203, %fd202, %fd64, %p132;
	min.s64 	%rd294, %rd293, %rd69;
$L__BB5_82:
	mov.b64 	%rd252, %fd203;
	mov.b64 	{%r265, %r270}, %rd252;
	mov.b32 	%r281, 8;
	mov.b32 	%r283, -1;
	// begin inline asm
	shfl.sync.down.b32 %r264, %r265, %r281, %r216, %r283;
	// end inline asm
	// begin inline asm
	shfl.sync.down.b32 %r269, %r270, %r281, %r216, %r283;
	// end inline asm
	mov.b64 	%rd253, {%r264, %r269};
	mov.b64 	%fd67, %rd253;
	mov.b64 	{%r275, %r280}, %rd294;
	// begin inline asm
	shfl.sync.down.b32 %r274, %r275, %r281, %r216, %r283;
	// end inline asm
	// begin inline asm
	shfl.sync.down.b32 %r279, %r280, %r281, %r216, %r283;
	// end inline asm
	mov.b64 	%rd72, {%r274, %r279};
	add.s32 	%r284, %r197, 8;
	setp.gt.s32 	%p133, %r284, %r216;
	mov.f64 	%fd204, %fd203;
	mov.u64 	%rd295, %rd294;
	@%p133 bra 	$L__BB5_86;
	setp.lt.f64 	%p134, %fd203, %fd67;
	mov.f64 	%fd204, %fd67;
	mov.u64 	%rd295, %rd72;
	@%p134 bra 	$L__BB5_86;
	setp.gt.f64 	%p135, %fd203, %fd67;
	mov.f64 	%fd204, %fd203;
	mov.u64 	%rd295, %rd294;
	@%p135 bra 	$L__BB5_86;
	setp.lt.s64 	%p136, %rd294, %rd72;
	selp.f64 	%fd204, %fd203, %fd67, %p136;
	min.s64 	%rd295, %rd294, %rd72;
$L__BB5_86:
	mov.b64 	%rd254, %fd204;
	mov.b64 	{%r286, %r291}, %rd254;
	mov.b32 	%r302, 16;
	mov.b32 	%r304, -1;
	// begin inline asm
	shfl.sync.down.b32 %r285, %r286, %r302, %r216, %r304;
	// end inline asm
	// begin inline asm
	shfl.sync.down.b32 %r290, %r291, %r302, %r216, %r304;
	// end inline asm
	mov.b64 	%rd255, {%r285, %r290};
	mov.b64 	%fd70, %rd255;
	mov.b64 	{%r296, %r301}, %rd295;
	// begin inline asm
	shfl.sync.down.b32 %r295, %r296, %r302, %r216, %r304;
	// end inline asm
	// begin inline asm
	shfl.sync.down.b32 %r300, %r301, %r302, %r216, %r304;
	// end inline asm
	mov.b64 	%rd75, {%r295, %r300};
	add.s32 	%r305, %r197, 16;
	setp.gt.s32 	%p137, %r305, %r216;
	mov.f64 	%fd241, %fd204;
	mov.u64 	%rd332, %rd295;
	@%p137 bra 	$L__BB5_90;
	setp.lt.f64 	%p138, %fd204, %fd70;
	mov.f64 	%fd241, %fd70;
	mov.u64 	%rd332, %rd75;
	@%p138 bra 	$L__BB5_90;
	setp.gt.f64 	%p139, %fd204, %fd70;
	mov.f64 	%fd241, %fd204;
	mov.u64 	%rd332, %rd295;
	@%p139 bra 	$L__BB5_90;
	setp.lt.s64 	%p140, %rd295, %rd75;
	selp.f64 	%fd241, %fd204, %fd70, %p140;
	min.s64 	%rd332, %rd295, %rd75;
$L__BB5_90:
	setp.ne.s32 	%p141, %r197, 0;
	@%p141 bra 	$L__BB5_92;
	shr.u32 	%r306, %r5, 1;
	and.b32  	%r307, %r306, 496;
	mov.u32 	%r308, _ZN6thrust24THRUST_300001_SM_1000_NS8cuda_cub4core6detail5shmemE;
	add.s32 	%r309, %r308, %r307;
	st.shared.f64 	[%r309+8], %fd241;
	st.shared.u64 	[%r309+16], %rd332;
$L__BB5_92:
	bar.sync 	0;
	setp.ne.s32 	%p142, %r5, 0;
	@%p142 bra 	$L__BB5_208;
	setp.lt.s32 	%p143, %r4, 33;
	mov.f64 	%fd206, %fd241;
	mov.u64 	%rd297, %rd332;
	@%p143 bra 	$L__BB5_97;
	ld.shared.f64 	%fd73, [_ZN6thrust24THRUST_300001_SM_1000_NS8cuda_cub4core6detail5shmemE+24];
	ld.shared.u64 	%rd78, [_ZN6thrust24THRUST_300001_SM_1000_NS8cuda_cub4core6detail5shmemE+32];
	setp.lt.f64 	%p144, %fd241, %fd73;
	mov.f64 	%fd206, %fd73;
	mov.u64 	%rd297, %rd78;
	@%p144 bra 	$L__BB5_97;
	setp.lt.f64 	%p145, %fd73, %fd241;
	mov.f64 	%fd206, %fd241;
	mov.u64 	%rd297, %rd332;
	@%p145 bra 	$L__BB5_97;
	setp.lt.s64 	%p146, %rd332, %rd78;
	selp.f64 	%fd206, %fd241, %fd73, %p146;
	min.s64 	%rd297, %rd332, %rd78;
$L__BB5_97:
	setp.lt.s32 	%p147, %r4, 65;
	mov.f64 	%fd207, %fd206;
	mov.u64 	%rd298, %rd297;
	@%p147 bra 	$L__BB5_101;
	ld.shared.f64 	%fd76, [_ZN6thrust24THRUST_300001_SM_1000_NS8cuda_cub4core6detail5shmemE+40];
	ld.shared.u64 	%rd81, [_ZN6thrust24THRUST_300001_SM_1000_NS8cuda_cub4core6detail5shmemE+48];
	setp.lt.f64 	%p148, %fd206, %fd76;
	mov.f64 	%fd207, %fd76;
	mov.u64 	%rd298, %rd81;
	@%p148 bra 	$L__BB5_101;
	setp.lt.f64 	%p149, %fd76, %fd206;
	mov.f64 	%fd207, %fd206;
	mov.u64 	%rd298, %rd297;
	@%p149 bra 	$L__BB5_101;
	setp.lt.s64 	%p150, %rd297, %rd81;
	selp.f64 	%fd207, %fd206, %fd76, %p150;
	min.s64 	%rd298, %rd297, %rd81;
$L__BB5_101:
	setp.lt.s32 	%p151, %r4, 97;
	mov.f64 	%fd208, %fd207;
	mov.u64 	%rd299, %rd298;
	@%p151 bra 	$L__BB5_105;
	ld.shared.f64 	%fd79, [_ZN6thrust24THRUST_300001_SM_1000_NS8cuda_cub4core6detail5shmemE+56];
	ld.shared.u64 	%rd84, [_ZN6thrust24THRUST_300001_SM_1000_NS8cuda_cub4core6detail5shmemE+64];
	setp.lt.f64 	%p152, %fd207, %fd79;
	mov.f64 	%fd208, %fd79;
	mov.u64 	%rd299, %rd84;
	@%p152 bra 	$L__BB5_105;
	setp.lt.f64 	%p153, %fd79, %fd207;
	mov.f64 	%fd208, %fd207;
	mov.u64 	%rd299, %rd298;
	@%p153 bra 	$L__BB5_105;
	setp.lt.s64 	%p154, %rd298, %rd84;
	selp.f64 	%fd208, %fd207, %fd79, %p154;
	min.s64 	%rd299, %rd298, %rd84;
$L__BB5_105:
	setp.lt.s32 	%p155, %r4, 129;
	mov.f64 	%fd209, %fd208;
	mov.u64 	%rd300, %rd299;
	@%p155 bra 	$L__BB5_109;
	ld.shared.f64 	%fd82, [_ZN6thrust24THRUST_300001_SM_1000_NS8cuda_cub4core6detail5shmemE+72];
	ld.shared.u64 	%rd87, [_ZN6thrust24THRUST_300001_SM_1000_NS8cuda_cub4core6detail5shmemE+80];
	setp.lt.f64 	%p156, %fd208, %fd82;
	mov.f64 	%fd209, %fd82;
	mov.u64 	%rd300, %rd87;
	@%p156 bra 	$L__BB5_109;
	setp.lt.f64 	%p157, %fd82, %fd208;
	mov.f64 	%fd209, %fd208;
	mov.u64 	%rd300, %rd299;
	@%p157 bra 	$L__BB5_109;
	setp.lt.s64 	%p158, %rd299, %rd87;
	selp.f64 	%fd209, %fd208, %fd82, %p158;
	min.s64 	%rd300, %rd299, %rd87;
$L__BB5_109:
	setp.lt.s32 	%p159, %r4, 161;
	mov.f64 	%fd210, %fd209;
	mov.u64 	%rd301, %rd300;
	@%p159 bra 	$L__BB5_113;
	ld.shared.f64 	%fd85, [_ZN6thrust24THRUST_300001_SM_1000_NS8cuda_cub4core6detail5shmemE+88];
	ld.shared.u64 	%rd90, [_ZN6thrust24THRUST_300001_SM_1000_NS8cuda_cub4core6detail5shmemE+96];
	setp.lt.f64 	%p160, %fd209, %fd85;
	mov.f64 	%fd210, %fd85;
	mov.u64 	%rd301, %rd90;
	@%p160 bra 	$L__BB5_113;
	setp.lt.f64 	%p161, %fd85, %fd209;
	mov.f64 	%fd210, %fd209;
	mov.u64 	%rd301, %rd300;
	@%p161 bra 	$L__BB5_113;
	setp.lt.s64 	%p162, %rd300, %rd90;
	selp.f64 	%fd210, %fd209, %fd85, %p162;
	min.s64 	%rd301, %rd300, %rd90;
$L__BB5_113:
	setp.lt.s32 	%p163, %r4, 193;
	mov.f64 	%fd211, %fd210;
	mov.u64 	%rd302, %rd301;
	@%p163 bra 	$L__BB5_117;
	ld.shared.f64 	%fd88, [_ZN6thrust24THRUST_300001_SM_1000_NS8cuda_cub4core6detail5shmemE+104];
	ld.shared.u64 	%rd93, [_ZN6thrust24THRUST_300001_SM_1000_NS8cuda_cub4core6detail5shmemE+112];
	setp.lt.f64 	%p164, %fd210, %fd88;
	mov.f64 	%fd211, %fd88;
	mov.u64 	%rd302, %rd93;
	@%p164 bra 	$L__BB5_117;
	setp.lt.f64 	%p165, %fd88, %fd210;
	mov.f64 	%fd211, %fd210;
	mov.u64 	%rd302, %rd301;
	@%p165 bra 	$L__BB5_117;
	setp.lt.s64 	%p166, %rd301, %rd93;
	selp.f64 	%fd211, %fd210, %fd88, %p166;
	min.s64 	%rd302, %rd301, %rd93;
$L__BB5_117:
	setp.lt.s32 	%p167, %r4, 225;
	mov.u64 	%rd332, %rd302;
	mov.f64 	%fd241, %fd211;
	@%p167 bra 	$L__BB5_208;
	ld.shared.f64 	%fd91, [_ZN6thrust24THRUST_300001_SM_1000_NS8cuda_cub4core6detail5shmemE+120];
	ld.shared.u64 	%rd96, [_ZN6thrust24THRUST_300001_SM_1000_NS8cuda_cub4core6detail5shmemE+128];
	setp.lt.f64 	%p168, %fd211, %fd91;
	mov.u64 	%rd332, %rd96;
	mov.f64 	%fd241, %fd91;
	@%p168 bra 	$L__BB5_208;
	setp.lt.f64 	%p169, %fd91, %fd211;
	mov.u64 	%rd332, %rd302;
	mov.f64 	%fd241, %fd211;
	@%p169 bra 	$L__BB5_208;
	setp.lt.s64 	%p170, %rd302, %rd96;
	selp.f64 	%fd241, %fd211, %fd91, %p170;
	min.s64 	%rd332, %rd302, %rd96;
	bra.uni 	$L__BB5_208;
$L__BB5_121:
	mov.u32 	%r35, %tid.x;
	cvt.s64.s32 	%rd185, %r2;
	add.s64 	%rd98, %rd182, %rd185;
	cvt.u64.u32 	%rd186, %r35;
	add.s64 	%rd187, %rd186, %rd185;
	cvta.to.global.u64 	%rd188, %rd181;
	shl.b64 	%rd189, %rd187, 3;
	add.s64 	%rd190, %rd188, %rd189;
	ld.global.f64 	%fd170, [%rd190];
	add.s32 	%r69, %r35, 256;
	cvt.u64.u32 	%rd191, %r69;
	ld.global.f64 	%fd171, [%rd190+2048];
	add.s32 	%r70, %r35, 512;
	cvt.u64.u32 	%rd192, %r70;
	ld.global.f64 	%fd172, [%rd190+4096];
	add.s32 	%r71, %r35, 768;
	cvt.u64.u32 	%rd193, %r71;
	ld.global.f64 	%fd173, [%rd190+6144];
	or.b32  	%r72, %r35, 1024;
	cvt.u64.u32 	%rd99, %r72;
	add.s64 	%rd320, %rd98, %rd99;
	ld.global.f64 	%fd229, [%rd190+8192];
	setp.geu.f64 	%p2, %fd170, %fd171;
	selp.f64 	%fd174, %fd170, %fd171, %p2;
	selp.b64 	%rd194, %rd186, %rd191, %p2;
	setp.geu.f64 	%p3, %fd174, %fd172;
	selp.f64 	%fd175, %fd174, %fd172, %p3;
	selp.b64 	%rd195, %rd194, %rd192, %p3;
	setp.geu.f64 	%p4, %fd175, %fd173;
	selp.f64 	%fd94, %fd175, %fd173, %p4;
	selp.b64 	%rd101, %rd195, %rd193, %p4;
	setp.lt.f64 	%p5, %fd94, %fd229;
	@%p5 bra 	$L__BB5_123;
	setp.lt.f64 	%p6, %fd229, %fd94;
	setp.lt.u64 	%p7, %rd101, %rd99;
	or.pred  	%p8, %p6, %p7;
	selp.f64 	%fd229, %fd94, %fd229, %p8;
	add.s64 	%rd196, %rd98, %rd101;
	selp.b64 	%rd320, %rd196, %rd320, %p8;
$L__BB5_123:
	setp.le.s32 	%p9, %r66, %r3;
	@%p9 bra 	$L__BB5_164;
	setp.ne.s32 	%p10, %r35, 0;
	@%p10 bra 	$L__BB5_126;
	atom.global.add.u32 	%r73, [%rd1+4], 1280;
	add.s32 	%r74, %r73, %r3;
	st.shared.u32 	[_ZN6thrust24THRUST_300001_SM_1000_NS8cuda_cub4core6detail5shmemE+152], %r74;
$L__BB5_126:
	bar.sync 	0;
	ld.shared.u32 	%r427, [_ZN6thrust24THRUST_300001_SM_1000_NS8cuda_cub4core6detail5shmemE+152];
	add.s32 	%r75, %r427, 1280;
	setp.gt.s32 	%p11, %r75, %r66;
	@%p11 bra 	$L__BB5_141;
	mov.f64 	%fd213, %fd229;
$L__BB5_128:
	cvt.s64.s32 	%rd197, %r427;
	add.s64 	%rd198, %rd186, %rd197;
	cvta.to.global.u64 	%rd199, %rd181;
	shl.b64 	%rd200, %rd198, 3;
	add.s64 	%rd201, %rd199, %rd200;
	add.s64 	%rd106, %rd198, %rd182;
	ld.global.f64 	%fd214, [%rd201];
	ld.global.f64 	%fd215, [%rd201+2048];
	ld.global.f64 	%fd216, [%rd201+4096];
	ld.global.f64 	%fd217, [%rd201+6144];
	ld.global.f64 	%fd229, [%rd201+8192];
	setp.lt.f64 	%p12, %fd213, %fd214;
	mov.u64 	%rd305, %rd106;
	@%p12 bra 	$L__BB5_130;
	setp.lt.f64 	%p13, %fd214, %fd213;
	setp.lt.s64 	%p14, %rd320, %rd106;
	or.pred  	%p15, %p13, %p14;
	selp.f64 	%fd214, %fd213, %fd214, %p15;
	selp.b64 	%rd305, %rd320, %rd106, %p15;
$L__BB5_130:
	add.s64 	%rd306, %rd106, 256;
	setp.lt.f64 	%p16, %fd214, %fd215;
	@%p16 bra 	$L__BB5_132;
	setp.lt.f64 	%p17, %fd215, %fd214;
	setp.lt.s64 	%p18, %rd305, %rd306;
	or.pred  	%p19, %p17, %p18;
	selp.f64 	%fd215, %fd214, %fd215, %p19;
	selp.b64 	%rd306, %rd305, %rd306, %p19;
$L__BB5_132:
	add.s64 	%rd207, %rd198, %rd182;
	add.s64 	%rd307, %rd207, 512;
	setp.lt.f64 	%p20, %fd215, %fd216;
	@%p20 bra 	$L__BB5_134;
	setp.lt.f64 	%p21, %fd216, %fd215;
	setp.lt.s64 	%p22, %rd306, %rd307;
	or.pred  	%p23, %p21, %p22;
	selp.f64 	%fd216, %fd215, %fd216, %p23;
	selp.b64 	%rd307, %rd306, %rd307, %p23;
$L__BB5_134:
	cvt.s64.s32 	%rd208, %r427;
	add.s64 	%rd209, %rd186, %rd208;
	add.s64 	%rd210, %rd209, %rd182;
	add.s64 	%rd308, %rd210, 768;
	setp.lt.f64 	%p24, %fd216, %fd217;
	@%p24 bra 	$L__BB5_136;
	setp.lt.f64 	%p25, %fd217, %fd216;
	setp.lt.s64 	%p26, %rd307, %rd308;
	or.pred  	%p27, %p25, %p26;
	selp.f64 	%fd217, %fd216, %fd217, %p27;
	selp.b64 	%rd308, %rd307, %rd308, %p27;
$L__BB5_136:
	add.s64 	%rd320, %rd210, 1024;
	setp.lt.f64 	%p28, %fd217, %fd229;
	@%p28 bra 	$L__BB5_138;
	setp.lt.f64 	%p29, %fd229, %fd217;
	setp.lt.s64 	%p30, %rd308, %rd320;
	or.pred  	%p31, %p29, %p30;
	selp.f64 	%fd229, %fd217, %fd229, %p31;
	selp.b64 	%rd320, %rd308, %rd320, %p31;
$L__BB5_138:
	setp.ne.s32 	%p32, %r35, 0;
	bar.sync 	0;
	@%p32 bra 	$L__BB5_140;
	atom.global.add.u32 	%r76, [%rd1+4], 1280;
	add.s32 	%r77, %r76, %r3;
	st.shared.u32 	[_ZN6thrust24THRUST_300001_SM_1000_NS8cuda_cub4core6detail5shmemE+152], %r77;
$L__BB5_140:
	bar.sync 	0;
	ld.shared.u32 	%r427, [_ZN6thrust24THRUST_300001_SM_1000_NS8cuda_cub4core6detail5shmemE+152];
	add.s32 	%r78, %r427, 1280;
	setp.le.s32 	%p33, %r78, %r66;
	mov.f64 	%fd213, %fd229;
	@%p33 bra 	$L__BB5_128;
$L__BB5_141:
	setp.le.s32 	%p34, %r66, %r427;
	@%p34 bra 	$L__BB5_164;
	sub.s32 	%r40, %r66, %r427;
	setp.ge.s32 	%p35, %r35, %r40;
	@%p35 bra 	$L__BB5_164;
	cvta.to.global.u64 	%rd122, %rd181;
	not.b32 	%r79, %r35;
	add.s32 	%r80, %r66, %r79;
	sub.s32 	%r41, %r80, %r427;
	and.b32  	%r81, %r41, 768;
	setp.eq.s32 	%p36, %r81, 768;
	mov.u32 	%r431, %r35;
	@%p36 bra 	$L__BB5_149;
	add.s32 	%r429, %r35, %r427;
	shr.u32 	%r82, %r41, 8;
	add.s32 	%r83, %r82, 1;
	and.b32  	%r84, %r83, 3;
	neg.s32 	%r428, %r84;
	mov.u32 	%r431, %r35;
$L__BB5_145:
	.pragma "nounroll";
	mov.u64 	%rd123, %rd320;
	mov.f64 	%fd114, %fd229;
	cvt.s64.s32 	%rd215, %r429;
	add.s64 	%rd124, %rd182, %rd215;
	mul.wide.s32 	%rd216, %r429, 8;
	add.s64 	%rd217, %rd122, %rd216;
	ld.global.f64 	%fd115, [%rd217];
	setp.lt.f64 	%p37, %fd114, %fd115;
	mov.f64 	%fd229, %fd115;
	mov.u64 	%rd320, %rd124;
	@%p37 bra 	$L__BB5_148;
	setp.lt.f64 	%p38, %fd115, %fd114;
	mov.f64 	%fd229, %fd114;
	mov.u64 	%rd320, %rd123;
	@%p38 bra 	$L__BB5_148;
	setp.lt.s64 	%p39, %rd123, %rd124;
	selp.f64 	%fd229, %fd114, %fd115, %p39;
	min.s64 	%rd320, %rd123, %rd124;
$L__BB5_148:
	add.s32 	%r431, %r431, 256;
	add.s32 	%r429, %r429, 256;
	add.s32 	%r428, %r428, 1;
	setp.ne.s32 	%p40, %r428, 0;
	@%p40 bra 	$L__BB5_145;
$L__BB5_149:
	setp.lt.u32 	%p41, %r41, 768;
	@%p41 bra 	$L__BB5_164;
	add.s32 	%r432, %r431, %r427;
	add.s32 	%r435, %r432, 256;
	add.s32 	%r434, %r432, 512;
	add.s32 	%r433, %r432, 768;
	add.s64 	%rd129, %rd122, 4096;
$L__BB5_151:
	cvt.s64.s32 	%rd218, %r435;
	add.s64 	%rd131, %rd182, %rd218;
	cvt.s64.s32 	%rd219, %r434;
	add.s64 	%rd132, %rd182, %rd219;
	cvt.s64.s32 	%rd220, %r433;
	add.s64 	%rd133, %rd182, %rd220;
	cvt.s64.s32 	%rd221, %r432;
	mul.wide.s32 	%rd222, %r432, 8;
	add.s64 	%rd134, %rd129, %rd222;
	add.s64 	%rd135, %rd182, %rd221;
	ld.global.f64 	%fd121, [%rd134+-4096];
	setp.lt.f64 	%p42, %fd229, %fd121;
	mov.f64 	%fd225, %fd121;
	mov.u64 	%rd316, %rd135;
	@%p42 bra 	$L__BB5_154;
	setp.lt.f64 	%p43, %fd121, %fd229;
	mov.f64 	%fd225, %fd229;
	mov.u64 	%rd316, %rd320;
	@%p43 bra 	$L__BB5_154;
	setp.lt.s64 	%p44, %rd320, %rd135;
	selp.f64 	%fd225, %fd229, %fd121, %p44;
	min.s64 	%rd316, %rd320, %rd135;
$L__BB5_154:
	ld.global.f64 	%fd124, [%rd134+-2048];
	setp.lt.f64 	%p45, %fd225, %fd124;
	mov.f64 	%fd226, %fd124;
	mov.u64 	%rd317, %rd131;
	@%p45 bra 	$L__BB5_157;
	setp.lt.f64 	%p46, %fd124, %fd225;
	mov.f64 	%fd226, %fd225;
	mov.u64 	%rd317, %rd316;
	@%p46 bra 	$L__BB5_157;
	setp.lt.s64 	%p47, %rd316, %rd131;
	selp.f64 	%fd226, %fd225, %fd124, %p47;
	min.s64 	%rd317, %rd316, %rd131;
$L__BB5_157:
	ld.global.f64 	%fd127, [%rd134];
	setp.lt.f64 	%p48, %fd226, %fd127;
	mov.f64 	%fd227, %fd127;
	mov.u64 	%rd318, %rd132;
	@%p48 bra 	$L__BB5_160;
	setp.lt.f64 	%p49, %fd127, %fd226;
	mov.f64 	%fd227, %fd226;
	mov.u64 	%rd318, %rd317;
	@%p49 bra 	$L__BB5_160;
	setp.lt.s64 	%p50, %rd317, %rd132;
	selp.f64 	%fd227, %fd226, %fd127, %p50;
	min.s64 	%rd318, %rd317, %rd132;
$L__BB5_160:
	ld.global.f64 	%fd130, [%rd134+2048];
	setp.lt.f64 	%p51, %fd227, %fd130;
	mov.f64 	%fd229, %fd130;
	mov.u64 	%rd320, %rd133;
	@%p51 bra 	$L__BB5_163;
	setp.lt.f64 	%p52, %fd130, %fd227;
	mov.f64 	%fd229, %fd227;
	mov.u64 	%rd320, %rd318;
	@%p52 bra 	$L__BB5_163;
	setp.lt.s64 	%p53, %rd318, %rd133;
	selp.f64 	%fd229, %fd227, %fd130, %p53;
	min.s64 	%rd320, %rd318, %rd133;
$L__BB5_163:
	add.s32 	%r431, %r431, 1024;
	add.s32 	%r435, %r435, 1024;
	add.s32 	%r434, %r434, 1024;
	add.s32 	%r433, %r433, 1024;
	add.s32 	%r432, %r432, 1024;
	setp.lt.s32 	%p54, %r431, %r40;
	@%p54 bra 	$L__BB5_151;
$L__BB5_164:
	// begin inline asm
	mov.u32 %r85, %laneid;
	// end inline asm
	mov.b64 	%rd223, %fd229;
	mov.b64 	{%r87, %r92}, %rd223;
	mov.b32 	%r103, 1;
	mov.b32 	%r104, 31;
	mov.b32 	%r105, -1;
	// begin inline asm
	shfl.sync.down.b32 %r86, %r87, %r103, %r104, %r105;
	// end inline asm
	// begin inline asm
	shfl.sync.down.b32 %r91, %r92, %r103, %r104, %r105;
	// end inline asm
	mov.b64 	%rd224, {%r86, %r91};
	mov.b64 	%fd134, %rd224;
	mov.b64 	{%r97, %r102}, %rd320;
	// begin inline asm
	shfl.sync.down.b32 %r96, %r97, %r103, %r104, %r105;
	// end inline asm
	// begin inline asm
	shfl.sync.down.b32 %r101, %r102, %r103, %r104, %r105;
	// end inline asm
	mov.b64 	%rd145, {%r96, %r101};
	setp.gt.s32 	%p55, %r85, 30;
	mov.f64 	%fd230, %fd229;
	mov.u64 	%rd321, %rd320;
	@%p55 bra 	$L__BB5_168;
	setp.lt.f64 	%p56, %fd229, %fd134;
	mov.f64 	%fd230, %fd134;
	mov.u64 	%rd321, %rd145;
	@%p56 bra 	$L__BB5_168;
	setp.gt.f64 	%p57, %fd229, %fd134;
	mov.f64 	%fd230, %fd229;
	mov.u64 	%rd321, %rd320;
	@%p57 bra 	$L__BB5_168;
	setp.lt.s64 	%p58, %rd320, %rd145;
	selp.f64 	%fd230, %fd229, %fd134, %p58;
	min.s64 	%rd321, %rd320, %rd145;
$L__BB5_168:
	mov.b64 	%rd225, %fd230;
	mov.b64 	{%r107, %r112}, %rd225;
	mov.b32 	%r123, 2;
	mov.b32 	%r124, 31;
	mov.b32 	%r125, -1;
	// begin inline asm
	shfl.sync.down.b32 %r106, %r107, %r123, %r124, %r125;
	// end inline asm
	// begin inline asm
	shfl.sync.down.b32 %r111, %r112, %r123, %r124, %r125;
	// end inline asm
	mov.b64 	%rd226, {%r106, %r111};
	mov.b64 	%fd137, %rd226;
	mov.b64 	{%r117, %r122}, %rd321;
	// begin inline asm
	shfl.sync.down.b32 %r116, %r117, %r123, %r124, %r125;
	// end inline asm
	// begin inline asm
	shfl.sync.down.b32 %r121, %r122, %r123, %r124, %r125;
	// end inline asm
	mov.b64 	%rd148, {%r116, %r121};
	setp.gt.s32 	%p59, %r85, 29;
	mov.f64 	%fd231, %fd230;
	mov.u64 	%rd322, %rd321;
	@%p59 bra 	$L__BB5_172;
	setp.lt.f64 	%p60, %fd230, %fd137;
	mov.f64 	%fd231, %fd137;
	mov.u64 	%rd322, %rd148;
	@%p60 bra 	$L__BB5_172;
	setp.gt.f64 	%p61, %fd230, %fd137;
	mov.f64 	%fd231, %fd230;
	mov.u64 	%rd322, %rd321;
	@%p61 bra 	$L__BB5_172;
	setp.lt.s64 	%p62, %rd321, %rd148;
	selp.f64 	%fd231, %fd230, %fd137, %p62;
	min.s64 	%rd322, %rd321, %rd148;
$L__BB5_172:
	mov.b64 	%rd227, %fd231;
	mov.b64 	{%r127, %r132}, %rd227;
	mov.b32 	%r143, 4;
	mov.b32 	%r144, 31;
	mov.b32 	%r145, -1;
	// begin inline asm
	shfl.sync.down.b32 %r126, %r127, %r143, %r144, %r145;
	// end inline asm
	// begin inline asm
	shfl.sync.down.b32 %r131, %r132, %r143, %r144, %r145;
	// end inline asm
	mov.b64 	%rd228, {%r126, %r131};
	mov.b64 	%fd140, %rd228;
	mov.b64 	{%r137, %r142}, %rd322;
	// begin inline asm
	shfl.sync.down.b32 %r136, %r137, %r143, %r144, %r145;
	// end inline asm
	// begin inline asm
	shfl.sync.down.b32 %r141, %r142, %r143, %r144, %r145;
	// end inline asm
	mov.b64 	%rd151, {%r136, %r141};
	setp.gt.s32 	%p63, %r85, 27;
	mov.f64 	%fd232, %fd231;
	mov.u64 	%rd323, %rd322;
	@%p63 bra 	$L__BB5_176;
	setp.lt.f64 	%p64, %fd231, %fd140;
	mov.f64 	%fd232, %fd140;
	mov.u64 	%rd323, %rd151;
	@%p64 bra 	$L__BB5_176;
	setp.gt.f64 	%p65, %fd231, %fd140;
	mov.f64 	%fd232, %fd231;
	mov.u64 	%rd323, %rd322;
	@%p65 bra 	$L__BB5_176;
	setp.lt.s64 	%p66, %rd322, %rd151;
	selp.f64 	%fd232, %fd231, %fd140, %p66;
	min.s64 	%rd323, %rd322, %rd151;
$L__BB5_176:
	mov.b64 	%rd229, %fd232;
	mov.b64 	{%r147, %r152}, %rd229;
	mov.b32 	%r163, 8;
	mov.b32 	%r164, 31;
	mov.b32 	%r165, -1;
	// begin inline asm
	shfl.sync.down.b32 %r146, %r147, %r163, %r164, %r165;
	// end inline asm
	// begin inline asm
	shfl.sync.down.b32 %r151, %r152, %r163, %r164, %r165;
	// end inline asm
	mov.b64 	%rd230, {%r146, %r151};
	mov.b64 	%fd143, %rd230;
	mov.b64 	{%r157, %r162}, %rd323;
	// begin inline asm
	shfl.sync.down.b32 %r156, %r157, %r163, %r164, %r165;
	// end inline asm
	// begin inline asm
	shfl.sync.down.b32 %r161, %r162, %r163, %r164, %r165;
	// end inline asm
	mov.b64 	%rd154, {%r156, %r161};
	setp.gt.s32 	%p67, %r85, 23;
	mov.f64 	%fd233, %fd232;
	mov.u64 	%rd324, %rd323;
	@%p67 bra 	$L__BB5_180;
	setp.lt.f64 	%p68, %fd232, %fd143;
	mov.f64 	%fd233, %fd143;
	mov.u64 	%rd324, %rd154;
	@%p68 bra 	$L__BB5_180;
	setp.gt.f64 	%p69, %fd232, %fd143;
	mov.f64 	%fd233, %fd232;
	mov.u64 	%rd324, %rd323;
	@%p69 bra 	$L__BB5_180;
	setp.lt.s64 	%p70, %rd323, %rd154;
	selp.f64 	%fd233, %fd232, %fd143, %p70;
	min.s64 	%rd324, %rd323, %rd154;
$L__BB5_180:
	mov.b64 	%rd231, %fd233;
	mov.b64 	{%r167, %r172}, %rd231;
	mov.b32 	%r183, 16;
	mov.b32 	%r184, 31;
	mov.b32 	%r185, -1;
	// begin inline asm
	shfl.sync.down.b32 %r166, %r167, %r183, %r184, %r185;
	// end inline asm
	// begin inline asm
	shfl.sync.down.b32 %r171, %r172, %r183, %r184, %r185;
	// end inline asm
	mov.b64 	%rd232, {%r166, %r171};
	mov.b64 	%fd146, %rd232;
	mov.b64 	{%r177, %r182}, %rd324;
	// begin inline asm
	shfl.sync.down.b32 %r176, %r177, %r183, %r184, %r185;
	// end inline asm
	// begin inline asm
	shfl.sync.down.b32 %r181, %r182, %r183, %r184, %r185;
	// end inline asm
	mov.b64 	%rd157, {%r176, %r181};
	setp.gt.s32 	%p71, %r85, 15;
	mov.f64 	%fd241, %fd233;
	mov.u64 	%rd332, %rd324;
	@%p71 bra 	$L__BB5_184;
	setp.lt.f64 	%p72, %fd233, %fd146;
	mov.f64 	%fd241, %fd146;
	mov.u64 	%rd332, %rd157;
	@%p72 bra 	$L__BB5_184;
	setp.gt.f64 	%p73, %fd233, %fd146;
	mov.f64 	%fd241, %fd233;
	mov.u64 	%rd332, %rd324;
	@%p73 bra 	$L__BB5_184;
	setp.lt.s64 	%p74, %rd324, %rd157;
	selp.f64 	%fd241, %fd233, %fd146, %p74;
	min.s64 	%rd332, %rd324, %rd157;
$L__BB5_184:
	setp.ne.s32 	%p75, %r85, 0;
	@%p75 bra 	$L__BB5_186;
	shr.u32 	%r186, %r35, 1;
	and.b32  	%r187, %r186, 496;
	mov.u32 	%r188, _ZN6thrust24THRUST_300001_SM_1000_NS8cuda_cub4core6detail5shmemE;
	add.s32 	%r189, %r188, %r187;
	st.shared.f64 	[%r189+8], %fd241;
	st.shared.u64 	[%r189+16], %rd332;
$L__BB5_186:
	bar.sync 	0;
	setp.ne.s32 	%p76, %r35, 0;
	@%p76 bra 	$L__BB5_208;
	ld.shared.f64 	%fd149, [_ZN6thrust24THRUST_300001_SM_1000_NS8cuda_cub4core6detail5shmemE+24];
	ld.shared.u64 	%rd160, [_ZN6thrust24THRUST_300001_SM_1000_NS8cuda_cub4core6detail5shmemE+32];
	setp.lt.f64 	%p77, %fd241, %fd149;
	mov.f64 	%fd235, %fd149;
	mov.u64 	%rd326, %rd160;
	@%p77 bra 	$L__BB5_190;
	setp.lt.f64 	%p78, %fd149, %fd241;
	mov.f64 	%fd235, %fd241;
	mov.u64 	%rd326, %rd332;
	@%p78 bra 	$L__BB5_190;
	setp.lt.s64 	%p79, %rd332, %rd160;
	selp.f64 	%fd235, %fd241, %fd149, %p79;
	min.s64 	%rd326, %rd332, %rd160;
$L__BB5_190:
	ld.shared.f64 	%fd152, [_ZN6thrust24THRUST_300001_SM_1000_NS8cuda_cub4core6detail5shmemE+40];
	ld.shared.u64 	%rd163, [_ZN6thrust24THRUST_300001_SM_1000_NS8cuda_cub4core6detail5shmemE+48];
	setp.lt.f64 	%p80, %fd235, %fd152;
	mov.f64 	%fd236, %fd152;
	mov.u64 	%rd327, %rd163;
	@%p80 bra 	$L__BB5_193;
	setp.lt.f64 	%p81, %fd152, %fd235;
	mov.f64 	%fd236, %fd235;
	mov.u64 	%rd327, %rd326;
	@%p81 bra 	$L__BB5_193;
	setp.lt.s64 	%p82, %rd326, %rd163;
	selp.f64 	%fd236, %fd235, %fd152, %p82;
	min.s64 	%rd327, %rd326, %rd163;
$L__BB5_193:
	ld.shared.f64 	%fd155, [_ZN6thrust24THRUST_300001_SM_1000_NS8cuda_cub4core6detail5shmemE+56];
	ld.shared.u64 	%rd166, [_ZN6thrust24THRUST_300001_SM_1000_NS8cuda_cub4core6detail5shmemE+64];
	setp.lt.f64 	%p83, %fd236, %fd155;
	mov.f64 	%fd237, %fd155;
	mov.u64 	%rd328, %rd166;
	@%p83 bra 	$L__BB5_196;
	setp.lt.f64 	%p84, %fd155, %fd236;
	mov.f64 	%fd237, %fd236;
	mov.u64 	%rd328, %rd327;
	@%p84 bra 	$L__BB5_196;
	setp.lt.s64 	%p85, %rd327, %rd166;
	selp.f64 	%fd237, %fd236, %fd155, %p85;
	min.s64 	%rd328, %rd327, %rd166;
$L__BB5_196:
	ld.shared.f64 	%fd158, [_ZN6thrust24THRUST_300001_SM_1000_NS8cuda_cub4core6detail5shmemE+72];
	ld.shared.u64 	%rd169, [_ZN6thrust24THRUST_300001_SM_1000_NS8cuda_cub4core6detail5shmemE+80];
	setp.lt.f64 	%p86, %fd237, %fd158;
	mov.f64 	%fd238, %fd158;
	mov.u64 	%rd329, %rd169;
	@%p86 bra 	$L__BB5_199;
	setp.lt.f64 	%p87, %fd158, %fd237;
	mov.f64 	%fd238, %fd237;
	mov.u64 	%rd329, %rd328;
	@%p87 bra 	$L__BB5_199;
	setp.lt.s64 	%p88, %rd328, %rd169;
	selp.f64 	%fd238, %fd237, %fd158, %p88;
	min.s64 	%rd329, %rd328, %rd169;
$L__BB5_199:
	ld.shared.f64 	%fd161, [_ZN6thrust24THRUST_300001_SM_1000_NS8cuda_cub4core6detail5shmemE+88];
	ld.shared.u64 	%rd172, [_ZN6thrust24THRUST_300001_SM_1000_NS8cuda_cub4core6detail5shmemE+96];
	setp.lt.f64 	%p89, %fd238, %fd161;
	mov.f64 	%fd239, %fd161;
	mov.u64 	%rd330, %rd172;
	@%p89 bra 	$L__BB5_202;
	setp.lt.f64 	%p90, %fd161, %fd238;
	mov.f64 	%fd239, %fd238;
	mov.u64 	%rd330, %rd329;
	@%p90 bra 	$L__BB5_202;
	setp.lt.s64 	%p91, %rd329, %rd172;
	selp.f64 	%fd239, %fd238, %fd161, %p91;
	min.s64 	%rd330, %rd329, %rd172;
$L__BB5_202:
	ld.shared.f64 	%fd164, [_ZN6thrust24THRUST_300001_SM_1000_NS8cuda_cub4core6detail5shmemE+104];
	ld.shared.u64 	%rd175, [_ZN6thrust24THRUST_300001_SM_1000_NS8cuda_cub4core6detail5shmemE+112];
	setp.lt.f64 	%p92, %fd239, %fd164;
	mov.f64 	%fd240, %fd164;
	mov.u64 	%rd331, %rd175;
	@%p92 bra 	$L__BB5_205;
	setp.lt.f64 	%p93, %fd164, %fd239;
	mov.f64 	%fd240, %fd239;
	mov.u64 	%rd331, %rd330;
	@%p93 bra 	$L__BB5_205;
	setp.lt.s64 	%p94, %rd330, %rd175;
	selp.f64 	%fd240, %fd239, %fd164, %p94;
	min.s64 	%rd331, %rd330, %rd175;
$L__BB5_205:
	ld.shared.f64 	%fd167, [_ZN6thrust24THRUST_300001_SM_1000_NS8cuda_cub4core6detail5shmemE+120];
	ld.shared.u64 	%rd178, [_ZN6thrust24THRUST_300001_SM_1000_NS8cuda_cub4core6detail5shmemE+128];
	setp.lt.f64 	%p95, %fd240, %fd167;
	mov.u64 	%rd332, %rd178;
	mov.f64 	%fd241, %fd167;
	@%p95 bra 	$L__BB5_208;
	setp.lt.f64 	%p96, %fd167, %fd240;
	mov.u64 	%rd332, %rd331;
	mov.f64 	%fd241, %fd240;
	@%p96 bra 	$L__BB5_208;
	setp.lt.s64 	%p97, %rd331, %rd178;
	selp.f64 	%fd241, %fd240, %fd167, %p97;
	min.s64 	%rd332, %rd331, %rd178;
$L__BB5_208:
	mov.u32 	%r415, %tid.x;
	setp.ne.s32 	%p214, %r415, 0;
	@%p214 bra 	$L__BB5_210;
	ld.param.u64 	%rd269, [_ZN6thrust24THRUST_300001_SM_1000_NS8cuda_cub4core6detail13_kernel_agentINS1_8__reduce11ReduceAgentINS0_12zip_iteratorIN4cuda3std3__45tupleIJNS0_6detail15normal_iteratorINS0_10device_ptrIdEEEENS0_17counting_iteratorIlNS0_11use_defaultESI_SI_EEEEEEEPNSB_IJdlEEESM_iNS1_9__extrema9arg_max_fIdlNSA_4lessIdEEEEEEJSL_SN_iN3cub18CUB_300001_SM_100013GridEvenShareIiEENSV_9GridQueueIjEESS_EEEvDpT0__param_1];
	cvta.to.global.u64 	%rd266, %rd269;
	mul.wide.u32 	%rd267, %r1, 16;
	add.s64 	%rd268, %rd266, %rd267;
	st.global.f64 	[%rd268], %fd241;
	st.global.u64 	[%rd268+8], %rd332;
$L__BB5_210:
	ret;

}
	// .globl	_ZN6thrust24THRUST_300001_SM_1000_NS8cuda_cub4core6detail13_kernel_agentINS1_8__reduce10DrainAgentIiEEJN3cub18CUB_300001_SM_10009GridQueueIjEEiEEEvDpT0_
.visible .entry _ZN6thrust24THRUST_300001_SM_1000_NS8cuda_cub4core6detail13_kernel_agentINS1_8__reduce10DrainAgentIiEEJN3cub18CUB_300001_SM_10009GridQueueIjEEiEEEvDpT0_(
	.param .align 8 .b8 _ZN6thrust24THRUST_300001_SM_1000_NS8cuda_cub4core6detail13_kernel_agentINS1_8__reduce10DrainAgentIiEEJN3cub18CUB_300001_SM_10009GridQueueIjEEiEEEvDpT0__param_0[8],
	.param .u32 _ZN6thrust24THRUST_300001_SM_1000_NS8cuda_cub4core6detail13_kernel_agentINS1_8__reduce10DrainAgentIiEEJN3cub18CUB_300001_SM_10009GridQueueIjEEiEEEvDpT0__param_1
)
.maxntid 1
{
	.reg .b32 	%r<3>;
	.reg .b64 	%rd<3>;

	ld.param.u64 	%rd1, [_ZN6thrust24THRUST_300001_SM_1000_NS8cuda_cub4core6detail13_kernel_agentINS1_8__reduce10DrainAgentIiEEJN3cub18CUB_300001_SM_10009GridQueueIjEEiEEEvDpT0__param_0];
	ld.param.u32 	%r1, [_ZN6thrust24THRUST_300001_SM_1000_NS8cuda_cub4core6detail13_kernel_agentINS1_8__reduce10DrainAgentIiEEJN3cub18CUB_300001_SM_10009GridQueueIjEEiEEEvDpT0__param_1];
	cvta.to.global.u64 	%rd2, %rd1;
	st.global.u32 	[%rd2], %r1;
	mov.b32 	%r2, 0;
	st.global.u32 	[%rd2+4], %r2;
	ret;

}
	// .globl	_ZN6thrust24THRUST_300001_SM_1000_NS8cuda_cub4core6detail13_kernel_agentINS1_8__reduce11ReduceAgentIPN4cuda3std3__45tupleIJdlEEESC_SB_iNS1_9__extrema9arg_max_fIdlNS9_4lessIdEEEEEEJSC_SC_iSH_EEEvDpT0_
.visible .entry _ZN6thrust24THRUST_300001_SM_1000_NS8cuda_cub4core6detail13_kernel_agentINS1_8__reduce11ReduceAgentIPN4cuda3std3__45tupleIJdlEEESC_SB_iNS1_9__extrema9arg_max_fIdlNS9_4lessIdEEEEEEJSC_SC_iSH_EEEvDpT0_(
	.param .u64 .ptr .align 1 _ZN6thrust24THRUST_300001_SM_1000_NS8cuda_cub4core6detail13_kernel_agentINS1_8__reduce11ReduceAgentIPN4cuda3std3__45tupleIJdlEEESC_SB_iNS1_9__extrema9arg_max_fIdlNS9_4lessIdEEEEEEJSC_SC_iSH_EEEvDpT0__param_0,
	.param .u64 .ptr .align 1 _ZN6thrust24THRUST_300001_SM_1000_NS8cuda_cub4core6detail13_kernel_agentINS1_8__reduce11ReduceAgentIPN4cuda3std3__45tupleIJdlEEESC_SB_iNS1_9__extrema9arg_max_fIdlNS9_4lessIdEEEEEEJSC_SC_iSH_EEEvDpT0__param_1,
	.param .u32 _ZN6thrust24THRUST_300001_SM_1000_NS8cuda_cub4core6detail13_kernel_agentINS1_8__reduce11ReduceAgentIPN4cuda3std3__45tupleIJdlEEESC_SB_iNS1_9__extrema9arg_max_fIdlNS9_4lessIdEEEEEEJSC_SC_iSH_EEEvDpT0__param_2,
	.param .align 1 .b8 _ZN6thrust24THRUST_300001_SM_1000_NS8cuda_cub4core6detail13_kernel_agentINS1_8__reduce11ReduceAgentIPN4cuda3std3__45tupleIJdlEEESC_SB_iNS1_9__extrema9arg_max_fIdlNS9_4lessIdEEEEEEJSC_SC_iSH_EEEvDpT0__param_3[1]
)
.maxntid 256
{
	.reg .pred 	%p<222>;
	.reg .b32 	%r<390>;
	.reg .b64 	%rd<387>;
	.reg .b64 	%fd<248>;

	ld.param.u64 	%rd186, [_ZN6thrust24THRUST_300001_SM_1000_NS8cuda_cub4core6detail13_kernel_agentINS1_8__reduce11ReduceAgentIPN4cuda3std3__45tupleIJdlEEESC_SB_iNS1_9__extrema9arg_max_fIdlNS9_4lessIdEEEEEEJSC_SC_iSH_EEEvDpT0__param_0];
	ld.param.u32 	%r37, [_ZN6thrust24THRUST_300001_SM_1000_NS8cuda_cub4core6detail13_kernel_agentINS1_8__reduce11ReduceAgentIPN4cuda3std3__45tupleIJdlEEESC_SB_iNS1_9__extrema9arg_max_fIdlNS9_4lessIdEEEEEEJSC_SC_iSH_EEEvDpT0__param_2];
	setp.eq.s32 	%p1, %r37, 0;
	@%p1 bra 	$L__BB7_211;
	setp.gt.s32 	%p2, %r37, 1279;
	@%p2 bra 	$L__BB7_121;
	mov.u32 	%r1, %tid.x;
	setp.ge.s32 	%p105, %r1, %r37;
	mov.f64 	%fd191, 0d0000000000000000;
	mov.b64 	%rd329, 0;
	mov.u32 	%r380, %r1;
	@%p105 bra 	$L__BB7_4;
	mul.wide.u32 	%rd273, %r1, 16;
	add.s64 	%rd270, %rd186, %rd273;
	// begin inline asm
	ld.global.nc.u64 %rd269, [%rd270];
	// end inline asm
	add.s64 	%rd272, %rd270, 8;
	// begin inline asm
	ld.global.nc.u64 %rd329, [%rd272];
	// end inline asm
	mov.b64 	%fd191, %rd269;
	add.s32 	%r380, %r1, 256;
$L__BB7_4:
	setp.ge.s32 	%p106, %r380, %r37;
	@%p106 bra 	$L__BB7_25;
	not.b32 	%r153, %r380;
	add.s32 	%r4, %r37, %r153;
	and.b32  	%r154, %r4, 768;
	setp.eq.s32 	%p107, %r154, 768;
	@%p107 bra 	$L__BB7_11;
	mul.wide.u32 	%rd275, %r380, 16;
	add.s64 	%rd320, %rd186, %rd275;
	shr.u32 	%r155, %r4, 8;
	add.s32 	%r156, %r155, 1;
	and.b32  	%r157, %r156, 3;
	neg.s32 	%r378, %r157;
$L__BB7_7:
	.pragma "nounroll";
	mov.u64 	%rd5, %rd329;
	mov.f64 	%fd3, %fd191;
	// begin inline asm
	ld.global.nc.u64 %rd276, [%rd320];
	// end inline asm
	add.s64 	%rd279, %rd320, 8;
	// begin inline asm
	ld.global.nc.u64 %rd278, [%rd279];
	// end inline asm
	mov.b64 	%fd4, %rd276;
	setp.lt.f64 	%p108, %fd3, %fd4;
	mov.u64 	%rd329, %rd278;
	mov.f64 	%fd191, %fd4;
	@%p108 bra 	$L__BB7_10;
	setp.gt.f64 	%p109, %fd3, %fd4;
	mov.u64 	%rd329, %rd5;
	mov.f64 	%fd191, %fd3;
	@%p109 bra 	$L__BB7_10;
	setp.lt.s64 	%p110, %rd5, %rd278;
	min.s64 	%rd329, %rd5, %rd278;
	selp.f64 	%fd191, %fd3, %fd4, %p110;
$L__BB7_10:
	add.s32 	%r380, %r380, 256;
	add.s64 	%rd320, %rd320, 4096;
	add.s32 	%r378, %r378, 1;
	setp.ne.s32 	%p111, %r378, 0;
	@%p111 bra 	$L__BB7_7;
$L__BB7_11:
	setp.lt.u32 	%p112, %r4, 768;
	@%p112 bra 	$L__BB7_25;
$L__BB7_12:
	mul.wide.s32 	%rd284, %r380, 16;
	add.s64 	%rd281, %rd186, %rd284;
	// begin inline asm
	ld.global.nc.u64 %rd280, [%rd281];
	// end inline asm
	add.s64 	%rd283, %rd281, 8;
	// begin inline asm
	ld.global.nc.u64 %rd282, [%rd283];
	// end inline asm
	mov.b64 	%fd10, %rd280;
	setp.lt.f64 	%p113, %fd191, %fd10;
	mov.u64 	%rd326, %rd282;
	mov.f64 	%fd188, %fd10;
	@%p113 bra 	$L__BB7_15;
	setp.gt.f64 	%p114, %fd191, %fd10;
	mov.u64 	%rd326, %rd329;
	mov.f64 	%fd188, %fd191;
	@%p114 bra 	$L__BB7_15;
	setp.lt.s64 	%p115, %rd329, %rd282;
	min.s64 	%rd326, %rd329, %rd282;
	selp.f64 	%fd188, %fd191, %fd10, %p115;
$L__BB7_15:
	add.s64 	%rd286, %rd281, 4096;
	// begin inline asm
	ld.global.nc.u64 %rd285, [%rd286];
	// end inline asm
	add.s64 	%rd288, %rd281, 4104;
	// begin inline asm
	ld.global.nc.u64 %rd287, [%rd288];
	// end inline asm
	mov.b64 	%fd13, %rd285;
	setp.lt.f64 	%p116, %fd188, %fd13;
	mov.u64 	%rd327, %rd287;
	mov.f64 	%fd189, %fd13;
	@%p116 bra 	$L__BB7_18;
	setp.gt.f64 	%p117, %fd188, %fd13;
	mov.u64 	%rd327, %rd326;
	mov.f64 	%fd189, %fd188;
	@%p117 bra 	$L__BB7_18;
	setp.lt.s64 	%p118, %rd326, %rd287;
	min.s64 	%rd327, %rd326, %rd287;
	selp.f64 	%fd189, %fd188, %fd13, %p118;
$L__BB7_18:
	add.s64 	%rd290, %rd281, 8192;
	// begin inline asm
	ld.global.nc.u64 %rd289, [%rd290];
	// end inline asm
	add.s64 	%rd292, %rd281, 8200;
	// begin inline asm
	ld.global.nc.u64 %rd291, [%rd292];
	// end inline asm
	mov.b64 	%fd16, %rd289;
	setp.lt.f64 	%p119, %fd189, %fd16;
	mov.u64 	%rd328, %rd291;
	mov.f64 	%fd190, %fd16;
	@%p119 bra 	$L__BB7_21;
	setp.gt.f64 	%p120, %fd189, %fd16;
	mov.u64 	%rd328, %rd327;
	mov.f64 	%fd190, %fd189;
	@%p120 bra 	$L__BB7_21;
	setp.lt.s64 	%p121, %rd327, %rd291;
	min.s64 	%rd328, %rd327, %rd291;
	selp.f64 	%fd190, %fd189, %fd16, %p121;
$L__BB7_21:
	add.s64 	%rd294, %rd281, 12288;
	// begin inline asm
	ld.global.nc.u64 %rd293, [%rd294];
	// end inline asm
	add.s64 	%rd296, %rd281, 12296;
	// begin inline asm
	ld.global.nc.u64 %rd295, [%rd296];
	// end inline asm
	mov.b64 	%fd19, %rd293;
	setp.lt.f64 	%p122, %fd190, %fd19;
	mov.u64 	%rd329, %rd295;
	mov.f64 	%fd191, %fd19;
	@%p122 bra 	$L__BB7_24;
	setp.gt.f64 	%p123, %fd190, %fd19;
	mov.u64 	%rd329, %rd328;
	mov.f64 	%fd191, %fd190;
	@%p123 bra 	$L__BB7_24;
	setp.lt.s64 	%p124, %rd328, %rd295;
	min.s64 	%rd329, %rd328, %rd295;
	selp.f64 	%fd191, %fd190, %fd19, %p124;
$L__BB7_24:
	add.s32 	%r380, %r380, 1024;
	setp.lt.s32 	%p125, %r380, %r37;
	@%p125 bra 	$L__BB7_12;
$L__BB7_25:
	setp.lt.s32 	%p126, %r37, 256;
	@%p126 bra 	$L__BB7_70;
	// begin inline asm
	mov.u32 %r271, %laneid;
	// end inline asm
	mov.b64 	%rd307, %fd191;
	mov.b64 	{%r273, %r278}, %rd307;
	mov.b32 	%r289, 1;
	mov.b32 	%r290, 31;
	mov.b32 	%r291, -1;
	// begin inline asm
	shfl.sync.down.b32 %r272, %r273, %r289, %r290, %r291;
	// end inline asm
	// begin inline asm
	shfl.sync.down.b32 %r277, %r278, %r289, %r290, %r291;
	// end inline asm
	mov.b64 	%rd308, {%r272, %r277};
	mov.b64 	%fd23, %rd308;
	mov.b64 	{%r283, %r288}, %rd329;
	// begin inline asm
	shfl.sync.down.b32 %r282, %r283, %r289, %r290, %r291;
	// end inline asm
	// begin inline asm
	shfl.sync.down.b32 %r287, %r288, %r289, %r290, %r291;
	// end inline asm
	mov.b64 	%rd27, {%r282, %r287};
	setp.gt.s32 	%p178, %r271, 30;
	mov.u64 	%rd331, %rd329;
	mov.f64 	%fd193, %fd191;
	@%p178 bra 	$L__BB7_30;
	setp.lt.f64 	%p179, %fd191, %fd23;
	mov.u64 	%rd331, %rd27;
	mov.f64 	%fd193, %fd23;
	@%p179 bra 	$L__BB7_30;
	setp.gt.f64 	%p180, %fd191, %fd23;
	mov.u64 	%rd331, %rd329;
	mov.f64 	%fd193, %fd191;
	@%p180 bra 	$L__BB7_30;
	setp.lt.s64 	%p181, %rd329, %rd27;
	min.s64 	%rd331, %rd329, %rd27;
	selp.f64 	%fd193, %fd191, %fd23, %p181;
$L__BB7_30:
	mov.b64 	%rd309, %fd193;
	mov.b64 	{%r293, %r298}, %rd309;
	mov.b32 	%r309, 2;
	mov.b32 	%r310, 31;
	mov.b32 	%r311, -1;
	// begin inline asm
	shfl.sync.down.b32 %r292, %r293, %r309, %r310, %r311;
	// end inline asm
	// begin inline asm
	shfl.sync.down.b32 %r297, %r298, %r309, %r310, %r311;
	// end inline asm
	mov.b64 	%rd310, {%r292, %r297};
	mov.b64 	%fd26, %rd310;
	mov.b64 	{%r303, %r308}, %rd331;
	// begin inline asm
	shfl.sync.down.b32 %r302, %r303, %r309, %r310, %r311;
	// end inline asm
	// begin inline asm
	shfl.sync.down.b32 %r307, %r308, %r309, %r310, %r311;
	// end inline asm
	mov.b64 	%rd30, {%r302, %r307};
	setp.gt.s32 	%p182, %r271, 29;
	mov.u64 	%rd332, %rd331;
	mov.f64 	%fd194, %fd193;
	@%p182 bra 	$L__BB7_34;
	setp.lt.f64 	%p183, %fd193, %fd26;
	mov.u64 	%rd332, %rd30;
	mov.f64 	%fd194, %fd26;
	@%p183 bra 	$L__BB7_34;
	setp.gt.f64 	%p184, %fd193, %fd26;
	mov.u64 	%rd332, %rd331;
	mov.f64 	%fd194, %fd193;
	@%p184 bra 	$L__BB7_34;
	setp.lt.s64 	%p185, %rd331, %rd30;
	min.s64 	%rd332, %rd331, %rd30;
	selp.f64 	%fd194, %fd193, %fd26, %p185;
$L__BB7_34:
	mov.b64 	%rd311, %fd194;
	mov.b64 	{%r313, %r318}, %rd311;
	mov.b32 	%r329, 4;
	mov.b32 	%r330, 31;
	mov.b32 	%r331, -1;
	// begin inline asm
	shfl.sync.down.b32 %r312, %r313, %r329, %r330, %r331;
	// end inline asm
	// begin inline asm
	shfl.sync.down.b32 %r317, %r318, %r329, %r330, %r331;
	// end inline asm
	mov.b64 	%rd312, {%r312, %r317};
	mov.b64 	%fd29, %rd312;
	mov.b64 	{%r323, %r328}, %rd332;
	// begin inline asm
	shfl.sync.down.b32 %r322, %r323, %r329, %r330, %r331;
	// end inline asm
	// begin inline asm
	shfl.sync.down.b32 %r327, %r328, %r329, %r330, %r331;
	// end inline asm
	mov.b64 	%rd33, {%r322, %r327};
	setp.gt.s32 	%p186, %r271, 27;
	mov.u64 	%rd333, %rd332;
	mov.f64 	%fd195, %fd194;
	@%p186 bra 	$L__BB7_38;
	setp.lt.f64 	%p187, %fd194, %fd29;
	mov.u64 	%rd333, %rd33;
	mov.f64 	%fd195, %fd29;
	@%p187 bra 	$L__BB7_38;
	setp.gt.f64 	%p188, %fd194, %fd29;
	mov.u64 	%rd333, %rd332;
	mov.f64 	%fd195, %fd194;
	@%p188 bra 	$L__BB7_38;
	setp.lt.s64 	%p189, %rd332, %rd33;
	min.s64 	%rd333, %rd332, %rd33;
	selp.f64 	%fd195, %fd194, %fd29, %p189;
$L__BB7_38:
	mov.b64 	%rd313, %fd195;
	mov.b64 	{%r333, %r338}, %rd313;
	mov.b32 	%r349, 8;
	mov.b32 	%r350, 31;
	mov.b32 	%r351, -1;
	// begin inline asm
	shfl.sync.down.b32 %r332, %r333, %r349, %r350, %r351;
	// end inline asm
	// begin inline asm
	shfl.sync.down.b32 %r337, %r338, %r349, %r350, %r351;
	// end inline asm
	mov.b64 	%rd314, {%r332, %r337};
	mov.b64 	%fd32, %rd314;
	mov.b64 	{%r343, %r348}, %rd333;
	// begin inline asm
	shfl.sync.down.b32 %r342, %r343, %r349, %r350, %r351;
	// end inline asm
	// begin inline asm
	shfl.sync.down.b32 %r347, %r348, %r349, %r350, %r351;
	// end inline asm
	mov.b64 	%rd36, {%r342, %r347};
	setp.gt.s32 	%p190, %r271, 23;
	mov.u64 	%rd334, %rd333;
	mov.f64 	%fd196, %fd195;
	@%p190 bra 	$L__BB7_42;
	setp.lt.f64 	%p191, %fd195, %fd32;
	mov.u64 	%rd334, %rd36;
	mov.f64 	%fd196, %fd32;
	@%p191 bra 	$L__BB7_42;
	setp.gt.f64 	%p192, %fd195, %fd32;
	mov.u64 	%rd334, %rd333;
	mov.f64 	%fd196, %fd195;
	@%p192 bra 	$L__BB7_42;
	setp.lt.s64 	%p193, %rd333, %rd36;
	min.s64 	%rd334, %rd333, %rd36;
	selp.f64 	%fd196, %fd195, %fd32, %p193;
$L__BB7_42:
	mov.b64 	%rd315, %fd196;
	mov.b64 	{%r353, %r358}, %rd315;
	mov.b32 	%r369, 16;
	mov.b32 	%r370, 31;
	mov.b32 	%r371, -1;
	// begin inline asm
	shfl.sync.down.b32 %r352, %r353, %r369, %r370, %r371;
	// end inline asm
	// begin inline asm
	shfl.sync.down.b32 %r357, %r358, %r369, %r370, %r371;
	// end inline asm
	mov.b64 	%rd316, {%r352, %r357};
	mov.b64 	%fd35, %rd316;
	mov.b64 	{%r363, %r368}, %rd334;
	// begin inline asm
	shfl.sync.down.b32 %r362, %r363, %r369, %r370, %r371;
	// end inline asm
	// begin inline asm
	shfl.sync.down.b32 %r367, %r368, %r369, %r370, %r371;
	// end inline asm
	mov.b64 	%rd39, {%r362, %r367};
	setp.gt.s32 	%p194, %r271, 15;
	mov.u64 	%rd386, %rd334;
	mov.f64 	%fd247, %fd196;
	@%p194 bra 	$L__BB7_46;
	setp.lt.f64 	%p195, %fd196, %fd35;
	mov.u64 	%rd386, %rd39;
	mov.f64 	%fd247, %fd35;
	@%p195 bra 	$L__BB7_46;
	setp.gt.f64 	%p196, %fd196, %fd35;
	mov.u64 	%rd386, %rd334;
	mov.f64 	%fd247, %fd196;
	@%p196 bra 	$L__BB7_46;
	setp.lt.s64 	%p197, %rd334, %rd39;
	min.s64 	%rd386, %rd334, %rd39;
	selp.f64 	%fd247, %fd196, %fd35, %p197;
$L__BB7_46:
	setp.ne.s32 	%p198, %r271, 0;
	@%p198 bra 	$L__BB7_48;
	shr.u32 	%r372, %r1, 1;
	and.b32  	%r373, %r372, 496;
	mov.u32 	%r374, _ZN6thrust24THRUST_300001_SM_1000_NS8cuda_cub4core6detail5shmemE;
	add.s32 	%r375, %r374, %r373;
	st.shared.f64 	[%r375+8], %fd247;
	st.shared.u64 	[%r375+16], %rd386;
$L__BB7_48:
	bar.sync 	0;
	setp.ne.s32 	%p199, %r1, 0;
	@%p199 bra 	$L__BB7_209;
	ld.shared.f64 	%fd38, [_ZN6thrust24THRUST_300001_SM_1000_NS8cuda_cub4core6detail5shmemE+24];
	ld.shared.u64 	%rd42, [_ZN6thrust24THRUST_300001_SM_1000_NS8cuda_cub4core6detail5shmemE+32];
	setp.lt.f64 	%p200, %fd247, %fd38;
	mov.u64 	%rd336, %rd42;
	mov.f64 	%fd198, %fd38;
	@%p200 bra 	$L__BB7_52;
	setp.lt.f64 	%p201, %fd38, %fd247;
	mov.u64 	%rd336, %rd386;
	mov.f64 	%fd198, %fd247;
	@%p201 bra 	$L__BB7_52;
	setp.lt.s64 	%p202, %rd386, %rd42;
	min.s64 	%rd336, %rd386, %rd42;
	selp.f64 	%fd198, %fd247, %fd38, %p202;
$L__BB7_52:
	ld.shared.f64 	%fd41, [_ZN6thrust24THRUST_300001_SM_1000_NS8cuda_cub4core6detail5shmemE+40];
	ld.shared.u64 	%rd45, [_ZN6thrust24THRUST_300001_SM_1000_NS8cuda_cub4core6detail5shmemE+48];
	setp.lt.f64 	%p203, %fd198, %fd41;
	mov.u64 	%rd337, %rd45;
	mov.f64 	%fd199, %fd41;
	@%p203 bra 	$L__BB7_55;
	setp.lt.f64 	%p204, %fd41, %fd198;
	mov.u64 	%rd337, %rd336;
	mov.f64 	%fd199, %fd198;
	@%p204 bra 	$L__BB7_55;
	setp.lt.s64 	%p205, %rd336, %rd45;
	min.s64 	%rd337, %rd336, %rd45;
	selp.f64 	%fd199, %fd198, %fd41, %p205;
$L__BB7_55:
	ld.shared.f64 	%fd44, [_ZN6thrust24THRUST_300001_SM_1000_NS8cuda_cub4core6detail5shmemE+56];
	ld.shared.u64 	%rd48, [_ZN6thrust24THRUST_300001_SM_1000_NS8cuda_cub4core6detail5shmemE+64];
	setp.lt.f64 	%p206, %fd199, %fd44;
	mov.u64 	%rd338, %rd48;
	mov.f64 	%fd200, %fd44;
	@%p206 bra 	$L__BB7_58;
	setp.lt.f64 	%p207, %fd44, %fd199;
	mov.u64 	%rd338, %rd337;
	mov.f64 	%fd200, %fd199;
	@%p207 bra 	$L__BB7_58;
	setp.lt.s64 	%p208, %rd337, %rd48;
	min.s64 	%rd338, %rd337, %rd48;
	selp.f64 	%fd200, %fd199, %fd44, %p208;
$L__BB7_58:
	ld.shared.f64 	%fd47, [_ZN6thrust24THRUST_300001_SM_1000_NS8cuda_cub4core6detail5shmemE+72];
	ld.shared.u64 	%rd51, [_ZN6thrust24THRUST_300001_SM_1000_NS8cuda_cub4core6detail5shmemE+80];
	setp.lt.f64 	%p209, %fd200, %fd47;
	mov.u64 	%rd339, %rd51;
	mov.f64 	%fd201, %fd47;
	@%p209 bra 	$L__BB7_61;
	setp.lt.f64 	%p210, %fd47, %fd200;
	mov.u64 	%rd339, %rd338;
	mov.f64 	%fd201, %fd200;
	@%p210 bra 	$L__BB7_61;
	setp.lt.s64 	%p211, %rd338, %rd51;
	min.s64 	%rd339, %rd338, %rd51;
	selp.f64 	%fd201, %fd200, %fd47, %p211;
$L__BB7_61:
	ld.shared.f64 	%fd50, [_ZN6thrust24THRUST_300001_SM_1000_NS8cuda_cub4core6detail5shmemE+88];
	ld.shared.u64 	%rd54, [_ZN6thrust24THRUST_300001_SM_1000_NS8cuda_cub4core6detail5shmemE+96];
	setp.lt.f64 	%p212, %fd201, %fd50;
	mov.u64 	%rd340, %rd54;
	mov.f64 	%fd202, %fd50;
	@%p212 bra 	$L__BB7_64;
	setp.lt.f64 	%p213, %fd50, %fd201;
	mov.u64 	%rd340, %rd339;
	mov.f64 	%fd202, %fd201;
	@%p213 bra 	$L__BB7_64;
	setp.lt.s64 	%p214, %rd339, %rd54;
	min.s64 	%rd340, %rd339, %rd54;
	selp.f64 	%fd202, %fd201, %fd50, %p214;
$L__BB7_64:
	ld.shared.f64 	%fd53, [_ZN6thrust24THRUST_300001_SM_1000_NS8cuda_cub4core6detail5shmemE+104];
	ld.shared.u64 	%rd57, [_ZN6thrust24THRUST_300001_SM_1000_NS8cuda_cub4core6detail5shmemE+112];
	setp.lt.f64 	%p215, %fd202, %fd53;
	mov.u64 	%rd341, %rd57;
	mov.f64 	%fd203, %fd53;
	@%p215 bra 	$L__BB7_67;
	setp.lt.f64 	%p216, %fd53, %fd202;
	mov.u64 	%rd341, %rd340;
	mov.f64 	%fd203, %fd202;
	@%p216 bra 	$L__BB7_67;
	setp.lt.s64 	%p217, %rd340, %rd57;
	min.s64 	%rd341, %rd340, %rd57;
	selp.f64 	%fd203, %fd202, %fd53, %p217;
$L__BB7_67:
	ld.shared.f64 	%fd56, [_ZN6thrust24THRUST_300001_SM_1000_NS8cuda_cub4core6detail5shmemE+120];
	ld.shared.u64 	%rd60, [_ZN6thrust24THRUST_300001_SM_1000_NS8cuda_cub4core6detail5shmemE+128];
	setp.lt.f64 	%p218, %fd203, %fd56;
	mov.u64 	%rd386, %rd60;
	mov.f64 	%fd247, %fd56;
	@%p218 bra 	$L__BB7_209;
	setp.lt.f64 	%p219, %fd56, %fd203;
	mov.u64 	%rd386, %rd341;
	mov.f64 	%fd247, %fd203;
	@%p219 bra 	$L__BB7_209;
	setp.lt.s64 	%p220, %rd341, %rd60;
	min.s64 	%rd386, %rd341, %rd60;
	selp.f64 	%fd247, %fd203, %fd56, %p220;
	bra.uni 	$L__BB7_209;
$L__BB7_70:
	// begin inline asm
	mov.u32 %r158, %laneid;
	// end inline asm
	and.b32  	%r179, %r1, 992;
	add.s32 	%r180, %r179, 32;
	setp.gt.s32 	%p127, %r180, %r37;
	not.b32 	%r181, %r179;
	add.s32 	%r182, %r37, %r181;
	selp.b32 	%r177, %r182, 31, %p127;
	mov.b64 	%rd297, %fd191;
	mov.b64 	{%r160, %r165}, %rd297;
	mov.b32 	%r176, 1;
	mov.b32 	%r178, -1;
	// begin inline asm
	shfl.sync.down.b32 %r159, %r160, %r176, %r177, %r178;
	// end inline asm
	// begin inline asm
	shfl.sync.down.b32 %r164, %r165, %r176, %r177, %r178;
	// end inline asm
	mov.b64 	%rd298, {%r159, %r164};
	mov.b64 	%fd58, %rd298;
	mov.b64 	{%r170, %r175}, %rd329;
	// begin inline asm
	shfl.sync.down.b32 %r169, %r170, %r176, %r177, %r178;
	// end inline asm
	// begin inline asm
	shfl.sync.down.b32 %r174, %r175, %r176, %r177, %r178;
	// end inline asm
	mov.b64 	%rd62, {%r169, %r174};
	setp.ge.s32 	%p128, %r158, %r177;
	mov.u64 	%rd342, %rd329;
	mov.f64 	%fd204, %fd191;
	@%p128 bra 	$L__BB7_74;
	setp.lt.f64 	%p129, %fd191, %fd58;
	mov.u64 	%rd342, %rd62;
	mov.f64 	%fd204, %fd58;
	@%p129 bra 	$L__BB7_74;
	setp.gt.f64 	%p130, %fd191, %fd58;
	mov.u64 	%rd342, %rd329;
	mov.f64 	%fd204, %fd191;
	@%p130 bra 	$L__BB7_74;
	setp.lt.s64 	%p131, %rd329, %rd62;
	min.s64 	%rd342, %rd329, %rd62;
	selp.f64 	%fd204, %fd191, %fd58, %p131;
$L__BB7_74:
	mov.b64 	%rd299, %fd204;
	mov.b64 	{%r184, %r189}, %rd299;
	mov.b32 	%r200, 2;
	mov.b32 	%r202, -1;
	// begin inline asm
	shfl.sync.down.b32 %r183, %r184, %r200, %r177, %r202;
	// end inline asm
	// begin inline asm
	shfl.sync.down.b32 %r188, %r189, %r200, %r177, %r202;
	// end inline asm
	mov.b64 	%rd300, {%r183, %r188};
	mov.b64 	%fd61, %rd300;
	mov.b64 	{%r194, %r199}, %rd342;
	// begin inline asm
	shfl.sync.down.b32 %r193, %r194, %r200, %r177, %r202;
	// end inline asm
	// begin inline asm
	shfl.sync.down.b32 %r198, %r199, %r200, %r177, %r202;
	// end inline asm
	mov.b64 	%rd65, {%r193, %r198};
	add.s32 	%r203, %r158, 2;
	setp.gt.s32 	%p132, %r203, %r177;
	mov.u64 	%rd343, %rd342;
	mov.f64 	%fd205, %fd204;
	@%p132 bra 	$L__BB7_78;
	setp.lt.f64 	%p133, %fd204, %fd61;
	mov.u64 	%rd343, %rd65;
	mov.f64 	%fd205, %fd61;
	@%p133 bra 	$L__BB7_78;
	setp.gt.f64 	%p134, %fd204, %fd61;
	mov.u64 	%rd343, %rd342;
	mov.f64 	%fd205, %fd204;
	@%p134 bra 	$L__BB7_78;
	setp.lt.s64 	%p135, %rd342, %rd65;
	min.s64 	%rd343, %rd342, %rd65;
	selp.f64 	%fd205, %fd204, %fd61, %p135;
$L__BB7_78:
	mov.b64 	%rd301, %fd205;
	mov.b64 	{%r205, %r210}, %rd301;
	mov.b32 	%r221, 4;
	mov.b32 	%r223, -1;
	// begin inline asm
	shfl.sync.down.b32 %r204, %r205, %r221, %r177, %r223;
	// end inline asm
	// begin inline asm
	shfl.sync.down.b32 %r209, %r210, %r221, %r177, %r223;
	// end inline asm
	mov.b64 	%rd302, {%r204, %r209};
	mov.b64 	%fd64, %rd302;
	mov.b64 	{%r215, %r220}, %rd343;
	// begin inline asm
	shfl.sync.down.b32 %r214, %r215, %r221, %r177, %r223;
	// end inline asm
	// begin inline asm
	shfl.sync.down.b32 %r219, %r220, %r221, %r177, %r223;
	// end inline asm
	mov.b64 	%rd68, {%r214, %r219};
	add.s32 	%r224, %r158, 4;
	setp.gt.s32 	%p136, %r224, %r177;
	mov.u64 	%rd344, %rd343;
	mov.f64 	%fd206, %fd205;
	@%p136 bra 	$L__BB7_82;
	setp.lt.f64 	%p137, %fd205, %fd64;
	mov.u64 	%rd344, %rd68;
	mov.f64 	%fd206, %fd64;
	@%p137 bra 	$L__BB7_82;
	setp.gt.f64 	%p138, %fd205, %fd64;
	mov.u64 	%rd344, %rd343;
	mov.f64 	%fd206, %fd205;
	@%p138 bra 	$L__BB7_82;
	setp.lt.s64 	%p139, %rd343, %rd68;
	min.s64 	%rd344, %rd343, %rd68;
	selp.f64 	%fd206, %fd205, %fd64, %p139;
$L__BB7_82:
	mov.b64 	%rd303, %fd206;
	mov.b64 	{%r226, %r231}, %rd303;
	mov.b32 	%r242, 8;
	mov.b32 	%r244, -1;
	// begin inline asm
	shfl.sync.down.b32 %r225, %r226, %r242, %r177, %r244;
	// end inline asm
	// begin inline asm
	shfl.sync.down.b32 %r230, %r231, %r242, %r177, %r244;
	// end inline asm
	mov.b64 	%rd304, {%r225, %r230};
	mov.b64 	%fd67, %rd304;
	mov.b64 	{%r236, %r241}, %rd344;
	// begin inline asm
	shfl.sync.down.b32 %r235, %r236, %r242, %r177, %r244;
	// end inline asm
	// begin inline asm
	shfl.sync.down.b32 %r240, %r241, %r242, %r177, %r244;
	// end inline asm
	mov.b64 	%rd71, {%r235, %r240};
	add.s32 	%r245, %r158, 8;
	setp.gt.s32 	%p140, %r245, %r177;
	mov.u64 	%rd345, %rd344;
	mov.f64 	%fd207, %fd206;
	@%p140 bra 	$L__BB7_86;
	setp.lt.f64 	%p141, %fd206, %fd67;
	mov.u64 	%rd345, %rd71;
	mov.f64 	%fd207, %fd67;
	@%p141 bra 	$L__BB7_86;
	setp.gt.f64 	%p142, %fd206, %fd67;
	mov.u64 	%rd345, %rd344;
	mov.f64 	%fd207, %fd206;
	@%p142 bra 	$L__BB7_86;
	setp.lt.s64 	%p143, %rd344, %rd71;
	min.s64 	%rd345, %rd344, %rd71;
	selp.f64 	%fd207, %fd206, %fd67, %p143;
$L__BB7_86:
	mov.b64 	%rd305, %fd207;
	mov.b64 	{%r247, %r252}, %rd305;
	mov.b32 	%r263, 16;
	mov.b32 	%r265, -1;
	// begin inline asm
	shfl.sync.down.b32 %r246, %r247, %r263, %r177, %r265;
	// end inline asm
	// begin inline asm
	shfl.sync.down.b32 %r251, %r252, %r263, %r177, %r265;
	// end inline asm
	mov.b64 	%rd306, {%r246, %r251};
	mov.b64 	%fd70, %rd306;
	mov.b64 	{%r257, %r262}, %rd345;
	// begin inline asm
	shfl.sync.down.b32 %r256, %r257, %r263, %r177, %r265;
	// end inline asm
	// begin inline asm
	shfl.sync.down.b32 %r261, %r262, %r263, %r177, %r265;
	// end inline asm
	mov.b64 	%rd74, {%r256, %r261};
	add.s32 	%r266, %r158, 16;
	setp.gt.s32 	%p144, %r266, %r177;
	mov.u64 	%rd386, %rd345;
	mov.f64 	%fd247, %fd207;
	@%p144 bra 	$L__BB7_90;
	setp.lt.f64 	%p145, %fd207, %fd70;
	mov.u64 	%rd386, %rd74;
	mov.f64 	%fd247, %fd70;
	@%p145 bra 	$L__BB7_90;
	setp.gt.f64 	%p146, %fd207, %fd70;
	mov.u64 	%rd386, %rd345;
	mov.f64 	%fd247, %fd207;
	@%p146 bra 	$L__BB7_90;
	setp.lt.s64 	%p147, %rd345, %rd74;
	min.s64 	%rd386, %rd345, %rd74;
	selp.f64 	%fd247, %fd207, %fd70, %p147;
$L__BB7_90:
	setp.ne.s32 	%p148, %r158, 0;
	@%p148 bra 	$L__BB7_92;
	shr.u32 	%r267, %r1, 1;
	and.b32  	%r268, %r267, 496;
	mov.u32 	%r269, _ZN6thrust24THRUST_300001_SM_1000_NS8cuda_cub4core6detail5shmemE;
	add.s32 	%r270, %r269, %r268;
	st.shared.f64 	[%r270+8], %fd247;
	st.shared.u64 	[%r270+16], %rd386;
$L__BB7_92:
	bar.sync 	0;
	setp.ne.s32 	%p149, %r1, 0;
	@%p149 bra 	$L__BB7_209;
	setp.lt.s32 	%p150, %r37, 33;
	mov.f64 	%fd209, %fd247;
	mov.u64 	%rd347, %rd386;
	@%p150 bra 	$L__BB7_97;
	ld.shared.f64 	%fd73, [_ZN6thrust24THRUST_300001_SM_1000_NS8cuda_cub4core6detail5shmemE+24];
	ld.shared.u64 	%rd77, [_ZN6thrust24THRUST_300001_SM_1000_NS8cuda_cub4core6detail5shmemE+32];
	setp.lt.f64 	%p151, %fd247, %fd73;
	mov.f64 	%fd209, %fd73;
	mov.u64 	%rd347, %rd77;
	@%p151 bra 	$L__BB7_97;
	setp.lt.f64 	%p152, %fd73, %fd247;
	mov.f64 	%fd209, %fd247;
	mov.u64 	%rd347, %rd386;
	@%p152 bra 	$L__BB7_97;
	setp.lt.s64 	%p153, %rd386, %rd77;
	min.s64 	%rd347, %rd386, %rd77;
	selp.f64 	%fd209, %fd247, %fd73, %p153;
$L__BB7_97:
	setp.lt.s32 	%p154, %r37, 65;
	mov.f64 	%fd210, %fd209;
	mov.u64 	%rd348, %rd347;
	@%p154 bra 	$L__BB7_101;
	ld.shared.f64 	%fd76, [_ZN6thrust24THRUST_300001_SM_1000_NS8cuda_cub4core6detail5shmemE+40];
	ld.shared.u64 	%rd80, [_ZN6thrust24THRUST_300001_SM_1000_NS8cuda_cub4core6detail5shmemE+48];
	setp.lt.f64 	%p155, %fd209, %fd76;
	mov.f64 	%fd210, %fd76;
	mov.u64 	%rd348, %rd80;
	@%p155 bra 	$L__BB7_101;
	setp.lt.f64 	%p156, %fd76, %fd209;
	mov.f64 	%fd210, %fd209;
	mov.u64 	%rd348, %rd347;
	@%p156 bra 	$L__BB7_101;
	setp.lt.s64 	%p157, %rd347, %rd80;
	selp.f64 	%fd210, %fd209, %fd76, %p157;
	min.s64 	%rd348, %rd347, %rd80;
$L__BB7_101:
	setp.lt.s32 	%p158, %r37, 97;
	mov.f64 	%fd211, %fd210;
	mov.u64 	%rd349, %rd348;
	@%p158 bra 	$L__BB7_105;
	ld.shared.f64 	%fd79, [_ZN6thrust24THRUST_300001_SM_1000_NS8cuda_cub4core6detail5shmemE+56];
	ld.shared.u64 	%rd83, [_ZN6thrust24THRUST_300001_SM_1000_NS8cuda_cub4core6detail5shmemE+64];
	setp.lt.f64 	%p159, %fd210, %fd79;
	mov.f64 	%fd211, %fd79;
	mov.u64 	%rd349, %rd83;
	@%p159 bra 	$L__BB7_105;
	setp.lt.f64 	%p160, %fd79, %fd210;
	mov.f64 	%fd211, %fd210;
	mov.u64 	%rd349, %rd348;
	@%p160 bra 	$L__BB7_105;
	setp.lt.s64 	%p161, %rd348, %rd83;
	selp.f64 	%fd211, %fd210, %fd79, %p161;
	min.s64 	%rd349, %rd348, %rd83;
$L__BB7_105:
	setp.lt.s32 	%p162, %r37, 129;
	mov.f64 	%fd212, %fd211;
	mov.u64 	%rd350, %rd349;
	@%p162 bra 	$L__BB7_109;
	ld.shared.f64 	%fd82, [_ZN6thrust24THRUST_300001_SM_1000_NS8cuda_cub4core6detail5shmemE+72];
	ld.shared.u64 	%rd86, [_ZN6thrust24THRUST_300001_SM_1000_NS8cuda_cub4core6detail5shmemE+80];
	setp.lt.f64 	%p163, %fd211, %fd82;
	mov.f64 	%fd212, %fd82;
	mov.u64 	%rd350, %rd86;
	@%p163 bra 	$L__BB7_109;
	setp.lt.f64 	%p164, %fd82, %fd211;
	mov.f64 	%fd212, %fd211;
	mov.u64 	%rd350, %rd349;
	@%p164 bra 	$L__BB7_109;
	setp.lt.s64 	%p165, %rd349, %rd86;
	selp.f64 	%fd212, %fd211, %fd82, %p165;
	min.s64 	%rd350, %rd349, %rd86;
$L__BB7_109:
	setp.lt.s32 	%p166, %r37, 161;
	mov.f64 	%fd213, %fd212;
	mov.u64 	%rd351, %rd350;
	@%p166 bra 	$L__BB7_113;
	ld.shared.f64 	%fd85, [_ZN6thrust24THRUST_300001_SM_1000_NS8cuda_cub4core6detail5shmemE+88];
	ld.shared.u64 	%rd89, [_ZN6thrust24THRUST_300001_SM_1000_NS8cuda_cub4core6detail5shmemE+96];
	setp.lt.f64 	%p167, %fd212, %fd85;
	mov.f64 	%fd213, %fd85;
	mov.u64 	%rd351, %rd89;
	@%p167 bra 	$L__BB7_113;
	setp.lt.f64 	%p168, %fd85, %fd212;
	mov.f64 	%fd213, %fd212;
	mov.u64 	%rd351, %rd350;
	@%p168 bra 	$L__BB7_113;
	setp.lt.s64 	%p169, %rd350, %rd89;
	selp.f64 	%fd213, %fd212, %fd85, %p169;
	min.s64 	%rd351, %rd350, %rd89;
$L__BB7_113:
	setp.lt.s32 	%p170, %r37, 193;
	mov.f64 	%fd214, %fd213;
	mov.u64 	%rd352, %rd351;
	@%p170 bra 	$L__BB7_117;
	ld.shared.f64 	%fd88, [_ZN6thrust24THRUST_300001_SM_1000_NS8cuda_cub4core6detail5shmemE+104];
	ld.shared.u64 	%rd92, [_ZN6thrust24THRUST_300001_SM_1000_NS8cuda_cub4core6detail5shmemE+112];
	setp.lt.f64 	%p171, %fd213, %fd88;
	mov.f64 	%fd214, %fd88;
	mov.u64 	%rd352, %rd92;
	@%p171 bra 	$L__BB7_117;
	setp.lt.f64 	%p172, %fd88, %fd213;
	mov.f64 	%fd214, %fd213;
	mov.u64 	%rd352, %rd351;
	@%p172 bra 	$L__BB7_117;
	setp.lt.s64 	%p173, %rd351, %rd92;
	selp.f64 	%fd214, %fd213, %fd88, %p173;
	min.s64 	%rd352, %rd351, %rd92;
$L__BB7_117:
	setp.lt.s32 	%p174, %r37, 225;
	mov.u64 	%rd386, %rd352;
	mov.f64 	%fd247, %fd214;
	@%p174 bra 	$L__BB7_209;
	ld.shared.f64 	%fd91, [_ZN6thrust24THRUST_300001_SM_1000_NS8cuda_cub4core6detail5shmemE+120];
	ld.shared.u64 	%rd95, [_ZN6thrust24THRUST_300001_SM_1000_NS8cuda_cub4core6detail5shmemE+128];
	setp.lt.f64 	%p175, %fd214, %fd91;
	mov.u64 	%rd386, %rd95;
	mov.f64 	%fd247, %fd91;
	@%p175 bra 	$L__BB7_209;
	setp.lt.f64 	%p176, %fd91, %fd214;
	mov.u64 	%rd386, %rd352;
	mov.f64 	%fd247, %fd214;
	@%p176 bra 	$L__BB7_209;
	setp.lt.s64 	%p177, %rd352, %rd95;
	selp.f64 	%fd247, %fd214, %fd91, %p177;
	min.s64 	%rd386, %rd352, %rd95;
	bra.uni 	$L__BB7_209;
$L__BB7_121:
	mov.u32 	%r16, %tid.x;
	mul.wide.u32 	%rd208, %r16, 16;
	add.s64 	%rd189, %rd186, %rd208;
	// begin inline asm
	ld.global.nc.u64 %rd188, [%rd189];
	// end inline asm
	add.s64 	%rd191, %rd189, 8;
	// begin inline asm
	ld.global.nc.u64 %rd190, [%rd191];
	// end inline asm
	mov.b64 	%fd93, %rd188;
	add.s64 	%rd193, %rd189, 4096;
	// begin inline asm
	ld.global.nc.u64 %rd192, [%rd193];
	// end inline asm
	add.s64 	%rd195, %rd189, 4104;
	// begin inline asm
	ld.global.nc.u64 %rd353, [%rd195];
	// end inline asm
	mov.b64 	%fd215, %rd192;
	add.s64 	%rd197, %rd189, 8192;
	// begin inline asm
	ld.global.nc.u64 %rd196, [%rd197];
	// end inline asm
	add.s64 	%rd199, %rd189, 8200;
	// begin inline asm
	ld.global.nc.u64 %rd354, [%rd199];
	// end inline asm
	mov.b64 	%fd216, %rd196;
	add.s64 	%rd201, %rd189, 12288;
	// begin inline asm
	ld.global.nc.u64 %rd200, [%rd201];
	// end inline asm
	add.s64 	%rd203, %rd189, 12296;
	// begin inline asm
	ld.global.nc.u64 %rd355, [%rd203];
	// end inline asm
	mov.b64 	%fd217, %rd200;
	add.s64 	%rd205, %rd189, 16384;
	// begin inline asm
	ld.global.nc.u64 %rd204, [%rd205];
	// end inline asm
	add.s64 	%rd207, %rd189, 16392;
	// begin inline asm
	ld.global.nc.u64 %rd373, [%rd207];
	// end inline asm
	mov.b64 	%fd234, %rd204;
	setp.lt.f64 	%p3, %fd93, %fd215;
	@%p3 bra 	$L__BB7_123;
	setp.lt.f64 	%p4, %fd215, %fd93;
	setp.lt.s64 	%p5, %rd190, %rd353;
	or.pred  	%p6, %p4, %p5;
	selp.f64 	%fd215, %fd93, %fd215, %p6;
	selp.b64 	%rd353, %rd190, %rd353, %p6;
$L__BB7_123:
	setp.lt.f64 	%p7, %fd215, %fd216;
	@%p7 bra 	$L__BB7_125;
	setp.gt.f64 	%p8, %fd215, %fd216;
	setp.lt.s64 	%p9, %rd353, %rd354;
	or.pred  	%p10, %p8, %p9;
	selp.f64 	%fd216, %fd215, %fd216, %p10;
	selp.b64 	%rd354, %rd353, %rd354, %p10;
$L__BB7_125:
	setp.lt.f64 	%p11, %fd216, %fd217;
	@%p11 bra 	$L__BB7_127;
	setp.gt.f64 	%p12, %fd216, %fd217;
	setp.lt.s64 	%p13, %rd354, %rd355;
	or.pred  	%p14, %p12, %p13;
	selp.f64 	%fd217, %fd216, %fd217, %p14;
	selp.b64 	%rd355, %rd354, %rd355, %p14;
$L__BB7_127:
	setp.lt.f64 	%p15, %fd217, %fd234;
	@%p15 bra 	$L__BB7_129;
	setp.gt.f64 	%p16, %fd217, %fd234;
	setp.lt.s64 	%p17, %rd355, %rd373;
	or.pred  	%p18, %p16, %p17;
	selp.f64 	%fd234, %fd217, %fd234, %p18;
	selp.b64 	%rd373, %rd355, %rd373, %p18;
$L__BB7_129:
	setp.lt.u32 	%p19, %r37, 2560;
	mov.b32 	%r383, 1280;
	@%p19 bra 	$L__BB7_142;
	mov.b32 	%r382, 1280;
	mov.f64 	%fd219, %fd234;
	mov.u64 	%rd357, %rd373;
$L__BB7_131:
	add.s32 	%r40, %r382, %r16;
	mul.wide.u32 	%rd229, %r40, 16;
	add.s64 	%rd210, %rd186, %rd229;
	// begin inline asm
	ld.global.nc.u64 %rd209, [%rd210];
	// end inline asm
	add.s64 	%rd212, %rd210, 8;
	// begin inline asm
	ld.global.nc.u64 %rd358, [%rd212];
	// end inline asm
	mov.b64 	%fd220, %rd209;
	add.s64 	%rd214, %rd210, 4096;
	// begin inline asm
	ld.global.nc.u64 %rd213, [%rd214];
	// end inline asm
	add.s64 	%rd216, %rd210, 4104;
	// begin inline asm
	ld.global.nc.u64 %rd359, [%rd216];
	// end inline asm
	mov.b64 	%fd221, %rd213;
	add.s64 	%rd218, %rd210, 8192;
	// begin inline asm
	ld.global.nc.u64 %rd217, [%rd218];
	// end inline asm
	add.s64 	%rd220, %rd210, 8200;
	// begin inline asm
	ld.global.nc.u64 %rd360, [%rd220];
	// end inline asm
	mov.b64 	%fd222, %rd217;
	add.s64 	%rd222, %rd210, 12288;
	// begin inline asm
	ld.global.nc.u64 %rd221, [%rd222];
	// end inline asm
	add.s64 	%rd224, %rd210, 12296;
	// begin inline asm
	ld.global.nc.u64 %rd361, [%rd224];
	// end inline asm
	mov.b64 	%fd223, %rd221;
	add.s64 	%rd226, %rd210, 16384;
	// begin inline asm
	ld.global.nc.u64 %rd225, [%rd226];
	// end inline asm
	add.s64 	%rd228, %rd210, 16392;
	// begin inline asm
	ld.global.nc.u64 %rd373, [%rd228];
	// end inline asm
	mov.b64 	%fd234, %rd225;
	setp.lt.f64 	%p20, %fd219, %fd220;
	@%p20 bra 	$L__BB7_133;
	setp.gt.f64 	%p21, %fd219, %fd220;
	setp.lt.s64 	%p22, %rd357, %rd358;
	or.pred  	%p23, %p21, %p22;
	selp.f64 	%fd220, %fd219, %fd220, %p23;
	selp.b64 	%rd358, %rd357, %rd358, %p23;
$L__BB7_133:
	setp.lt.f64 	%p24, %fd220, %fd221;
	@%p24 bra 	$L__BB7_135;
	setp.gt.f64 	%p25, %fd220, %fd221;
	setp.lt.s64 	%p26, %rd358, %rd359;
	or.pred  	%p27, %p25, %p26;
	selp.f64 	%fd221, %fd220, %fd221, %p27;
	selp.b64 	%rd359, %rd358, %rd359, %p27;
$L__BB7_135:
	setp.lt.f64 	%p28, %fd221, %fd222;
	@%p28 bra 	$L__BB7_137;
	setp.gt.f64 	%p29, %fd221, %fd222;
	setp.lt.s64 	%p30, %rd359, %rd360;
	or.pred  	%p31, %p29, %p30;
	selp.f64 	%fd222, %fd221, %fd222, %p31;
	selp.b64 	%rd360, %rd359, %rd360, %p31;
$L__BB7_137:
	setp.lt.f64 	%p32, %fd222, %fd223;
	@%p32 bra 	$L__BB7_139;
	setp.gt.f64 	%p33, %fd222, %fd223;
	setp.lt.s64 	%p34, %rd360, %rd361;
	or.pred  	%p35, %p33, %p34;
	selp.f64 	%fd223, %fd222, %fd223, %p35;
	selp.b64 	%rd361, %rd360, %rd361, %p35;
$L__BB7_139:
	setp.lt.f64 	%p36, %fd223, %fd234;
	@%p36 bra 	$L__BB7_141;
	setp.gt.f64 	%p37, %fd223, %fd234;
	setp.lt.s64 	%p38, %rd361, %rd373;
	or.pred  	%p39, %p37, %p38;
	selp.f64 	%fd234, %fd223, %fd234, %p39;
	selp.b64 	%rd373, %rd361, %rd373, %p39;
$L__BB7_141:
	add.s32 	%r383, %r382, 1280;
	add.s32 	%r41, %r382, 2560;
	setp.le.s32 	%p40, %r41, %r37;
	mov.u32 	%r382, %r383;
	mov.f64 	%fd219, %fd234;
	mov.u64 	%rd357, %rd373;
	@%p40 bra 	$L__BB7_131;
$L__BB7_142:
	setp.le.s32 	%p41, %r37, %r383;
	@%p41 bra 	$L__BB7_165;
	sub.s32 	%r20, %r37, %r383;
	setp.ge.s32 	%p42, %r16, %r20;
	@%p42 bra 	$L__BB7_165;
	not.b32 	%r42, %r16;
	add.s32 	%r43, %r37, %r42;
	sub.s32 	%r21, %r43, %r383;
	and.b32  	%r44, %r21, 768;
	setp.eq.s32 	%p43, %r44, 768;
	mov.u32 	%r387, %r16;
	@%p43 bra 	$L__BB7_150;
	add.s32 	%r385, %r16, %r383;
	shr.u32 	%r45, %r21, 8;
	add.s32 	%r46, %r45, 1;
	and.b32  	%r47, %r46, 3;
	neg.s32 	%r384, %r47;
	mov.u32 	%r387, %r16;
$L__BB7_146:
	.pragma "nounroll";
	mov.u64 	%rd127, %rd373;
	mov.f64 	%fd123, %fd234;
	mul.wide.u32 	%rd235, %r385, 16;
	add.s64 	%rd232, %rd186, %rd235;
	// begin inline asm
	ld.global.nc.u64 %rd231, [%rd232];
	// end inline asm
	add.s64 	%rd234, %rd232, 8;
	// begin inline asm
	ld.global.nc.u64 %rd233, [%rd234];
	// end inline asm
	mov.b64 	%fd124, %rd231;
	setp.lt.f64 	%p44, %fd123, %fd124;
	mov.f64 	%fd234, %fd124;
	mov.u64 	%rd373, %rd233;
	@%p44 bra 	$L__BB7_149;
	setp.gt.f64 	%p45, %fd123, %fd124;
	mov.f64 	%fd234, %fd123;
	mov.u64 	%rd373, %rd127;
	@%p45 bra 	$L__BB7_149;
	setp.lt.s64 	%p46, %rd127, %rd233;
	selp.f64 	%fd234, %fd123, %fd124, %p46;
	min.s64 	%rd373, %rd127, %rd233;
$L__BB7_149:
	add.s32 	%r387, %r387, 256;
	add.s32 	%r385, %r385, 256;
	add.s32 	%r384, %r384, 1;
	setp.ne.s32 	%p47, %r384, 0;
	@%p47 bra 	$L__BB7_146;
$L__BB7_150:
	setp.lt.u32 	%p48, %r21, 768;
	@%p48 bra 	$L__BB7_165;
	cvt.u64.u32 	%rd236, %r387;
	cvt.u64.u32 	%rd237, %r383;
	add.s64 	%rd238, %rd236, %rd237;
	shl.b64 	%rd239, %rd238, 4;
	add.s64 	%rd240, %rd239, %rd186;
	add.s64 	%rd368, %rd240, 12296;
	add.s32 	%r388, %r387, %r383;
$L__BB7_152:
	mul.wide.u32 	%rd245, %r388, 16;
	add.s64 	%rd242, %rd186, %rd245;
	// begin inline asm
	ld.global.nc.u64 %rd241, [%rd242];
	// end inline asm
	add.s64 	%rd244, %rd242, 8;
	// begin inline asm
	ld.global.nc.u64 %rd243, [%rd244];
	// end inline asm
	mov.b64 	%fd130, %rd241;
	setp.lt.f64 	%p49, %fd234, %fd130;
	mov.f64 	%fd231, %fd130;
	mov.u64 	%rd370, %rd243;
	@%p49 bra 	$L__BB7_155;
	setp.gt.f64 	%p50, %fd234, %fd130;
	mov.f64 	%fd231, %fd234;
	mov.u64 	%rd370, %rd373;
	@%p50 bra 	$L__BB7_155;
	setp.lt.s64 	%p51, %rd373, %rd243;
	selp.f64 	%fd231, %fd234, %fd130, %p51;
	min.s64 	%rd370, %rd373, %rd243;
$L__BB7_155:
	add.s64 	%rd247, %rd368, -8200;
	// begin inline asm
	ld.global.nc.u64 %rd246, [%rd247];
	// end inline asm
	add.s64 	%rd249, %rd368, -8192;
	// begin inline asm
	ld.global.nc.u64 %rd248, [%rd249];
	// end inline asm
	mov.b64 	%fd133, %rd246;
	setp.lt.f64 	%p52, %fd231, %fd133;
	mov.f64 	%fd232, %fd133;
	mov.u64 	%rd371, %rd248;
	@%p52 bra 	$L__BB7_158;
	setp.gt.f64 	%p53, %fd231, %fd133;
	mov.f64 	%fd232, %fd231;
	mov.u64 	%rd371, %rd370;
	@%p53 bra 	$L__BB7_158;
	setp.lt.s64 	%p54, %rd370, %rd248;
	selp.f64 	%fd232, %fd231, %fd133, %p54;
	min.s64 	%rd371, %rd370, %rd248;
$L__BB7_158:
	add.s64 	%rd251, %rd368, -4104;
	// begin inline asm
	ld.global.nc.u64 %rd250, [%rd251];
	// end inline asm
	add.s64 	%rd253, %rd368, -4096;
	// begin inline asm
	ld.global.nc.u64 %rd252, [%rd253];
	// end inline asm
	mov.b64 	%fd136, %rd250;
	setp.lt.f64 	%p55, %fd232, %fd136;
	mov.f64 	%fd233, %fd136;
	mov.u64 	%rd372, %rd252;
	@%p55 bra 	$L__BB7_161;
	setp.gt.f64 	%p56, %fd232, %fd136;
	mov.f64 	%fd233, %fd232;
	mov.u64 	%rd372, %rd371;
	@%p56 bra 	$L__BB7_161;
	setp.lt.s64 	%p57, %rd371, %rd252;
	selp.f64 	%fd233, %fd232, %fd136, %p57;
	min.s64 	%rd372, %rd371, %rd252;
$L__BB7_161:
	add.s64 	%rd255, %rd368, -8;
	// begin inline asm
	ld.global.nc.u64 %rd254, [%rd255];
	// end inline asm
	// begin inline asm
	ld.global.nc.u64 %rd256, [%rd368];
	// end inline asm
	mov.b64 	%fd139, %rd254;
	setp.lt.f64 	%p58, %fd233, %fd139;
	mov.f64 	%fd234, %fd139;
	mov.u64 	%rd373, %rd256;
	@%p58 bra 	$L__BB7_164;
	setp.gt.f64 	%p59, %fd233, %fd139;
	mov.f64 	%fd234, %fd233;
	mov.u64 	%rd373, %rd372;
	@%p59 bra 	$L__BB7_164;
	setp.lt.s64 	%p60, %rd372, %rd256;
	selp.f64 	%fd234, %fd233, %fd139, %p60;
	min.s64 	%rd373, %rd372, %rd256;
$L__BB7_164:
	add.s32 	%r387, %r387, 1024;
	add.s64 	%rd368, %rd368, 16384;
	add.s32 	%r388, %r388, 1024;
	setp.lt.s32 	%p61, %r387, %r20;
	@%p61 bra 	$L__BB7_152;
$L__BB7_165:
	// begin inline asm
	mov.u32 %r48, %laneid;
	// end inline asm
	mov.b64 	%rd258, %fd234;
	mov.b64 	{%r50, %r55}, %rd258;
	mov.b32 	%r66, 1;
	mov.b32 	%r67, 31;
	mov.b32 	%r68, -1;
	// begin inline asm
	shfl.sync.down.b32 %r49, %r50, %r66, %r67, %r68;
	// end inline asm
	// begin inline asm
	shfl.sync.down.b32 %r54, %r55, %r66, %r67, %r68;
	// end inline asm
	mov.b64 	%rd259, {%r49, %r54};
	mov.b64 	%fd143, %rd259;
	mov.b64 	{%r60, %r65}, %rd373;
	// begin inline asm
	shfl.sync.down.b32 %r59, %r60, %r66, %r67, %r68;
	// end inline asm
	// begin inline asm
	shfl.sync.down.b32 %r64, %r65, %r66, %r67, %r68;
	// end inline asm
	mov.b64 	%rd150, {%r59, %r64};
	setp.gt.s32 	%p62, %r48, 30;
	mov.f64 	%fd236, %fd234;
	mov.u64 	%rd375, %rd373;
	@%p62 bra 	$L__BB7_169;
	setp.lt.f64 	%p63, %fd234, %fd143;
	mov.f64 	%fd236, %fd143;
	mov.u64 	%rd375, %rd150;
	@%p63 bra 	$L__BB7_169;
	setp.gt.f64 	%p64, %fd234, %fd143;
	mov.f64 	%fd236, %fd234;
	mov.u64 	%rd375, %rd373;
	@%p64 bra 	$L__BB7_169;
	setp.lt.s64 	%p65, %rd373, %rd150;
	selp.f64 	%fd236, %fd234, %fd143, %p65;
	min.s64 	%rd375, %rd373, %rd150;
$L__BB7_169:
	mov.b64 	%rd260, %fd236;
	mov.b64 	{%r70, %r75}, %rd260;
	mov.b32 	%r86, 2;
	mov.b32 	%r87, 31;
	mov.b32 	%r88, -1;
	// begin inline asm
	shfl.sync.down.b32 %r69, %r70, %r86, %r87, %r88;
	// end inline asm
	// begin inline asm
	shfl.sync.down.b32 %r74, %r75, %r86, %r87, %r88;
	// end inline asm
	mov.b64 	%rd261, {%r69, %r74};
	mov.b64 	%fd146, %rd261;
	mov.b64 	{%r80, %r85}, %rd375;
	// begin inline asm
	shfl.sync.down.b32 %r79, %r80, %r86, %r87, %r88;
	// end inline asm
	// begin inline asm
	shfl.sync.down.b32 %r84, %r85, %r86, %r87, %r88;
	// end inline asm
	mov.b64 	%rd153, {%r79, %r84};
	setp.gt.s32 	%p66, %r48, 29;
	mov.f64 	%fd237, %fd236;
	mov.u64 	%rd376, %rd375;
	@%p66 bra 	$L__BB7_173;
	setp.lt.f64 	%p67, %fd236, %fd146;
	mov.f64 	%fd237, %fd146;
	mov.u64 	%rd376, %rd153;
	@%p67 bra 	$L__BB7_173;
	setp.gt.f64 	%p68, %fd236, %fd146;
	mov.f64 	%fd237, %fd236;
	mov.u64 	%rd376, %rd375;
	@%p68 bra 	$L__BB7_173;
	setp.lt.s64 	%p69, %rd375, %rd153;
	selp.f64 	%fd237, %fd236, %fd146, %p69;
	min.s64 	%rd376, %rd375, %rd153;
$L__BB7_173:
	mov.b64 	%rd262, %fd237;
	mov.b64 	{%r90, %r95}, %rd262;
	mov.b32 	%r106, 4;
	mov.b32 	%r107, 31;
	mov.b32 	%r108, -1;
	// begin inline asm
	shfl.sync.down.b32 %r89, %r90, %r106, %r107, %r108;
	// end inline asm
	// begin inline asm
	shfl.sync.down.b32 %r94, %r95, %r106, %r107, %r108;
	// end inline asm
	mov.b64 	%rd263, {%r89, %r94};
	mov.b64 	%fd149, %rd263;
	mov.b64 	{%r100, %r105}, %rd376;
	// begin inline asm
	shfl.sync.down.b32 %r99, %r100, %r106, %r107, %r108;
	// end inline asm
	// begin inline asm
	shfl.sync.down.b32 %r104, %r105, %r106, %r107, %r108;
	// end inline asm
	mov.b64 	%rd156, {%r99, %r104};
	setp.gt.s32 	%p70, %r48, 27;
	mov.f64 	%fd238, %fd237;
	mov.u64 	%rd377, %rd376;
	@%p70 bra 	$L__BB7_177;
	setp.lt.f64 	%p71, %fd237, %fd149;
	mov.f64 	%fd238, %fd149;
	mov.u64 	%rd377, %rd156;
	@%p71 bra 	$L__BB7_177;
	setp.gt.f64 	%p72, %fd237, %fd149;
	mov.f64 	%fd238, %fd237;
	mov.u64 	%rd377, %rd376;
	@%p72 bra 	$L__BB7_177;
	setp.lt.s64 	%p73, %rd376, %rd156;
	selp.f64 	%fd238, %fd237, %fd149, %p73;
	min.s64 	%rd377, %rd376, %rd156;
$L__BB7_177:
	mov.b64 	%rd264, %fd238;
	mov.b64 	{%r110, %r115}, %rd264;
	mov.b32 	%r126, 8;
	mov.b32 	%r127, 31;
	mov.b32 	%r128, -1;
	// begin inline asm
	shfl.sync.down.b32 %r109, %r110, %r126, %r127, %r128;
	// end inline asm
	// begin inline asm
	shfl.sync.down.b32 %r114, %r115, %r126, %r127, %r128;
	// end inline asm
	mov.b64 	%rd265, {%r109, %r114};
	mov.b64 	%fd152, %rd265;
	mov.b64 	{%r120, %r125}, %rd377;
	// begin inline asm
	shfl.sync.down.b32 %r119, %r120, %r126, %r127, %r128;
	// end inline asm
	// begin inline asm
	shfl.sync.down.b32 %r124, %r125, %r126, %r127, %r128;
	// end inline asm
	mov.b64 	%rd159, {%r119, %r124};
	setp.gt.s32 	%p74, %r48, 23;
	mov.f64 	%fd239, %fd238;
	mov.u64 	%rd378, %rd377;
	@%p74 bra 	$L__BB7_181;
	setp.lt.f64 	%p75, %fd238, %fd152;
	mov.f64 	%fd239, %fd152;
	mov.u64 	%rd378, %rd159;
	@%p75 bra 	$L__BB7_181;
	setp.gt.f64 	%p76, %fd238, %fd152;
	mov.f64 	%fd239, %fd238;
	mov.u64 	%rd378, %rd377;
	@%p76 bra 	$L__BB7_181;
	setp.lt.s64 	%p77, %rd377, %rd159;
	selp.f64 	%fd239, %fd238, %fd152, %p77;
	min.s64 	%rd378, %rd377, %rd159;
$L__BB7_181:
	mov.b64 	%rd266, %fd239;
	mov.b64 	{%r130, %r135}, %rd266;
	mov.b32 	%r146, 16;
	mov.b32 	%r147, 31;
	mov.b32 	%r148, -1;
	// begin inline asm
	shfl.sync.down.b32 %r129, %r130, %r146, %r147, %r148;
	// end inline asm
	// begin inline asm
	shfl.sync.down.b32 %r134, %r135, %r146, %r147, %r148;
	// end inline asm
	mov.b64 	%rd267, {%r129, %r134};
	mov.b64 	%fd155, %rd267;
	mov.b64 	{%r140, %r145}, %rd378;
	// begin inline asm
	shfl.sync.down.b32 %r139, %r140, %r146, %r147, %r148;
	// end inline asm
	// begin inline asm
	shfl.sync.down.b32 %r144, %r145, %r146, %r147, %r148;
	// end inline asm
	mov.b64 	%rd162, {%r139, %r144};
	setp.gt.s32 	%p78, %r48, 15;
	mov.f64 	%fd247, %fd239;
	mov.u64 	%rd386, %rd378;
	@%p78 bra 	$L__BB7_185;
	setp.lt.f64 	%p79, %fd239, %fd155;
	mov.f64 	%fd247, %fd155;
	mov.u64 	%rd386, %rd162;
	@%p79 bra 	$L__BB7_185;
	setp.gt.f64 	%p80, %fd239, %fd155;
	mov.f64 	%fd247, %fd239;
	mov.u64 	%rd386, %rd378;
	@%p80 bra 	$L__BB7_185;
	setp.lt.s64 	%p81, %rd378, %rd162;
	selp.f64 	%fd247, %fd239, %fd155, %p81;
	min.s64 	%rd386, %rd378, %rd162;
$L__BB7_185:
	setp.ne.s32 	%p82, %r48, 0;
	@%p82 bra 	$L__BB7_187;
	shr.u32 	%r149, %r16, 1;
	and.b32  	%r150, %r149, 496;
	mov.u32 	%r151, _ZN6thrust24THRUST_300001_SM_1000_NS8cuda_cub4core6detail5shmemE;
	add.s32 	%r152, %r151, %r150;
	st.shared.f64 	[%r152+8], %fd247;
	st.shared.u64 	[%r152+16], %rd386;
$L__BB7_187:
	bar.sync 	0;
	setp.ne.s32 	%p83, %r16, 0;
	@%p83 bra 	$L__BB7_209;
	ld.shared.f64 	%fd158, [_ZN6thrust24THRUST_300001_SM_1000_NS8cuda_cub4core6detail5shmemE+24];
	ld.shared.u64 	%rd165, [_ZN6thrust24THRUST_300001_SM_1000_NS8cuda_cub4core6detail5shmemE+32];
	setp.lt.f64 	%p84, %fd247, %fd158;
	mov.f64 	%fd241, %fd158;
	mov.u64 	%rd380, %rd165;
	@%p84 bra 	$L__BB7_191;
	setp.lt.f64 	%p85, %fd158, %fd247;
	mov.f64 	%fd241, %fd247;
	mov.u64 	%rd380, %rd386;
	@%p85 bra 	$L__BB7_191;
	setp.lt.s64 	%p86, %rd386, %rd165;
	selp.f64 	%fd241, %fd247, %fd158, %p86;
	min.s64 	%rd380, %rd386, %rd165;
$L__BB7_191:
	ld.shared.f64 	%fd161, [_ZN6thrust24THRUST_300001_SM_1000_NS8cuda_cub4core6detail5shmemE+40];
	ld.shared.u64 	%rd168, [_ZN6thrust24THRUST_300001_SM_1000_NS8cuda_cub4core6detail5shmemE+48];
	setp.lt.f64 	%p87, %fd241, %fd161;
	mov.f64 	%fd242, %fd161;
	mov.u64 	%rd381, %rd168;
	@%p87 bra 	$L__BB7_194;
	setp.lt.f64 	%p88, %fd161, %fd241;
	mov.f64 	%fd242, %fd241;
	mov.u64 	%rd381, %rd380;
	@%p88 bra 	$L__BB7_194;
	setp.lt.s64 	%p89, %rd380, %rd168;
	selp.f64 	%fd242, %fd241, %fd161, %p89;
	min.s64 	%rd381, %rd380, %rd168;
$L__BB7_194:
	ld.shared.f64 	%fd164, [_ZN6thrust24THRUST_300001_SM_1000_NS8cuda_cub4core6detail5shmemE+56];
	ld.shared.u64 	%rd171, [_ZN6thrust24THRUST_300001_SM_1000_NS8cuda_cub4core6detail5shmemE+64];
	setp.lt.f64 	%p90, %fd242, %fd164;
	mov.f64 	%fd243, %fd164;
	mov.u64 	%rd382, %rd171;
	@%p90 bra 	$L__BB7_197;
	setp.lt.f64 	%p91, %fd164, %fd242;
	mov.f64 	%fd243, %fd242;
	mov.u64 	%rd382, %rd381;
	@%p91 bra 	$L__BB7_197;
	setp.lt.s64 	%p92, %rd381, %rd171;
	selp.f64 	%fd243, %fd242, %fd164, %p92;
	min.s64 	%rd382, %rd381, %rd171;
$L__BB7_197:
	ld.shared.f64 	%fd167, [_ZN6thrust24THRUST_300001_SM_1000_NS8cuda_cub4core6detail5shmemE+72];
	ld.shared.u64 	%rd174, [_ZN6thrust24THRUST_300001_SM_1000_NS8cuda_cub4core6detail5shmemE+80];
	setp.lt.f64 	%p93, %fd243, %fd167;
	mov.f64 	%fd244, %fd167;
	mov.u64 	%rd383, %rd174;
	@%p93 bra 	$L__BB7_200;
	setp.lt.f64 	%p94, %fd167, %fd243;
	mov.f64 	%fd244, %fd243;
	mov.u64 	%rd383, %rd382;
	@%p94 bra 	$L__BB7_200;
	setp.lt.s64 	%p95, %rd382, %rd174;
	selp.f64 	%fd244, %fd243, %fd167, %p95;
	min.s64 	%rd383, %rd382, %rd174;
$L__BB7_200:
	ld.shared.f64 	%fd170, [_ZN6thrust24THRUST_300001_SM_1000_NS8cuda_cub4core6detail5shmemE+88];
	ld.shared.u64 	%rd177, [_ZN6thrust24THRUST_300001_SM_1000_NS8cuda_cub4core6detail5shmemE+96];
	setp.lt.f64 	%p96, %fd244, %fd170;
	mov.f64 	%fd245, %fd170;
	mov.u64 	%rd384, %rd177;
	@%p96 bra 	$L__BB7_203;
	setp.lt.f64 	%p97, %fd170, %fd244;
	mov.f64 	%fd245, %fd244;
	mov.u64 	%rd384, %rd383;
	@%p97 bra 	$L__BB7_203;
	setp.lt.s64 	%p98, %rd383, %rd177;
	selp.f64 	%fd245, %fd244, %fd170, %p98;
	min.s64 	%rd384, %rd383, %rd177;
$L__BB7_203:
	ld.shared.f64 	%fd173, [_ZN6thrust24THRUST_300001_SM_1000_NS8cuda_cub4core6detail5shmemE+104];
	ld.shared.u64 	%rd180, [_ZN6thrust24THRUST_300001_SM_1000_NS8cuda_cub4core6detail5shmemE+112];
	setp.lt.f64 	%p99, %fd245, %fd173;
	mov.f64 	%fd246, %fd173;
	mov.u64 	%rd385, %rd180;
	@%p99 bra 	$L__BB7_206;
	setp.lt.f64 	%p100, %fd173, %fd245;
	mov.f64 	%fd246, %fd245;
	mov.u64 	%rd385, %rd384;
	@%p100 bra 	$L__BB7_206;
	setp.lt.s64 	%p101, %rd384, %rd180;
	selp.f64 	%fd246, %fd245, %fd173, %p101;
	min.s64 	%rd385, %rd384, %rd180;
$L__BB7_206:
	ld.shared.f64 	%fd176, [_ZN6thrust24THRUST_300001_SM_1000_NS8cuda_cub4core6detail5shmemE+120];
	ld.shared.u64 	%rd183, [_ZN6thrust24THRUST_300001_SM_1000_NS8cuda_cub4core6detail5shmemE+128];
	setp.lt.f64 	%p102, %fd246, %fd176;
	mov.u64 	%rd386, %rd183;
	mov.f64 	%fd247, %fd176;
	@%p102 bra 	$L__BB7_209;
	setp.lt.f64 	%p103, %fd176, %fd246;
	mov.u64 	%rd386, %rd385;
	mov.f64 	%fd247, %fd246;
	@%p103 bra 	$L__BB7_209;
	setp.lt.s64 	%p104, %rd385, %rd183;
	selp.f64 	%fd247, %fd246, %fd176, %p104;
	min.s64 	%rd386, %rd385, %rd183;
$L__BB7_209:
	mov.u32 	%r376, %tid.x;
	setp.ne.s32 	%p221, %r376, 0;
	@%p221 bra 	$L__BB7_211;
	ld.param.u64 	%rd318, [_ZN6thrust24THRUST_300001_SM_1000_NS8cuda_cub4core6detail13_kernel_agentINS1_8__reduce11ReduceAgentIPN4cuda3std3__45tupleIJdlEEESC_SB_iNS1_9__extrema9arg_max_fIdlNS9_4lessIdEEEEEEJSC_SC_iSH_EEEvDpT0__param_1];
	cvta.to.global.u64 	%rd317, %rd318;
	st.global.f64 	[%rd317], %fd247;
	st.global.u64 	[%rd317+8], %rd386;
$L__BB7_211:
	ret;

}
	// .globl	_ZN6thrust24THRUST_300001_SM_1000_NS8cuda_cub4core6detail13_kernel_agentINS1_8__reduce11ReduceAgentINS0_12zip_iteratorIN4cuda3std3__45tupleIJNS0_6detail15normal_iteratorINS0_10device_ptrIdEEEENS0_17counting_iteratorIlNS0_11use_defaultESI_SI_EEEEEEEPNSB_IJdlEEESM_lNS1_9__extrema9arg_max_fIdlNSA_4lessIdEEEEEEJSL_SN_lSS_EEEvDpT0_
.visible .entry _ZN6thrust24THRUST_300001_SM_1000_NS8cuda_cub4core6detail13_kernel_agentINS1_8__reduce11ReduceAgentINS0_12zip_iteratorIN4cuda3std3__45tupleIJNS0_6detail15normal_iteratorINS0_10device_ptrIdEEEENS0_17counting_iteratorIlNS0_11use_defaultESI_SI_EEEEEEEPNSB_IJdlEEESM_lNS1_9__extrema9arg_max_fIdlNSA_4lessIdEEEEEEJSL_SN_lSS_EEEvDpT0_(
	.param .align 8 .b8 _ZN6thrust24THRUST_300001_SM_1000_NS8cuda_cub4core6detail13_kernel_agentINS1_8__reduce11ReduceAgentINS0_12zip_iteratorIN4cuda3std3__45tupleIJNS0_6detail15normal_iteratorINS0_10device_ptrIdEEEENS0_17counting_iteratorIlNS0_11use_defaultESI_SI_EEEEEEEPNSB_IJdlEEESM_lNS1_9__extrema9arg_max_fIdlNSA_4lessIdEEEEEEJSL_SN_lSS_EEEvDpT0__param_0[16],
	.param .u64 .ptr .align 1 _ZN6thrust24THRUST_300001_SM_1000_NS8cuda_cub4core6detail13_kernel_agentINS1_8__reduce11ReduceAgentINS0_12zip_iteratorIN4cuda3std3__45tupleIJNS0_6detail15normal_iteratorINS0_10device_ptrIdEEEENS0_17counting_iteratorIlNS0_11use_defaultESI_SI_EEEEEEEPNSB_IJdlEEESM_lNS1_9__extrema9arg_max_fIdlNSA_4lessIdEEEEEEJSL_SN_lSS_EEEvDpT0__param_1,
	.param .u64 _ZN6thrust24THRUST_300001_SM_1000_NS8cuda_cub4core6detail13_kernel_agentINS1_8__reduce11ReduceAgentINS0_12zip_iteratorIN4cuda3std3__45tupleIJNS0_6detail15normal_iteratorINS0_10device_ptrIdEEEENS0_17counting_iteratorIlNS0_11use_defaultESI_SI_EEEEEEEPNSB_IJdlEEESM_lNS1_9__extrema9arg_max_fIdlNSA_4lessIdEEEEEEJSL_SN_lSS_EEEvDpT0__param_2,
	.param .align 1 .b8 _ZN6thrust24THRUST_300001_SM_1000_NS8cuda_cub4core6detail13_kernel_agentINS1_8__reduce11ReduceAgentINS0_12zip_iteratorIN4cuda3std3__45tupleIJNS0_6detail15normal_iteratorINS0_10device_ptrIdEEEENS0_17counting_iteratorIlNS0_11use_defaultESI_SI_EEEEEEEPNSB_IJdlEEESM_lNS1_9__extrema9arg_max_fIdlNSA_4lessIdEEEEEEJSL_SN_lSS_EEEvDpT0__param_3[1]
)
.maxntid 256
{
	.reg .pred 	%p<213>;
	.reg .b32 	%r<391>;
	.reg .b64 	%rd<358>;
	.reg .b64 	%fd<242>;

	ld.param.u64 	%rd194, [_ZN6thrust24THRUST_300001_SM_1000_NS8cuda_cub4core6detail13_kernel_agentINS1_8__reduce11ReduceAgentINS0_12zip_iteratorIN4cuda3std3__45tupleIJNS0_6detail15normal_iteratorINS0_10device_ptrIdEEEENS0_17counting_iteratorIlNS0_11use_defaultESI_SI_EEEEEEEPNSB_IJdlEEESM_lNS1_9__extrema9arg_max_fIdlNSA_4lessIdEEEEEEJSL_SN_lSS_EEEvDpT0__param_0+8];
	ld.param.u64 	%rd193, [_ZN6thrust24THRUST_300001_SM_1000_NS8cuda_cub4core6detail13_kernel_agentINS1_8__reduce11ReduceAgentINS0_12zip_iteratorIN4cuda3std3__45tupleIJNS0_6detail15normal_iteratorINS0_10device_ptrIdEEEENS0_17counting_iteratorIlNS0_11use_defaultESI_SI_EEEEEEEPNSB_IJdlEEESM_lNS1_9__extrema9arg_max_fIdlNSA_4lessIdEEEEEEJSL_SN_lSS_EEEvDpT0__param_0];
	ld.param.u64 	%rd196, [_ZN6thrust24THRUST_300001_SM_1000_NS8cuda_cub4core6detail13_kernel_agentINS1_8__reduce11ReduceAgentINS0_12zip_iteratorIN4cuda3std3__45tupleIJNS0_6detail15normal_iteratorINS0_10device_ptrIdEEEENS0_17counting_iteratorIlNS0_11use_defaultESI_SI_EEEEEEEPNSB_IJdlEEESM_lNS1_9__extrema9arg_max_fIdlNSA_4lessIdEEEEEEJSL_SN_lSS_EEEvDpT0__param_2];
	setp.eq.s64 	%p1, %rd196, 0;
	@%p1 bra 	$L__BB8_206;
	cvta.to.global.u64 	%rd1, %rd193;
	setp.gt.s64 	%p2, %rd196, 1279;
	@%p2 bra 	$L__BB8_122;
	cvt.u32.u64 	%r1, %rd196;
	mov.u32 	%r2, %tid.x;
	setp.ge.s32 	%p96, %r2, %r1;
	mov.f64 	%fd188, 0d0000000000000000;
	mov.b64 	%rd300, 0;
	mov.u32 	%r385, %r2;
	@%p96 bra 	$L__BB8_4;
	cvt.u64.u32 	%rd256, %r2;
	mul.wide.u32 	%rd257, %r2, 8;
	add.s64 	%rd258, %rd1, %rd257;
	add.s64 	%rd300, %rd194, %rd256;
	ld.global.f64 	%fd188, [%rd258];
	add.s32 	%r385, %r2, 256;
$L__BB8_4:
	setp.ge.s32 	%p97, %r385, %r1;
	@%p97 bra 	$L__BB8_26;
	not.b32 	%r154, %r385;
	add.s32 	%r5, %r154, %r1;
	and.b32  	%r155, %r5, 768;
	setp.eq.s32 	%p98, %r155, 768;
	@%p98 bra 	$L__BB8_11;
	cvt.u64.u32 	%rd260, %r385;
	add.s64 	%rd291, %rd194, %rd260;
	mul.wide.u32 	%rd261, %r385, 8;
	add.s64 	%rd290, %rd1, %rd261;
	shr.u32 	%r156, %r5, 8;
	add.s32 	%r157, %r156, 1;
	and.b32  	%r158, %r157, 3;
	neg.s32 	%r383, %r158;
$L__BB8_7:
	.pragma "nounroll";
	mov.u64 	%rd9, %rd300;
	mov.f64 	%fd3, %fd188;
	ld.global.f64 	%fd4, [%rd290];
	setp.lt.f64 	%p99, %fd3, %fd4;
	mov.u64 	%rd300, %rd291;
	mov.f64 	%fd188, %fd4;
	@%p99 bra 	$L__BB8_10;
	setp.lt.f64 	%p100, %fd4, %fd3;
	mov.u64 	%rd300, %rd9;
	mov.f64 	%fd188, %fd3;
	@%p100 bra 	$L__BB8_10;
	setp.lt.s64 	%p101, %rd9, %rd291;
	min.s64 	%rd300, %rd9, %rd291;
	selp.f64 	%fd188, %fd3, %fd4, %p101;
$L__BB8_10:
	add.s32 	%r385, %r385, 256;
	add.s64 	%rd291, %rd291, 256;
	add.s64 	%rd290, %rd290, 2048;
	add.s32 	%r383, %r383, 1;
	setp.ne.s32 	%p102, %r383, 0;
	@%p102 bra 	$L__BB8_7;
$L__BB8_11:
	setp.lt.u32 	%p103, %r5, 768;
	@%p103 bra 	$L__BB8_26;
	add.s32 	%r386, %r385, 512;
$L__BB8_13:
	mov.u32 	%r13, %r386;
	add.s32 	%r159, %r13, -512;
	cvt.s64.s32 	%rd262, %r159;
	mul.wide.s32 	%rd263, %r159, 8;
	add.s64 	%rd17, %rd1, %rd263;
	add.s64 	%rd18, %rd194, %rd262;
	ld.global.f64 	%fd10, [%rd17];
	setp.lt.f64 	%p104, %fd188, %fd10;
	mov.u64 	%rd297, %rd18;
	mov.f64 	%fd185, %fd10;
	@%p104 bra 	$L__BB8_16;
	setp.lt.f64 	%p105, %fd10, %fd188;
	mov.u64 	%rd297, %rd300;
	mov.f64 	%fd185, %fd188;
	@%p105 bra 	$L__BB8_16;
	setp.lt.s64 	%p106, %rd300, %rd18;
	min.s64 	%rd297, %rd300, %rd18;
	selp.f64 	%fd185, %fd188, %fd10, %p106;
$L__BB8_16:
	add.s32 	%r160, %r13, -256;
	cvt.s64.s32 	%rd264, %r160;
	add.s64 	%rd21, %rd194, %rd264;
	ld.global.f64 	%fd13, [%rd17+2048];
	setp.lt.f64 	%p107, %fd185, %fd13;
	mov.u64 	%rd298, %rd21;
	mov.f64 	%fd186, %fd13;
	@%p107 bra 	$L__BB8_19;
	setp.lt.f64 	%p108, %fd13, %fd185;
	mov.u64 	%rd298, %rd297;
	mov.f64 	%fd186, %fd185;
	@%p108 bra 	$L__BB8_19;
	setp.lt.s64 	%p109, %rd297, %rd21;
	min.s64 	%rd298, %rd297, %rd21;
	selp.f64 	%fd186, %fd185, %fd13, %p109;
$L__BB8_19:
	cvt.s64.s32 	%rd265, %r13;
	add.s64 	%rd24, %rd194, %rd265;
	ld.global.f64 	%fd16, [%rd17+4096];
	setp.lt.f64 	%p110, %fd186, %fd16;
	mov.u64 	%rd299, %rd24;
	mov.f64 	%fd187, %fd16;
	@%p110 bra 	$L__BB8_22;
	setp.lt.f64 	%p111, %fd16, %fd186;
	mov.u64 	%rd299, %rd298;
	mov.f64 	%fd187, %fd186;
	@%p111 bra 	$L__BB8_22;
	setp.lt.s64 	%p112, %rd298, %rd24;
	min.s64 	%rd299, %rd298, %rd24;
	selp.f64 	%fd187, %fd186, %fd16, %p112;
$L__BB8_22:
	add.s32 	%r161, %r13, 256;
	cvt.s64.s32 	%rd266, %r161;
	add.s64 	%rd27, %rd194, %rd266;
	ld.global.f64 	%fd19, [%rd17+6144];
	setp.lt.f64 	%p113, %fd187, %fd19;
	mov.u64 	%rd300, %rd27;
	mov.f64 	%fd188, %fd19;
	@%p113 bra 	$L__BB8_25;
	setp.lt.f64 	%p114, %fd19, %fd187;
	mov.u64 	%rd300, %rd299;
	mov.f64 	%fd188, %fd187;
	@%p114 bra 	$L__BB8_25;
	setp.lt.s64 	%p115, %rd299, %rd27;
	min.s64 	%rd300, %rd299, %rd27;
	selp.f64 	%fd188, %fd187, %fd19, %p115;
$L__BB8_25:
	add.s32 	%r386, %r13, 1024;
	add.s32 	%r162, %r13, 512;
	setp.lt.s32 	%p116, %r162, %r1;
	@%p116 bra 	$L__BB8_13;
$L__BB8_26:
	setp.lt.s32 	%p117, %r1, 256;
	@%p117 bra 	$L__BB8_71;
	// begin inline asm
	mov.u32 %r276, %laneid;
	// end inline asm
	mov.b64 	%rd277, %fd188;
	mov.b64 	{%r278, %r283}, %rd277;
	mov.b32 	%r294, 1;
	mov.b32 	%r295, 31;
	mov.b32 	%r296, -1;
	// begin inline asm
	shfl.sync.down.b32 %r277, %r278, %r294, %r295, %r296;
	// end inline asm
	// begin inline asm
	shfl.sync.down.b32 %r282, %r283, %r294, %r295, %r296;
	// end inline asm
	mov.b64 	%rd278, {%r277, %r282};
	mov.b64 	%fd23, %rd278;
	mov.b64 	{%r288, %r293}, %rd300;
	// begin inline asm
	shfl.sync.down.b32 %r287, %r288, %r294, %r295, %r296;
	// end inline asm
	// begin inline asm
	shfl.sync.down.b32 %r292, %r293, %r294, %r295, %r296;
	// end inline asm
	mov.b64 	%rd31, {%r287, %r292};
	setp.gt.s32 	%p169, %r276, 30;
	mov.u64 	%rd302, %rd300;
	mov.f64 	%fd190, %fd188;
	@%p169 bra 	$L__BB8_31;
	setp.lt.f64 	%p170, %fd188, %fd23;
	mov.u64 	%rd302, %rd31;
	mov.f64 	%fd190, %fd23;
	@%p170 bra 	$L__BB8_31;
	setp.gt.f64 	%p171, %fd188, %fd23;
	mov.u64 	%rd302, %rd300;
	mov.f64 	%fd190, %fd188;
	@%p171 bra 	$L__BB8_31;
	setp.lt.s64 	%p172, %rd300, %rd31;
	min.s64 	%rd302, %rd300, %rd31;
	selp.f64 	%fd190, %fd188, %fd23, %p172;
$L__BB8_31:
	mov.b64 	%rd279, %fd190;
	mov.b64 	{%r298, %r303}, %rd279;
	mov.b32 	%r314, 2;
	mov.b32 	%r315, 31;
	mov.b32 	%r316, -1;
	// begin inline asm
	shfl.sync.down.b32 %r297, %r298, %r314, %r315, %r316;
	// end inline asm
	// begin inline asm
	shfl.sync.down.b32 %r302, %r303, %r314, %r315, %r316;
	// end inline asm
	mov.b64 	%rd280, {%r297, %r302};
	mov.b64 	%fd26, %rd280;
	mov.b64 	{%r308, %r313}, %rd302;
	// begin inline asm
	shfl.sync.down.b32 %r307, %r308, %r314, %r315, %r316;
	// end inline asm
	// begin inline asm
	shfl.sync.down.b32 %r312, %r313, %r314, %r315, %r316;
	// end inline asm
	mov.b64 	%rd34, {%r307, %r312};
	setp.gt.s32 	%p173, %r276, 29;
	mov.u64 	%rd303, %rd302;
	mov.f64 	%fd191, %fd190;
	@%p173 bra 	$L__BB8_35;
	setp.lt.f64 	%p174, %fd190, %fd26;
	mov.u64 	%rd303, %rd34;
	mov.f64 	%fd191, %fd26;
	@%p174 bra 	$L__BB8_35;
	setp.gt.f64 	%p175, %fd190, %fd26;
	mov.u64 	%rd303, %rd302;
	mov.f64 	%fd191, %fd190;
	@%p175 bra 	$L__BB8_35;
	setp.lt.s64 	%p176, %rd302, %rd34;
	min.s64 	%rd303, %rd302, %rd34;
	selp.f64 	%fd191, %fd190, %fd26, %p176;
$L__BB8_35:
	mov.b64 	%rd281, %fd191;
	mov.b64 	{%r318, %r323}, %rd281;
	mov.b32 	%r334, 4;
	mov.b32 	%r335, 31;
	mov.b32 	%r336, -1;
	// begin inline asm
	shfl.sync.down.b32 %r317, %r318, %r334, %r335, %r336;
	// end inline asm
	// begin inline asm
	shfl.sync.down.b32 %r322, %r323, %r334, %r335, %r336;
	// end inline asm
	mov.b64 	%rd282, {%r317, %r322};
	mov.b64 	%fd29, %rd282;
	mov.b64 	{%r328, %r333}, %rd303;
	// begin inline asm
	shfl.sync.down.b32 %r327, %r328, %r334, %r335, %r336;
	// end inline asm
	// begin inline asm
	shfl.sync.down.b32 %r332, %r333, %r334, %r335, %r336;
	// end inline asm
	mov.b64 	%rd37, {%r327, %r332};
	setp.gt.s32 	%p177, %r276, 27;
	mov.u64 	%rd304, %rd303;
	mov.f64 	%fd192, %fd191;
	@%p177 bra 	$L__BB8_39;
	setp.lt.f64 	%p178, %fd191, %fd29;
	mov.u64 	%rd304, %rd37;
	mov.f64 	%fd192, %fd29;
	@%p178 bra 	$L__BB8_39;
	setp.gt.f64 	%p179, %fd191, %fd29;
	mov.u64 	%rd304, %rd303;
	mov.f64 	%fd192, %fd191;
	@%p179 bra 	$L__BB8_39;
	setp.lt.s64 	%p180, %rd303, %rd37;
	min.s64 	%rd304, %rd303, %rd37;
	selp.f64 	%fd192, %fd191, %fd29, %p180;
$L__BB8_39:
	mov.b64 	%rd283, %fd192;
	mov.b64 	{%r338, %r343}, %rd283;
	mov.b32 	%r354, 8;
	mov.b32 	%r355, 31;
	mov.b32 	%r356, -1;
	// begin inline asm
	shfl.sync.down.b32 %r337, %r338, %r354, %r355, %r356;
	// end inline asm
	// begin inline asm
	shfl.sync.down.b32 %r342, %r343, %r354, %r355, %r356;
	// end inline asm
	mov.b64 	%rd284, {%r337, %r342};
	mov.b64 	%fd32, %rd284;
	mov.b64 	{%r348, %r353}, %rd304;
	// begin inline asm
	shfl.sync.down.b32 %r347, %r348, %r354, %r355, %r356;
	// end inline asm
	// begin inline asm
	shfl.sync.down.b32 %r352, %r353, %r354, %r355, %r356;
	// end inline asm
	mov.b64 	%rd40, {%r347, %r352};
	setp.gt.s32 	%p181, %r276, 23;
	mov.u64 	%rd305, %rd304;
	mov.f64 	%fd193, %fd192;
	@%p181 bra 	$L__BB8_43;
	setp.lt.f64 	%p182, %fd192, %fd32;
	mov.u64 	%rd305, %rd40;
	mov.f64 	%fd193, %fd32;
	@%p182 bra 	$L__BB8_43;
	setp.gt.f64 	%p183, %fd192, %fd32;
	mov.u64 	%rd305, %rd304;
	mov.f64 	%fd193, %fd192;
	@%p183 bra 	$L__BB8_43;
	setp.lt.s64 	%p184, %rd304, %rd40;
	min.s64 	%rd305, %rd304, %rd40;
	selp.f64 	%fd193, %fd192, %fd32, %p184;
$L__BB8_43:
	mov.b64 	%rd285, %fd193;
	mov.b64 	{%r358, %r363}, %rd285;
	mov.b32 	%r374, 16;
	mov.b32 	%r375, 31;
	mov.b32 	%r376, -1;
	// begin inline asm
	shfl.sync.down.b32 %r357, %r358, %r374, %r375, %r376;
	// end inline asm
	// begin inline asm
	shfl.sync.down.b32 %r362, %r363, %r374, %r375, %r376;
	// end inline asm
	mov.b64 	%rd286, {%r357, %r362};
	mov.b64 	%fd35, %rd286;
	mov.b64 	{%r368, %r373}, %rd305;
	// begin inline asm
	shfl.sync.down.b32 %r367, %r368, %r374, %r375, %r376;
	// end inline asm
	// begin inline asm
	shfl.sync.down.b32 %r372, %r373, %r374, %r375, %r376;
	// end inline asm
	mov.b64 	%rd43, {%r367, %r372};
	setp.gt.s32 	%p185, %r276, 15;
	mov.u64 	%rd357, %rd305;
	mov.f64 	%fd241, %fd193;
	@%p185 bra 	$L__BB8_47;
	setp.lt.f64 	%p186, %fd193, %fd35;
	mov.u64 	%rd357, %rd43;
	mov.f64 	%fd241, %fd35;
	@%p186 bra 	$L__BB8_47;
	setp.gt.f64 	%p187, %fd193, %fd35;
	mov.u64 	%rd357, %rd305;
	mov.f64 	%fd241, %fd193;
	@%p187 bra 	$L__BB8_47;
	setp.lt.s64 	%p188, %rd305, %rd43;
	min.s64 	%rd357, %rd305, %rd43;
	selp.f64 	%fd241, %fd193, %fd35, %p188;
$L__BB8_47:
	setp.ne.s32 	%p189, %r276, 0;
	@%p189 bra 	$L__BB8_49;
	shr.u32 	%r377, %r2, 1;
	and.b32  	%r378, %r377, 496;
	mov.u32 	%r379, _ZN6thrust24THRUST_300001_SM_1000_NS8cuda_cub4core6detail5shmemE;
	add.s32 	%r380, %r379, %r378;
	st.shared.f64 	[%r380+8], %fd241;
	st.shared.u64 	[%r380+16], %rd357;
$L__BB8_49:
	bar.sync 	0;
	setp.ne.s32 	%p190, %r2, 0;
	@%p190 bra 	$L__BB8_204;
	ld.shared.f64 	%fd38, [_ZN6thrust24THRUST_300001_SM_1000_NS8cuda_cub4core6detail5shmemE+24];
	ld.shared.u64 	%rd46, [_ZN6thrust24THRUST_300001_SM_1000_NS8cuda_cub4core6detail5shmemE+32];
	setp.lt.f64 	%p191, %fd241, %fd38;
	mov.u64 	%rd307, %rd46;
	mov.f64 	%fd195, %fd38;
	@%p191 bra 	$L__BB8_53;
	setp.lt.f64 	%p192, %fd38, %fd241;
	mov.u64 	%rd307, %rd357;
	mov.f64 	%fd195, %fd241;
	@%p192 bra 	$L__BB8_53;
	setp.lt.s64 	%p193, %rd357, %rd46;
	min.s64 	%rd307, %rd357, %rd46;
	selp.f64 	%fd195, %fd241, %fd38, %p193;
$L__BB8_53:
	ld.shared.f64 	%fd41, [_ZN6thrust24THRUST_300001_SM_1000_NS8cuda_cub4core6detail5shmemE+40];
	ld.shared.u64 	%rd49, [_ZN6thrust24THRUST_300001_SM_1000_NS8cuda_cub4core6detail5shmemE+48];
	setp.lt.f64 	%p194, %fd195, %fd41;
	mov.u64 	%rd308, %rd49;
	mov.f64 	%fd196, %fd41;
	@%p194 bra 	$L__BB8_56;
	setp.lt.f64 	%p195, %fd41, %fd195;
	mov.u64 	%rd308, %rd307;
	mov.f64 	%fd196, %fd195;
	@%p195 bra 	$L__BB8_56;
	setp.lt.s64 	%p196, %rd307, %rd49;
	min.s64 	%rd308, %rd307, %rd49;
	selp.f64 	%fd196, %fd195, %fd41, %p196;
$L__BB8_56:
	ld.shared.f64 	%fd44, [_ZN6thrust24THRUST_300001_SM_1000_NS8cuda_cub4core6detail5shmemE+56];
	ld.shared.u64 	%rd52, [_ZN6thrust24THRUST_300001_SM_1000_NS8cuda_cub4core6detail5shmemE+64];
	setp.lt.f64 	%p197, %fd196, %fd44;
	mov.u64 	%rd309, %rd52;
	mov.f64 	%fd197, %fd44;
	@%p197 bra 	$L__BB8_59;
	setp.lt.f64 	%p198, %fd44, %fd196;
	mov.u64 	%rd309, %rd308;
	mov.f64 	%fd197, %fd196;
	@%p198 bra 	$L__BB8_59;
	setp.lt.s64 	%p199, %rd308, %rd52;
	min.s64 	%rd309, %rd308, %rd52;
	selp.f64 	%fd197, %fd196, %fd44, %p199;
$L__BB8_59:
	ld.shared.f64 	%fd47, [_ZN6thrust24THRUST_300001_SM_1000_NS8cuda_cub4core6detail5shmemE+72];
	ld.shared.u64 	%rd55, [_ZN6thrust24THRUST_300001_SM_1000_NS8cuda_cub4core6detail5shmemE+80];
	setp.lt.f64 	%p200, %fd197, %fd47;
	mov.u64 	%rd310, %rd55;
	mov.f64 	%fd198, %fd47;
	@%p200 bra 	$L__BB8_62;
	setp.lt.f64 	%p201, %fd47, %fd197;
	mov.u64 	%rd310, %rd309;
	mov.f64 	%fd198, %fd197;
	@%p201 bra 	$L__BB8_62;
	setp.lt.s64 	%p202, %rd309, %rd55;
	min.s64 	%rd310, %rd309, %rd55;
	selp.f64 	%fd198, %fd197, %fd47, %p202;
$L__BB8_62:
	ld.shared.f64 	%fd50, [_ZN6thrust24THRUST_300001_SM_1000_NS8cuda_cub4core6detail5shmemE+88];
	ld.shared.u64 	%rd58, [_ZN6thrust24THRUST_300001_SM_1000_NS8cuda_cub4core6detail5shmemE+96];
	setp.lt.f64 	%p203, %fd198, %fd50;
	mov.u64 	%rd311, %rd58;
	mov.f64 	%fd199, %fd50;
	@%p203 bra 	$L__BB8_65;
	setp.lt.f64 	%p204, %fd50, %fd198;
	mov.u64 	%rd311, %rd310;
	mov.f64 	%fd199, %fd198;
	@%p204 bra 	$L__BB8_65;
	setp.lt.s64 	%p205, %rd310, %rd58;
	min.s64 	%rd311, %rd310, %rd58;
	selp.f64 	%fd199, %fd198, %fd50, %p205;
$L__BB8_65:
	ld.shared.f64 	%fd53, [_ZN6thrust24THRUST_300001_SM_1000_NS8cuda_cub4core6detail5shmemE+104];
	ld.shared.u64 	%rd61, [_ZN6thrust24THRUST_300001_SM_1000_NS8cuda_cub4core6detail5shmemE+112];
	setp.lt.f64 	%p206, %fd199, %fd53;
	mov.u64 	%rd312, %rd61;
	mov.f64 	%fd200, %fd53;
	@%p206 bra 	$L__BB8_68;
	setp.lt.f64 	%p207, %fd53, %fd199;
	mov.u64 	%rd312, %rd311;
	mov.f64 	%fd200, %fd199;
	@%p207 bra 	$L__BB8_68;
	setp.lt.s64 	%p208, %rd311, %rd61;
	min.s64 	%rd312, %rd311, %rd61;
	selp.f64 	%fd200, %fd199, %fd53, %p208;
$L__BB8_68:
	ld.shared.f64 	%fd56, [_ZN6thrust24THRUST_300001_SM_1000_NS8cuda_cub4core6detail5shmemE+120];
	ld.shared.u64 	%rd64, [_ZN6thrust24THRUST_300001_SM_1000_NS8cuda_cub4core6detail5shmemE+128];
	setp.lt.f64 	%p209, %fd200, %fd56;
	mov.u64 	%rd357, %rd64;
	mov.f64 	%fd241, %fd56;
	@%p209 bra 	$L__BB8_204;
	setp.lt.f64 	%p210, %fd56, %fd200;
	mov.u64 	%rd357, %rd312;
	mov.f64 	%fd241, %fd200;
	@%p210 bra 	$L__BB8_204;
	setp.lt.s64 	%p211, %rd312, %rd64;
	min.s64 	%rd357, %rd312, %rd64;
	selp.f64 	%fd241, %fd200, %fd56, %p211;
	bra.uni 	$L__BB8_204;
$L__BB8_71:
	// begin inline asm
	mov.u32 %r163, %laneid;
	// end inline asm
	and.b32  	%r184, %r2, 992;
	add.s32 	%r185, %r184, 32;
	setp.gt.s32 	%p118, %r185, %r1;
	not.b32 	%r186, %r184;
	add.s32 	%r187, %r1, %r186;
	selp.b32 	%r182, %r187, 31, %p118;
	mov.b64 	%rd267, %fd188;
	mov.b64 	{%r165, %r170}, %rd267;
	mov.b32 	%r181, 1;
	mov.b32 	%r183, -1;
	// begin inline asm
	shfl.sync.down.b32 %r164, %r165, %r181, %r182, %r183;
	// end inline asm
	// begin inline asm
	shfl.sync.down.b32 %r169, %r170, %r181, %r182, %r183;
	// end inline asm
	mov.b64 	%rd268, {%r164, %r169};
	mov.b64 	%fd58, %rd268;
	mov.b64 	{%r175, %r180}, %rd300;
	// begin inline asm
	shfl.sync.down.b32 %r174, %r175, %r181, %r182, %r183;
	// end inline asm
	// begin inline asm
	shfl.sync.down.b32 %r179, %r180, %r181, %r182, %r183;
	// end inline asm
	mov.b64 	%rd66, {%r174, %r179};
	setp.ge.s32 	%p119, %r163, %r182;
	mov.u64 	%rd313, %rd300;
	mov.f64 	%fd201, %fd188;
	@%p119 bra 	$L__BB8_75;
	setp.lt.f64 	%p120, %fd188, %fd58;
	mov.u64 	%rd313, %rd66;
	mov.f64 	%fd201, %fd58;
	@%p120 bra 	$L__BB8_75;
	setp.gt.f64 	%p121, %fd188, %fd58;
	mov.u64 	%rd313, %rd300;
	mov.f64 	%fd201, %fd188;
	@%p121 bra 	$L__BB8_75;
	setp.lt.s64 	%p122, %rd300, %rd66;
	min.s64 	%rd313, %rd300, %rd66;
	selp.f64 	%fd201, %fd188, %fd58, %p122;
$L__BB8_75:
	mov.b64 	%rd269, %fd201;
	mov.b64 	{%r189, %r194}, %rd269;
	mov.b32 	%r205, 2;
	mov.b32 	%r207, -1;
	// begin inline asm
	shfl.sync.down.b32 %r188, %r189, %r205, %r182, %r207;
	// end inline asm
	// begin inline asm
	shfl.sync.down.b32 %r193, %r194, %r205, %r182, %r207;
	// end inline asm
	mov.b64 	%rd270, {%r188, %r193};
	mov.b64 	%fd61, %rd270;
	mov.b64 	{%r199, %r204}, %rd313;
	// begin inline asm
	shfl.sync.down.b32 %r198, %r199, %r205, %r182, %r207;
	// end inline asm
	// begin inline asm
	shfl.sync.down.b32 %r203, %r204, %r205, %r182, %r207;
	// end inline asm
	mov.b64 	%rd69, {%r198, %r203};
	add.s32 	%r208, %r163, 2;
	setp.gt.s32 	%p123, %r208, %r182;
	mov.u64 	%rd314, %rd313;
	mov.f64 	%fd202, %fd201;
	@%p123 bra 	$L__BB8_79;
	setp.lt.f64 	%p124, %fd201, %fd61;
	mov.u64 	%rd314, %rd69;
	mov.f64 	%fd202, %fd61;
	@%p124 bra 	$L__BB8_79;
	setp.gt.f64 	%p125, %fd201, %fd61;
	mov.u64 	%rd314, %rd313;
	mov.f64 	%fd202, %fd201;
	@%p125 bra 	$L__BB8_79;
	setp.lt.s64 	%p126, %rd313, %rd69;
	min.s64 	%rd314, %rd313, %rd69;
	selp.f64 	%fd202, %fd201, %fd61, %p126;
$L__BB8_79:
	mov.b64 	%rd271, %fd202;
	mov.b64 	{%r210, %r215}, %rd271;
	mov.b32 	%r226, 4;
	mov.b32 	%r228, -1;
	// begin inline asm
	shfl.sync.down.b32 %r209, %r210, %r226, %r182, %r228;
	// end inline asm
	// begin inline asm
	shfl.sync.down.b32 %r214, %r215, %r226, %r182, %r228;
	// end inline asm
	mov.b64 	%rd272, {%r209, %r214};
	mov.b64 	%fd64, %rd272;
	mov.b64 	{%r220, %r225}, %rd314;
	// begin inline asm
	shfl.sync.down.b32 %r219, %r220, %r226, %r182, %r228;
	// end inline asm
	// begin inline asm
	shfl.sync.down.b32 %r224, %r225, %r226, %r182, %r228;
	// end inline asm
	mov.b64 	%rd72, {%r219, %r224};
	add.s32 	%r229, %r163, 4;
	setp.gt.s32 	%p127, %r229, %r182;
	mov.u64 	%rd315, %rd314;
	mov.f64 	%fd203, %fd202;
	@%p127 bra 	$L__BB8_83;
	setp.lt.f64 	%p128, %fd202, %fd64;
	mov.u64 	%rd315, %rd72;
	mov.f64 	%fd203, %fd64;
	@%p128 bra 	$L__BB8_83;
	setp.gt.f64 	%p129, %fd202, %fd64;
	mov.u64 	%rd315, %rd314;
	mov.f64 	%fd203, %fd202;
	@%p129 bra 	$L__BB8_83;
	setp.lt.s64 	%p130, %rd314, %rd72;
	min.s64 	%rd315, %rd314, %rd72;
	selp.f64 	%fd203, %fd202, %fd64, %p130;
$L__BB8_83:
	mov.b64 	%rd273, %fd203;
	mov.b64 	{%r231, %r236}, %rd273;
	mov.b32 	%r247, 8;
	mov.b32 	%r249, -1;
	// begin inline asm
	shfl.sync.down.b32 %r230, %r231, %r247, %r182, %r249;
	// end inline asm
	// begin inline asm
	shfl.sync.down.b32 %r235, %r236, %r247, %r182, %r249;
	// end inline asm
	mov.b64 	%rd274, {%r230, %r235};
	mov.b64 	%fd67, %rd274;
	mov.b64 	{%r241, %r246}, %rd315;
	// begin inline asm
	shfl.sync.down.b32 %r240, %r241, %r247, %r182, %r249;
	// end inline asm
	// begin inline asm
	shfl.sync.down.b32 %r245, %r246, %r247, %r182, %r249;
	// end inline asm
	mov.b64 	%rd75, {%r240, %r245};
	add.s32 	%r250, %r163, 8;
	setp.gt.s32 	%p131, %r250, %r182;
	mov.f64 	%fd204, %fd203;
	mov.u64 	%rd316, %rd315;
	@%p131 bra 	$L__BB8_87;
	setp.lt.f64 	%p132, %fd203, %fd67;
	mov.f64 	%fd204, %fd67;
	mov.u64 	%rd316, %rd75;
	@%p132 bra 	$L__BB8_87;
	setp.gt.f64 	%p133, %fd203, %fd67;
	mov.f64 	%fd204, %fd203;
	mov.u64 	%rd316, %rd315;
	@%p133 bra 	$L__BB8_87;
	setp.lt.s64 	%p134, %rd315, %rd75;
	selp.f64 	%fd204, %fd203, %fd67, %p134;
	min.s64 	%rd316, %rd315, %rd75;
$L__BB8_87:
	mov.b64 	%rd275, %fd204;
	mov.b64 	{%r252, %r257}, %rd275;
	mov.b32 	%r268, 16;
	mov.b32 	%r270, -1;
	// begin inline asm
	shfl.sync.down.b32 %r251, %r252, %r268, %r182, %r270;
	// end inline asm
	// begin inline asm
	shfl.sync.down.b32 %r256, %r257, %r268, %r182, %r270;
	// end inline asm
	mov.b64 	%rd276, {%r251, %r256};
	mov.b64 	%fd70, %rd276;
	mov.b64 	{%r262, %r267}, %rd316;
	// begin inline asm
	shfl.sync.down.b32 %r261, %r262, %r268, %r182, %r270;
	// end inline asm
	// begin inline asm
	shfl.sync.down.b32 %r266, %r267, %r268, %r182, %r270;
	// end inline asm
	mov.b64 	%rd78, {%r261, %r266};
	add.s32 	%r271, %r163, 16;
	setp.gt.s32 	%p135, %r271, %r182;
	mov.f64 	%fd241, %fd204;
	mov.u64 	%rd357, %rd316;
	@%p135 bra 	$L__BB8_91;
	setp.lt.f64 	%p136, %fd204, %fd70;
	mov.f64 	%fd241, %fd70;
	mov.u64 	%rd357, %rd78;
	@%p136 bra 	$L__BB8_91;
	setp.gt.f64 	%p137, %fd204, %fd70;
	mov.f64 	%fd241, %fd204;
	mov.u64 	%rd357, %rd316;
	@%p137 bra 	$L__BB8_91;
	setp.lt.s64 	%p138, %rd316, %rd78;
	selp.f64 	%fd241, %fd204, %fd70, %p138;
	min.s64 	%rd357, %rd316, %rd78;
$L__BB8_91:
	setp.ne.s32 	%p139, %r163, 0;
	@%p139 bra 	$L__BB8_93;
	shr.u32 	%r272, %r2, 1;
	and.b32  	%r273, %r272, 496;
	mov.u32 	%r274, _ZN6thrust24THRUST_300001_SM_1000_NS8cuda_cub4core6detail5shmemE;
	add.s32 	%r275, %r274, %r273;
	st.shared.f64 	[%r275+8], %fd241;
	st.shared.u64 	[%r275+16], %rd357;
$L__BB8_93:
	bar.sync 	0;
	setp.ne.s32 	%p140, %r2, 0;
	@%p140 bra 	$L__BB8_204;
	setp.lt.s32 	%p141, %r1, 33;
	mov.f64 	%fd206, %fd241;
	mov.u64 	%rd318, %rd357;
	@%p141 bra 	$L__BB8_98;
	ld.shared.f64 	%fd73, [_ZN6thrust24THRUST_300001_SM_1000_NS8cuda_cub4core6detail5shmemE+24];
	ld.shared.u64 	%rd81, [_ZN6thrust24THRUST_300001_SM_1000_NS8cuda_cub4core6detail5shmemE+32];
	setp.lt.f64 	%p142, %fd241, %fd73;
	mov.f64 	%fd206, %fd73;
	mov.u64 	%rd318, %rd81;
	@%p142 bra 	$L__BB8_98;
	setp.lt.f64 	%p143, %fd73, %fd241;
	mov.f64 	%fd206, %fd241;
	mov.u64 	%rd318, %rd357;
	@%p143 bra 	$L__BB8_98;
	setp.lt.s64 	%p144, %rd357, %rd81;
	selp.f64 	%fd206, %fd241, %fd73, %p144;
	min.s64 	%rd318, %rd357, %rd81;
$L__BB8_98:
	setp.lt.s32 	%p145, %r1, 65;
	mov.f64 	%fd207, %fd206;
	mov.u64 	%rd319, %rd318;
	@%p145 bra 	$L__BB8_102;
	ld.shared.f64 	%fd76, [_ZN6thrust24THRUST_300001_SM_1000_NS8cuda_cub4core6detail5shmemE+40];
	ld.shared.u64 	%rd84, [_ZN6thrust24THRUST_300001_SM_1000_NS8cuda_cub4core6detail5shmemE+48];
	setp.lt.f64 	%p146, %fd206, %fd76;
	mov.f64 	%fd207, %fd76;
	mov.u64 	%rd319, %rd84;
	@%p146 bra 	$L__BB8_102;
	setp.lt.f64 	%p147, %fd76, %fd206;
	mov.f64 	%fd207, %fd206;
	mov.u64 	%rd319, %rd318;
	@%p147 bra 	$L__BB8_102;
	setp.lt.s64 	%p148, %rd318, %rd84;
	selp.f64 	%fd207, %fd206, %fd76, %p148;
	min.s64 	%rd319, %rd318, %rd84;
$L__BB8_102:
	setp.lt.s32 	%p149, %r1, 97;
	mov.f64 	%fd208, %fd207;
	mov.u64 	%rd320, %rd319;
	@%p149 bra 	$L__BB8_106;
	ld.shared.f64 	%fd79, [_ZN6thrust24THRUST_300001_SM_1000_NS8cuda_cub4core6detail5shmemE+56];
	ld.shared.u64 	%rd87, [_ZN6thrust24THRUST_300001_SM_1000_NS8cuda_cub4core6detail5shmemE+64];
	setp.lt.f64 	%p150, %fd207, %fd79;
	mov.f64 	%fd208, %fd79;
	mov.u64 	%rd320, %rd87;
	@%p150 bra 	$L__BB8_106;
	setp.lt.f64 	%p151, %fd79, %fd207;
	mov.f64 	%fd208, %fd207;
	mov.u64 	%rd320, %rd319;
	@%p151 bra 	$L__BB8_106;
	setp.lt.s64 	%p152, %rd319, %rd87;
	selp.f64 	%fd208, %fd207, %fd79, %p152;
	min.s64 	%rd320, %rd319, %rd87;
$L__BB8_106:
	setp.lt.s32 	%p153, %r1, 129;
	mov.f64 	%fd209, %fd208;
	mov.u64 	%rd321, %rd320;
	@%p153 bra 	$L__BB8_110;
	ld.shared.f64 	%fd82, [_ZN6thrust24THRUST_300001_SM_1000_NS8cuda_cub4core6detail5shmemE+72];
	ld.shared.u64 	%rd90, [_ZN6thrust24THRUST_300001_SM_1000_NS8cuda_cub4core6detail5shmemE+80];
	setp.lt.f64 	%p154, %fd208, %fd82;
	mov.f64 	%fd209, %fd82;
	mov.u64 	%rd321, %rd90;
	@%p154 bra 	$L__BB8_110;
	setp.lt.f64 	%p155, %fd82, %fd208;
	mov.f64 	%fd209, %fd208;
	mov.u64 	%rd321, %rd320;
	@%p155 bra 	$L__BB8_110;
	setp.lt.s64 	%p156, %rd320, %rd90;
	selp.f64 	%fd209, %fd208, %fd82, %p156;
	min.s64 	%rd321, %rd320, %rd90;
$L__BB8_110:
	setp.lt.s32 	%p157, %r1, 161;
	mov.f64 	%fd210, %fd209;
	mov.u64 	%rd322, %rd321;
	@%p157 bra 	$L__BB8_114;
	ld.shared.f64 	%fd85, [_ZN6thrust24THRUST_300001_SM_1000_NS8cuda_cub4core6detail5shmemE+88];
	ld.shared.u64 	%rd93, [_ZN6thrust24THRUST_300001_SM_1000_NS8cuda_cub4core6detail5shmemE+96];
	setp.lt.f64 	%p158, %fd209, %fd85;
	mov.f64 	%fd210, %fd85;
	mov.u64 	%rd322, %rd93;
	@%p158 bra 	$L__BB8_114;
	setp.lt.f64 	%p159, %fd85, %fd209;
	mov.f64 	%fd210, %fd209;
	mov.u64 	%rd322, %rd321;
	@%p159 bra 	$L__BB8_114;
	setp.lt.s64 	%p160, %rd321, %rd93;
	selp.f64 	%fd210, %fd209, %fd85, %p160;
	min.s64 	%rd322, %rd321, %rd93;
$L__BB8_114:
	setp.lt.s32 	%p161, %r1, 193;
	mov.f64 	%fd211, %fd210;
	mov.u64 	%rd323, %rd322;
	@%p161 bra 	$L__BB8_118;
	ld.shared.f64 	%fd88, [_ZN6thrust24THRUST_300001_SM_1000_NS8cuda_cub4core6detail5shmemE+104];
	ld.shared.u64 	%rd96, [_ZN6thrust24THRUST_300001_SM_1000_NS8cuda_cub4core6detail5shmemE+112];
	setp.lt.f64 	%p162, %fd210, %fd88;
	mov.f64 	%fd211, %fd88;
	mov.u64 	%rd323, %rd96;
	@%p162 bra 	$L__BB8_118;
	setp.lt.f64 	%p163, %fd88, %fd210;
	mov.f64 	%fd211, %fd210;
	mov.u64 	%rd323, %rd322;
	@%p163 bra 	$L__BB8_118;
	setp.lt.s64 	%p164, %rd322, %rd96;
	selp.f64 	%fd211, %fd210, %fd88, %p164;
	min.s64 	%rd323, %rd322, %rd96;
$L__BB8_118:
	setp.lt.s32 	%p165, %r1, 225;
	mov.u64 	%rd357, %rd323;
	mov.f64 	%fd241, %fd211;
	@%p165 bra 	$L__BB8_204;
	ld.shared.f64 	%fd91, [_ZN6thrust24THRUST_300001_SM_1000_NS8cuda_cub4core6detail5shmemE+120];
	ld.shared.u64 	%rd99, [_ZN6thrust24THRUST_300001_SM_1000_NS8cuda_cub4core6detail5shmemE+128];
	setp.lt.f64 	%p166, %fd211, %fd91;
	mov.u64 	%rd357, %rd99;
	mov.f64 	%fd241, %fd91;
	@%p166 bra 	$L__BB8_204;
	setp.lt.f64 	%p167, %fd91, %fd211;
	mov.u64 	%rd357, %rd323;
	mov.f64 	%fd241, %fd211;
	@%p167 bra 	$L__BB8_204;
	setp.lt.s64 	%p168, %rd323, %rd99;
	selp.f64 	%fd241, %fd211, %fd91, %p168;
	min.s64 	%rd357, %rd323, %rd99;
	bra.uni 	$L__BB8_204;
$L__BB8_122:
	mov.u32 	%r18, %tid.x;
	cvt.u64.u32 	%rd197, %r18;
	cvta.to.global.u64 	%rd198, %rd193;
	mul.wide.u32 	%rd199, %r18, 8;
	add.s64 	%rd200, %rd198, %rd199;
	ld.global.f64 	%fd170, [%rd200];
	add.s32 	%r31, %r18, 256;
	cvt.u64.u32 	%rd201, %r31;
	ld.global.f64 	%fd171, [%rd200+2048];
	add.s32 	%r32, %r18, 512;
	cvt.u64.u32 	%rd202, %r32;
	ld.global.f64 	%fd172, [%rd200+4096];
	add.s32 	%r33, %r18, 768;
	cvt.u64.u32 	%rd203, %r33;
	ld.global.f64 	%fd173, [%rd200+6144];
	or.b32  	%r34, %r18, 1024;
	cvt.u64.u32 	%rd101, %r34;
	add.s64 	%rd344, %rd194, %rd101;
	ld.global.f64 	%fd228, [%rd200+8192];
	setp.geu.f64 	%p3, %fd170, %fd171;
	selp.f64 	%fd174, %fd170, %fd171, %p3;
	selp.b64 	%rd204, %rd197, %rd201, %p3;
	setp.geu.f64 	%p4, %fd174, %fd172;
	selp.f64 	%fd175, %fd174, %fd172, %p4;
	selp.b64 	%rd205, %rd204, %rd202, %p4;
	setp.geu.f64 	%p5, %fd175, %fd173;
	selp.f64 	%fd94, %fd175, %fd173, %p5;
	selp.b64 	%rd104, %rd205, %rd203, %p5;
	setp.lt.f64 	%p6, %fd94, %fd228;
	@%p6 bra 	$L__BB8_124;
	setp.lt.f64 	%p7, %fd228, %fd94;
	setp.lt.u64 	%p8, %rd104, %rd101;
	or.pred  	%p9, %p7, %p8;
	selp.f64 	%fd228, %fd94, %fd228, %p9;
	add.s64 	%rd206, %rd194, %rd104;
	selp.b64 	%rd344, %rd206, %rd344, %p9;
$L__BB8_124:
	setp.lt.u64 	%p10, %rd196, 2560;
	mov.b64 	%rd333, 1280;
	@%p10 bra 	$L__BB8_137;
	mov.b64 	%rd325, 1280;
	mov.f64 	%fd213, %fd228;
$L__BB8_126:
	add.s64 	%rd209, %rd325, %rd197;
	shl.b64 	%rd210, %rd325, 3;
	cvta.to.global.u64 	%rd211, %rd193;
	add.s64 	%rd213, %rd211, %rd199;
	add.s64 	%rd214, %rd213, %rd210;
	add.s64 	%rd327, %rd209, %rd194;
	ld.global.f64 	%fd214, [%rd214];
	ld.global.f64 	%fd215, [%rd214+2048];
	ld.global.f64 	%fd216, [%rd214+4096];
	ld.global.f64 	%fd217, [%rd214+6144];
	ld.global.f64 	%fd228, [%rd214+8192];
	setp.lt.f64 	%p11, %fd213, %fd214;
	@%p11 bra 	$L__BB8_128;
	setp.lt.f64 	%p12, %fd214, %fd213;
	setp.lt.s64 	%p13, %rd344, %rd327;
	or.pred  	%p14, %p12, %p13;
	selp.f64 	%fd214, %fd213, %fd214, %p14;
	selp.b64 	%rd327, %rd344, %rd327, %p14;
$L__BB8_128:
	add.s64 	%rd215, %rd325, %rd197;
	add.s64 	%rd216, %rd215, %rd194;
	add.s64 	%rd328, %rd216, 256;
	setp.lt.f64 	%p15, %fd214, %fd215;
	@%p15 bra 	$L__BB8_130;
	setp.lt.f64 	%p16, %fd215, %fd214;
	add.s64 	%rd218, %rd325, %rd197;
	add.s64 	%rd219, %rd218, %rd194;
	add.s64 	%rd220, %rd219, 256;
	setp.lt.s64 	%p17, %rd327, %rd220;
	or.pred  	%p18, %p16, %p17;
	selp.f64 	%fd215, %fd214, %fd215, %p18;
	selp.b64 	%rd328, %rd327, %rd220, %p18;
$L__BB8_130:
	add.s64 	%rd329, %rd216, 512;
	setp.lt.f64 	%p19, %fd215, %fd216;
	@%p19 bra 	$L__BB8_132;
	setp.lt.f64 	%p20, %fd216, %fd215;
	add.s64 	%rd224, %rd325, %rd197;
	add.s64 	%rd225, %rd224, %rd194;
	add.s64 	%rd226, %rd225, 512;
	setp.lt.s64 	%p21, %rd328, %rd226;
	or.pred  	%p22, %p20, %p21;
	selp.f64 	%fd216, %fd215, %fd216, %p22;
	selp.b64 	%rd329, %rd328, %rd226, %p22;
$L__BB8_132:
	add.s64 	%rd227, %rd325, %rd197;
	add.s64 	%rd228, %rd227, %rd194;
	add.s64 	%rd330, %rd228, 768;
	setp.lt.f64 	%p23, %fd216, %fd217;
	@%p23 bra 	$L__BB8_134;
	setp.lt.f64 	%p24, %fd217, %fd216;
	setp.lt.s64 	%p25, %rd329, %rd330;
	or.pred  	%p26, %p24, %p25;
	selp.f64 	%fd217, %fd216, %fd217, %p26;
	selp.b64 	%rd330, %rd329, %rd330, %p26;
$L__BB8_134:
	add.s64 	%rd344, %rd228, 1024;
	setp.lt.f64 	%p27, %fd217, %fd228;
	@%p27 bra 	$L__BB8_136;
	setp.lt.f64 	%p28, %fd228, %fd217;
	setp.lt.s64 	%p29, %rd330, %rd344;
	or.pred  	%p30, %p28, %p29;
	selp.f64 	%fd228, %fd217, %fd228, %p30;
	selp.b64 	%rd344, %rd330, %rd344, %p30;
$L__BB8_136:
	add.s64 	%rd333, %rd325, 1280;
	add.s64 	%rd231, %rd325, 2560;
	setp.le.s64 	%p31, %rd231, %rd196;
	mov.u64 	%rd325, %rd333;
	mov.f64 	%fd213, %fd228;
	@%p31 bra 	$L__BB8_126;
$L__BB8_137:
	setp.le.s64 	%p32, %rd196, %rd333;
	@%p32 bra 	$L__BB8_160;
	cvt.u32.u64 	%r35, %rd333;
	cvt.u32.u64 	%r36, %rd196;
	sub.s32 	%r19, %r36, %r35;
	setp.ge.s32 	%p33, %r18, %r19;
	@%p33 bra 	$L__BB8_160;
	cvta.to.global.u64 	%rd130, %rd193;
	not.b32 	%r38, %r18;
	add.s32 	%r39, %r38, %r36;
	sub.s32 	%r20, %r39, %r35;
	and.b32  	%r41, %r20, 768;
	setp.eq.s32 	%p34, %r41, 768;
	mov.u32 	%r389, %r18;
	@%p34 bra 	$L__BB8_145;
	add.s64 	%rd234, %rd333, %rd197;
	add.s64 	%rd335, %rd234, %rd194;
	shl.b64 	%rd235, %rd234, 3;
	add.s64 	%rd334, %rd130, %rd235;
	shr.u32 	%r42, %r20, 8;
	add.s32 	%r43, %r42, 1;
	and.b32  	%r44, %r43, 3;
	neg.s32 	%r387, %r44;
	mov.u32 	%r389, %r18;
$L__BB8_141:
	.pragma "nounroll";
	mov.u64 	%rd135, %rd344;
	mov.f64 	%fd114, %fd228;
	ld.global.f64 	%fd115, [%rd334];
	setp.lt.f64 	%p35, %fd114, %fd115;
	mov.f64 	%fd228, %fd115;
	mov.u64 	%rd344, %rd335;
	@%p35 bra 	$L__BB8_144;
	setp.lt.f64 	%p36, %fd115, %fd114;
	mov.f64 	%fd228, %fd114;
	mov.u64 	%rd344, %rd135;
	@%p36 bra 	$L__BB8_144;
	setp.lt.s64 	%p37, %rd135, %rd335;
	selp.f64 	%fd228, %fd114, %fd115, %p37;
	min.s64 	%rd344, %rd135, %rd335;
$L__BB8_144:
	add.s32 	%r389, %r389, 256;
	add.s64 	%rd335, %rd335, 256;
	add.s64 	%rd334, %rd334, 2048;
	add.s32 	%r387, %r387, 1;
	setp.ne.s32 	%p38, %r387, 0;
	@%p38 bra 	$L__BB8_141;
$L__BB8_145:
	setp.lt.u32 	%p39, %r20, 768;
	@%p39 bra 	$L__BB8_160;
	add.s32 	%r390, %r389, 512;
$L__BB8_147:
	mov.u32 	%r28, %r390;
	add.s32 	%r45, %r28, -512;
	cvt.u64.u32 	%rd236, %r45;
	add.s64 	%rd237, %rd333, %rd236;
	shl.b64 	%rd238, %rd237, 3;
	add.s64 	%rd143, %rd130, %rd238;
	add.s64 	%rd144, %rd237, %rd194;
	ld.global.f64 	%fd121, [%rd143];
	setp.lt.f64 	%p40, %fd228, %fd121;
	mov.f64 	%fd225, %fd121;
	mov.u64 	%rd341, %rd144;
	@%p40 bra 	$L__BB8_150;
	setp.lt.f64 	%p41, %fd121, %fd228;
	mov.f64 	%fd225, %fd228;
	mov.u64 	%rd341, %rd344;
	@%p41 bra 	$L__BB8_150;
	setp.lt.s64 	%p42, %rd344, %rd144;
	selp.f64 	%fd225, %fd228, %fd121, %p42;
	min.s64 	%rd341, %rd344, %rd144;
$L__BB8_150:
	add.s32 	%r46, %r28, -256;
	cvt.u64.u32 	%rd239, %r46;
	add.s64 	%rd240, %rd333, %rd239;
	add.s64 	%rd147, %rd240, %rd194;
	ld.global.f64 	%fd124, [%rd143+2048];
	setp.lt.f64 	%p43, %fd225, %fd124;
	mov.f64 	%fd226, %fd124;
	mov.u64 	%rd342, %rd147;
	@%p43 bra 	$L__BB8_153;
	setp.lt.f64 	%p44, %fd124, %fd225;
	mov.f64 	%fd226, %fd225;
	mov.u64 	%rd342, %rd341;
	@%p44 bra 	$L__BB8_153;
	setp.lt.s64 	%p45, %rd341, %rd147;
	selp.f64 	%fd226, %fd225, %fd124, %p45;
	min.s64 	%rd342, %rd341, %rd147;
$L__BB8_153:
	cvt.u64.u32 	%rd241, %r28;
	add.s64 	%rd242, %rd333, %rd241;
	add.s64 	%rd150, %rd242, %rd194;
	ld.global.f64 	%fd127, [%rd143+4096];
	setp.lt.f64 	%p46, %fd226, %fd127;
	mov.f64 	%fd227, %fd127;
	mov.u64 	%rd343, %rd150;
	@%p46 bra 	$L__BB8_156;
	setp.lt.f64 	%p47, %fd127, %fd226;
	mov.f64 	%fd227, %fd226;
	mov.u64 	%rd343, %rd342;
	@%p47 bra 	$L__BB8_156;
	setp.lt.s64 	%p48, %rd342, %rd150;
	selp.f64 	%fd227, %fd226, %fd127, %p48;
	min.s64 	%rd343, %rd342, %rd150;
$L__BB8_156:
	add.s32 	%r47, %r28, 256;
	cvt.u64.u32 	%rd243, %r47;
	add.s64 	%rd244, %rd333, %rd243;
	add.s64 	%rd153, %rd244, %rd194;
	ld.global.f64 	%fd130, [%rd143+6144];
	setp.lt.f64 	%p49, %fd227, %fd130;
	mov.f64 	%fd228, %fd130;
	mov.u64 	%rd344, %rd153;
	@%p49 bra 	$L__BB8_159;
	setp.lt.f64 	%p50, %fd130, %fd227;
	mov.f64 	%fd228, %fd227;
	mov.u64 	%rd344, %rd343;
	@%p50 bra 	$L__BB8_159;
	setp.lt.s64 	%p51, %rd343, %rd153;
	selp.f64 	%fd228, %fd227, %fd130, %p51;
	min.s64 	%rd344, %rd343, %rd153;
$L__BB8_159:
	add.s32 	%r390, %r28, 1024;
	add.s32 	%r48, %r28, 512;
	setp.lt.s32 	%p52, %r48, %r19;
	@%p52 bra 	$L__BB8_147;
$L__BB8_160:
	// begin inline asm
	mov.u32 %r49, %laneid;
	// end inline asm
	mov.b64 	%rd245, %fd228;
	mov.b64 	{%r51, %r56}, %rd245;
	mov.b32 	%r67, 1;
	mov.b32 	%r68, 31;
	mov.b32 	%r69, -1;
	// begin inline asm
	shfl.sync.down.b32 %r50, %r51, %r67, %r68, %r69;
	// end inline asm
	// begin inline asm
	shfl.sync.down.b32 %r55, %r56, %r67, %r68, %r69;
	// end inline asm
	mov.b64 	%rd246, {%r50, %r55};
	mov.b64 	%fd134, %rd246;
	mov.b64 	{%r61, %r66}, %rd344;
	// begin inline asm
	shfl.sync.down.b32 %r60, %r61, %r67, %r68, %r69;
	// end inline asm
	// begin inline asm
	shfl.sync.down.b32 %r65, %r66, %r67, %r68, %r69;
	// end inline asm
	mov.b64 	%rd157, {%r60, %r65};
	setp.gt.s32 	%p53, %r49, 30;
	mov.f64 	%fd230, %fd228;
	mov.u64 	%rd346, %rd344;
	@%p53 bra 	$L__BB8_164;
	setp.lt.f64 	%p54, %fd228, %fd134;
	mov.f64 	%fd230, %fd134;
	mov.u64 	%rd346, %rd157;
	@%p54 bra 	$L__BB8_164;
	setp.gt.f64 	%p55, %fd228, %fd134;
	mov.f64 	%fd230, %fd228;
	mov.u64 	%rd346, %rd344;
	@%p55 bra 	$L__BB8_164;
	setp.lt.s64 	%p56, %rd344, %rd157;
	selp.f64 	%fd230, %fd228, %fd134, %p56;
	min.s64 	%rd346, %rd344, %rd157;
$L__BB8_164:
	mov.b64 	%rd247, %fd230;
	mov.b64 	{%r71, %r76}, %rd247;
	mov.b32 	%r87, 2;
	mov.b32 	%r88, 31;
	mov.b32 	%r89, -1;
	// begin inline asm
	shfl.sync.down.b32 %r70, %r71, %r87, %r88, %r89;
	// end inline asm
	// begin inline asm
	shfl.sync.down.b32 %r75, %r76, %r87, %r88, %r89;
	// end inline asm
	mov.b64 	%rd248, {%r70, %r75};
	mov.b64 	%fd137, %rd248;
	mov.b64 	{%r81, %r86}, %rd346;
	// begin inline asm
	shfl.sync.down.b32 %r80, %r81, %r87, %r88, %r89;
	// end inline asm
	// begin inline asm
	shfl.sync.down.b32 %r85, %r86, %r87, %r88, %r89;
	// end inline asm
	mov.b64 	%rd160, {%r80, %r85};
	setp.gt.s32 	%p57, %r49, 29;
	mov.f64 	%fd231, %fd230;
	mov.u64 	%rd347, %rd346;
	@%p57 bra 	$L__BB8_168;
	setp.lt.f64 	%p58, %fd230, %fd137;
	mov.f64 	%fd231, %fd137;
	mov.u64 	%rd347, %rd160;
	@%p58 bra 	$L__BB8_168;
	setp.gt.f64 	%p59, %fd230, %fd137;
	mov.f64 	%fd231, %fd230;
	mov.u64 	%rd347, %rd346;
	@%p59 bra 	$L__BB8_168;
	setp.lt.s64 	%p60, %rd346, %rd160;
	selp.f64 	%fd231, %fd230, %fd137, %p60;
	min.s64 	%rd347, %rd346, %rd160;
$L__BB8_168:
	mov.b64 	%rd249, %fd231;
	mov.b64 	{%r91, %r96}, %rd249;
	mov.b32 	%r107, 4;
	mov.b32 	%r108, 31;
	mov.b32 	%r109, -1;
	// begin inline asm
	shfl.sync.down.b32 %r90, %r91, %r107, %r108, %r109;
	// end inline asm
	// begin inline asm
	shfl.sync.down.b32 %r95, %r96, %r107, %r108, %r109;
	// end inline asm
	mov.b64 	%rd250, {%r90, %r95};
	mov.b64 	%fd140, %rd250;
	mov.b64 	{%r101, %r106}, %rd347;
	// begin inline asm
	shfl.sync.down.b32 %r100, %r101, %r107, %r108, %r109;
	// end inline asm
	// begin inline asm
	shfl.sync.down.b32 %r105, %r106, %r107, %r108, %r109;
	// end inline asm
	mov.b64 	%rd163, {%r100, %r105};
	setp.gt.s32 	%p61, %r49, 27;
	mov.f64 	%fd232, %fd231;
	mov.u64 	%rd348, %rd347;
	@%p61 bra 	$L__BB8_172;
	setp.lt.f64 	%p62, %fd231, %fd140;
	mov.f64 	%fd232, %fd140;
	mov.u64 	%rd348, %rd163;
	@%p62 bra 	$L__BB8_172;
	setp.gt.f64 	%p63, %fd231, %fd140;
	mov.f64 	%fd232, %fd231;
	mov.u64 	%rd348, %rd347;
	@%p63 bra 	$L__BB8_172;
	setp.lt.s64 	%p64, %rd347, %rd163;
	selp.f64 	%fd232, %fd231, %fd140, %p64;
	min.s64 	%rd348, %rd347, %rd163;
$L__BB8_172:
	mov.b64 	%rd251, %fd232;
	mov.b64 	{%r111, %r116}, %rd251;
	mov.b32 	%r127, 8;
	mov.b32 	%r128, 31;
	mov.b32 	%r129, -1;
	// begin inline asm
	shfl.sync.down.b32 %r110, %r111, %r127, %r128, %r129;
	// end inline asm
	// begin inline asm
	shfl.sync.down.b32 %r115, %r116, %r127, %r128, %r129;
	// end inline asm
	mov.b64 	%rd252, {%r110, %r115};
	mov.b64 	%fd143, %rd252;
	mov.b64 	{%r121, %r126}, %rd348;
	// begin inline asm
	shfl.sync.down.b32 %r120, %r121, %r127, %r128, %r129;
	// end inline asm
	// begin inline asm
	shfl.sync.down.b32 %r125, %r126, %r127, %r128, %r129;
	// end inline asm
	mov.b64 	%rd166, {%r120, %r125};
	setp.gt.s32 	%p65, %r49, 23;
	mov.f64 	%fd233, %fd232;
	mov.u64 	%rd349, %rd348;
	@%p65 bra 	$L__BB8_176;
	setp.lt.f64 	%p66, %fd232, %fd143;
	mov.f64 	%fd233, %fd143;
	mov.u64 	%rd349, %rd166;
	@%p66 bra 	$L__BB8_176;
	setp.gt.f64 	%p67, %fd232, %fd143;
	mov.f64 	%fd233, %fd232;
	mov.u64 	%rd349, %rd348;
	@%p67 bra 	$L__BB8_176;
	setp.lt.s64 	%p68, %rd348, %rd166;
	selp.f64 	%fd233, %fd232, %fd143, %p68;
	min.s64 	%rd349, %rd348, %rd166;
$L__BB8_176:
	mov.b64 	%rd253, %fd233;
	mov.b64 	{%r131, %r136}, %rd253;
	mov.b32 	%r147, 16;
	mov.b32 	%r148, 31;
	mov.b32 	%r149, -1;
	// begin inline asm
	shfl.sync.down.b32 %r130, %r131, %r147, %r148, %r149;
	// end inline asm
	// begin inline asm
	shfl.sync.down.b32 %r135, %r136, %r147, %r148, %r149;
	// end inline asm
	mov.b64 	%rd254, {%r130, %r135};
	mov.b64 	%fd146, %rd254;
	mov.b64 	{%r141, %r146}, %rd349;
	// begin inline asm
	shfl.sync.down.b32 %r140, %r141, %r147, %r148, %r149;
	// end inline asm
	// begin inline asm
	shfl.sync.down.b32 %r145, %r146, %r147, %r148, %r149;
	// end inline asm
	mov.b64 	%rd169, {%r140, %r145};
	setp.gt.s32 	%p69, %r49, 15;
	mov.f64 	%fd241, %fd233;
	mov.u64 	%rd357, %rd349;
	@%p69 bra 	$L__BB8_180;
	setp.lt.f64 	%p70, %fd233, %fd146;
	mov.f64 	%fd241, %fd146;
	mov.u64 	%rd357, %rd169;
	@%p70 bra 	$L__BB8_180;
	setp.gt.f64 	%p71, %fd233, %fd146;
	mov.f64 	%fd241, %fd233;
	mov.u64 	%rd357, %rd349;
	@%p71 bra 	$L__BB8_180;
	setp.lt.s64 	%p72, %rd349, %rd169;
	selp.f64 	%fd241, %fd233, %fd146, %p72;
	min.s64 	%rd357, %rd349, %rd169;
$L__BB8_180:
	setp.ne.s32 	%p73, %r49, 0;
	@%p73 bra 	$L__BB8_182;
	shr.u32 	%r150, %r18, 1;
	and.b32  	%r151, %r150, 496;
	mov.u32 	%r152, _ZN6thrust24THRUST_300001_SM_1000_NS8cuda_cub4core6detail5shmemE;
	add.s32 	%r153, %r152, %r151;
	st.shared.f64 	[%r153+8], %fd241;
	st.shared.u64 	[%r153+16], %rd357;
$L__BB8_182:
	bar.sync 	0;
	setp.ne.s32 	%p74, %r18, 0;
	@%p74 bra 	$L__BB8_204;
	ld.shared.f64 	%fd149, [_ZN6thrust24THRUST_300001_SM_1000_NS8cuda_cub4core6detail5shmemE+24];
	ld.shared.u64 	%rd172, [_ZN6thrust24THRUST_300001_SM_1000_NS8cuda_cub4core6detail5shmemE+32];
	setp.lt.f64 	%p75, %fd241, %fd149;
	mov.f64 	%fd235, %fd149;
	mov.u64 	%rd351, %rd172;
	@%p75 bra 	$L__BB8_186;
	setp.lt.f64 	%p76, %fd149, %fd241;
	mov.f64 	%fd235, %fd241;
	mov.u64 	%rd351, %rd357;
	@%p76 bra 	$L__BB8_186;
	setp.lt.s64 	%p77, %rd357, %rd172;
	selp.f64 	%fd235, %fd241, %fd149, %p77;
	min.s64 	%rd351, %rd357, %rd172;
$L__BB8_186:
	ld.shared.f64 	%fd152, [_ZN6thrust24THRUST_300001_SM_1000_NS8cuda_cub4core6detail5shmemE+40];
	ld.shared.u64 	%rd175, [_ZN6thrust24THRUST_300001_SM_1000_NS8cuda_cub4core6detail5shmemE+48];
	setp.lt.f64 	%p78, %fd235, %fd152;
	mov.f64 	%fd236, %fd152;
	mov.u64 	%rd352, %rd175;
	@%p78 bra 	$L__BB8_189;
	setp.lt.f64 	%p79, %fd152, %fd235;
	mov.f64 	%fd236, %fd235;
	mov.u64 	%rd352, %rd351;
	@%p79 bra 	$L__BB8_189;
	setp.lt.s64 	%p80, %rd351, %rd175;
	selp.f64 	%fd236, %fd235, %fd152, %p80;
	min.s64 	%rd352, %rd351, %rd175;
$L__BB8_189:
	ld.shared.f64 	%fd155, [_ZN6thrust24THRUST_300001_SM_1000_NS8cuda_cub4core6detail5shmemE+56];
	ld.shared.u64 	%rd178, [_ZN6thrust24THRUST_300001_SM_1000_NS8cuda_cub4core6detail5shmemE+64];
	setp.lt.f64 	%p81, %fd236, %fd155;
	mov.f64 	%fd237, %fd155;
	mov.u64 	%rd353, %rd178;
	@%p81 bra 	$L__BB8_192;
	setp.lt.f64 	%p82, %fd155, %fd236;
	mov.f64 	%fd237, %fd236;
	mov.u64 	%rd353, %rd352;
	@%p82 bra 	$L__BB8_192;
	setp.lt.s64 	%p83, %rd352, %rd178;
	selp.f64 	%fd237, %fd236, %fd155, %p83;
	min.s64 	%rd353, %rd352, %rd178;
$L__BB8_192:
	ld.shared.f64 	%fd158, [_ZN6thrust24THRUST_300001_SM_1000_NS8cuda_cub4core6detail5shmemE+72];
	ld.shared.u64 	%rd181, [_ZN6thrust24THRUST_300001_SM_1000_NS8cuda_cub4core6detail5shmemE+80];
	setp.lt.f64 	%p84, %fd237, %fd158;
	mov.f64 	%fd238, %fd158;
	mov.u64 	%rd354, %rd181;
	@%p84 bra 	$L__BB8_195;
	setp.lt.f64 	%p85, %fd158, %fd237;
	mov.f64 	%fd238, %fd237;
	mov.u64 	%rd354, %rd353;
	@%p85 bra 	$L__BB8_195;
	setp.lt.s64 	%p86, %rd353, %rd181;
	selp.f64 	%fd238, %fd237, %fd158, %p86;
	min.s64 	%rd354, %rd353, %rd181;
$L__BB8_195:
	ld.shared.f64 	%fd161, [_ZN6thrust24THRUST_300001_SM_1000_NS8cuda_cub4core6detail5shmemE+88];
	ld.shared.u64 	%rd184, [_ZN6thrust24THRUST_300001_SM_1000_NS8cuda_cub4core6detail5shmemE+96];
	setp.lt.f64 	%p87, %fd238, %fd161;
	mov.f64 	%fd239, %fd161;
	mov.u64 	%rd355, %rd184;
	@%p87 bra 	$L__BB8_198;
	setp.lt.f64 	%p88, %fd161, %fd238;
	mov.f64 	%fd239, %fd238;
	mov.u64 	%rd355, %rd354;
	@%p88 bra 	$L__BB8_198;
	setp.lt.s64 	%p89, %rd354, %rd184;
	selp.f64 	%fd239, %fd238, %fd161, %p89;
	min.s64 	%rd355, %rd354, %rd184;
$L__BB8_198:
	ld.shared.f64 	%fd164, [_ZN6thrust24THRUST_300001_SM_1000_NS8cuda_cub4core6detail5shmemE+104];
	ld.shared.u64 	%rd187, [_ZN6thrust24THRUST_300001_SM_1000_NS8cuda_cub4core6detail5shmemE+112];
	setp.lt.f64 	%p90, %fd239, %fd164;
	mov.f64 	%fd240, %fd164;
	mov.u64 	%rd356, %rd187;
	@%p90 bra 	$L__BB8_201;
	setp.lt.f64 	%p91, %fd164, %fd239;
	mov.f64 	%fd240, %fd239;
	mov.u64 	%rd356, %rd355;
	@%p91 bra 	$L__BB8_201;
	setp.lt.s64 	%p92, %rd355, %rd187;
	selp.f64 	%fd240, %fd239, %fd164, %p92;
	min.s64 	%rd356, %rd355, %rd187;
$L__BB8_201:
	ld.shared.f64 	%fd167, [_ZN6thrust24THRUST_300001_SM_1000_NS8cuda_cub4core6detail5shmemE+120];
	ld.shared.u64 	%rd190, [_ZN6thrust24THRUST_300001_SM_1000_NS8cuda_cub4core6detail5shmemE+128];
	setp.lt.f64 	%p93, %fd240, %fd167;
	mov.u64 	%rd357, %rd190;
	mov.f64 	%fd241, %fd167;
	@%p93 bra 	$L__BB8_204;
	setp.lt.f64 	%p94, %fd167, %fd240;
	mov.u64 	%rd357, %rd356;
	mov.f64 	%fd241, %fd240;
	@%p94 bra 	$L__BB8_204;
	setp.lt.s64 	%p95, %rd356, %rd190;
	selp.f64 	%fd241, %fd240, %fd167, %p95;
	min.s64 	%rd357, %rd356, %rd190;
$L__BB8_204:
	mov.u32 	%r381, %tid.x;
	setp.ne.s32 	%p212, %r381, 0;
	@%p212 bra 	$L__BB8_206;
	ld.param.u64 	%rd288, [_ZN6thrust24THRUST_300001_SM_1000_NS8cuda_cub4core6detail13_kernel_agentINS1_8__reduce11ReduceAgentINS0_12zip_iteratorIN4cuda3std3__45tupleIJNS0_6detail15normal_iteratorINS0_10device_ptrIdEEEENS0_17counting_iteratorIlNS0_11use_defaultESI_SI_EEEEEEEPNSB_IJdlEEESM_lNS1_9__extrema9arg_max_fIdlNSA_4lessIdEEEEEEJSL_SN_lSS_EEEvDpT0__param_1];
	cvta.to.global.u64 	%rd287, %rd288;
	st.global.f64 	[%rd287], %fd241;
	st.global.u64 	[%rd287+8], %rd357;
$L__BB8_206:
	ret;

}
	// .globl	_ZN6thrust24THRUST_300001_SM_1000_NS8cuda_cub4core6detail13_kernel_agentINS1_8__reduce11ReduceAgentINS0_12zip_iteratorIN4cuda3std3__45tupleIJNS0_6detail15normal_iteratorINS0_10device_ptrIdEEEENS0_17counting_iteratorIlNS0_11use_defaultESI_SI_EEEEEEEPNSB_IJdlEEESM_lNS1_9__extrema9arg_max_fIdlNSA_4lessIdEEEEEEJSL_SN_lN3cub18CUB_300001_SM_100013GridEvenShareIlEENSV_9GridQueueIyEESS_EEEvDpT0_
.visible .entry _ZN6thrust24THRUST_300001_SM_1000_NS8cuda_cub4core6detail13_kernel_agentINS1_8__reduce11ReduceAgentINS0_12zip_iteratorIN4cuda3std3__45tupleIJNS0_6detail15normal_iteratorINS0_10device_ptrIdEEEENS0_17counting_iteratorIlNS0_11use_defaultESI_SI_EEEEEEEPNSB_IJdlEEESM_lNS1_9__extrema9arg_max_fIdlNSA_4lessIdEEEEEEJSL_SN_lN3cub18CUB_300001_SM_100013GridEvenShareIlEENSV_9GridQueueIyEESS_EEEvDpT0_(
	.param .align 8 .b8 _ZN6thrust24THRUST_300001_SM_1000_NS8cuda_cub4core6detail13_kernel_agentINS1_8__reduce11ReduceAgentINS0_12zip_iteratorIN4cuda3std3__45tupleIJNS0_6detail15normal_iteratorINS0_10device_ptrIdEEEENS0_17counting_iteratorIlNS0_11use_defaultESI_SI_EEEEEEEPNSB_IJdlEEESM_lNS1_9__extrema9arg_max_fIdlNSA_4lessIdEEEEEEJSL_SN_lN3cub18CUB_300001_SM_100013GridEvenShareIlEENSV_9GridQueueIyEESS_EEEvDpT0__param_0[16],
	.param .u64 .ptr .align 1 _ZN6thrust24THRUST_300001_SM_1000_NS8cuda_cub4core6detail13_kernel_agentINS1_8__reduce11ReduceAgentINS0_12zip_iteratorIN4cuda3std3__45tupleIJNS0_6detail15normal_iteratorINS0_10device_ptrIdEEEENS0_17counting_iteratorIlNS0_11use_defaultESI_SI_EEEEEEEPNSB_IJdlEEESM_lNS1_9__extrema9arg_max_fIdlNSA_4lessIdEEEEEEJSL_SN_lN3cub18CUB_300001_SM_100013GridEvenShareIlEENSV_9GridQueueIyEESS_EEEvDpT0__param_1,
	.param .u64 _ZN6thrust24THRUST_300001_SM_1000_NS8cuda_cub4core6detail13_kernel_agentINS1_8__reduce11ReduceAgentINS0_12zip_iteratorIN4cuda3std3__45tupleIJNS0_6detail15normal_iteratorINS0_10device_ptrIdEEEENS0_17counting_iteratorIlNS0_11use_defaultESI_SI_EEEEEEEPNSB_IJdlEEESM_lNS1_9__extrema9arg_max_fIdlNSA_4lessIdEEEEEEJSL_SN_lN3cub18CUB_300001_SM_100013GridEvenShareIlEENSV_9GridQueueIyEESS_EEEvDpT0__param_2,
	.param .align 8 .b8 _ZN6thrust24THRUST_300001_SM_1000_NS8cuda_cub4core6detail13_kernel_agentINS1_8__reduce11ReduceAgentINS0_12zip_iteratorIN4cuda3std3__45tupleIJNS0_6detail15normal_iteratorINS0_10device_ptrIdEEEENS0_17counting_iteratorIlNS0_11use_defaultESI_SI_EEEEEEEPNSB_IJdlEEESM_lNS1_9__extrema9arg_max_fIdlNSA_4lessIdEEEEEEJSL_SN_lN3cub18CUB_300001_SM_100013GridEvenShareIlEENSV_9GridQueueIyEESS_EEEvDpT0__param_3[72],
	.param .align 8 .b8 _ZN6thrust24THRUST_300001_SM_1000_NS8cuda_cub4core6detail13_kernel_agentINS1_8__reduce11ReduceAgentINS0_12zip_iteratorIN4cuda3std3__45tupleIJNS0_6detail15normal_iteratorINS0_10device_ptrIdEEEENS0_17counting_iteratorIlNS0_11use_defaultESI_SI_EEEEEEEPNSB_IJdlEEESM_lNS1_9__extrema9arg_max_fIdlNSA_4lessIdEEEEEEJSL_SN_lN3cub18CUB_300001_SM_100013GridEvenShareIlEENSV_9GridQueueIyEESS_EEEvDpT0__param_4[8],
	.param .align 1 .b8 _ZN6thrust24THRUST_300001_SM_1000_NS8cuda_cub4core6detail13_kernel_agentINS1_8__reduce11ReduceAgentINS0_12zip_iteratorIN4cuda3std3__45tupleIJNS0_6detail15normal_iteratorINS0_10device_ptrIdEEEENS0_17counting_iteratorIlNS0_11use_defaultESI_SI_EEEEEEEPNSB_IJdlEEESM_lNS1_9__extrema9arg_max_fIdlNSA_4lessIdEEEEEEJSL_SN_lN3cub18CUB_300001_SM_100013GridEvenShareIlEENSV_9GridQueueIyEESS_EEEvDpT0__param_5[1]
)
.maxntid 256
{
	.reg .pred 	%p<215>;
	.reg .b32 	%r<399>;
	.reg .b64 	%rd<350>;
	.reg .b64 	%fd<242>;

	ld.param.u64 	%rd3, [_ZN6thrust24THRUST_300001_SM_1000_NS8cuda_cub4core6detail13_kernel_agentINS1_8__reduce11ReduceAgentINS0_12zip_iteratorIN4cuda3std3__45tupleIJNS0_6detail15normal_iteratorINS0_10device_ptrIdEEEENS0_17counting_iteratorIlNS0_11use_defaultESI_SI_EEEEEEEPNSB_IJdlEEESM_lNS1_9__extrema9arg_max_fIdlNSA_4lessIdEEEEEEJSL_SN_lN3cub18CUB_300001_SM_100013GridEvenShareIlEENSV_9GridQueueIyEESS_EEEvDpT0__param_0+8];
	ld.param.u64 	%rd196, [_ZN6thrust24THRUST_300001_SM_1000_NS8cuda_cub4core6detail13_kernel_agentINS1_8__reduce11ReduceAgentINS0_12zip_iteratorIN4cuda3std3__45tupleIJNS0_6detail15normal_iteratorINS0_10device_ptrIdEEEENS0_17counting_iteratorIlNS0_11use_defaultESI_SI_EEEEEEEPNSB_IJdlEEESM_lNS1_9__extrema9arg_max_fIdlNSA_4lessIdEEEEEEJSL_SN_lN3cub18CUB_300001_SM_100013GridEvenShareIlEENSV_9GridQueueIyEESS_EEEvDpT0__param_0];
	ld.param.u64 	%rd197, [_ZN6thrust24THRUST_300001_SM_1000_NS8cuda_cub4core6detail13_kernel_agentINS1_8__reduce11ReduceAgentINS0_12zip_iteratorIN4cuda3std3__45tupleIJNS0_6detail15normal_iteratorINS0_10device_ptrIdEEEENS0_17counting_iteratorIlNS0_11use_defaultESI_SI_EEEEEEEPNSB_IJdlEEESM_lNS1_9__extrema9arg_max_fIdlNSA_4lessIdEEEEEEJSL_SN_lN3cub18CUB_300001_SM_100013GridEvenShareIlEENSV_9GridQueueIyEESS_EEEvDpT0__param_4];
	ld.param.u64 	%rd195, [_ZN6thrust24THRUST_300001_SM_1000_NS8cuda_cub4core6detail13_kernel_agentINS1_8__reduce11ReduceAgentINS0_12zip_iteratorIN4cuda3std3__45tupleIJNS0_6detail15normal_iteratorINS0_10device_ptrIdEEEENS0_17counting_iteratorIlNS0_11use_defaultESI_SI_EEEEEEEPNSB_IJdlEEESM_lNS1_9__extrema9arg_max_fIdlNSA_4lessIdEEEEEEJSL_SN_lN3cub18CUB_300001_SM_100013GridEvenShareIlEENSV_9GridQueueIyEESS_EEEvDpT0__param_2];
	cvta.to.global.u64 	%rd1, %rd197;
	cvta.to.global.u64 	%rd2, %rd196;
	mov.u32 	%r1, %ctaid.x;
	mul.lo.s32 	%r33, %r1, 1280;
	cvt.u64.u32 	%rd4, %r33;
	mov.u32 	%r34, %nctaid.x;
	mul.lo.s32 	%r35, %r34, 1280;
	cvt.u64.u32 	%rd5, %r35;
	add.s64 	%rd198, %rd4, 1280;
	setp.le.s64 	%p1, %rd198, %rd195;
	@%p1 bra 	$L__BB9_121;
	cvt.u32.u64 	%r159, %rd4;
	cvt.u32.u64 	%r2, %rd195;
	sub.s32 	%r3, %r2, %r159;
	mov.u32 	%r4, %tid.x;
	setp.ge.s32 	%p98, %r4, %r3;
	mov.f64 	%fd188, 0d0000000000000000;
	mov.b64 	%rd292, 0;
	mov.u32 	%r393, %r4;
	@%p98 bra 	$L__BB9_3;
	cvt.u64.u32 	%rd240, %r4;
	add.s64 	%rd241, %rd4, %rd240;
	shl.b64 	%rd242, %rd241, 3;
	add.s64 	%rd243, %rd2, %rd242;
	add.s64 	%rd292, %rd3, %rd241;
	ld.global.f64 	%fd188, [%rd243];
	add.s32 	%r393, %r4, 256;
$L__BB9_3:
	setp.ge.s32 	%p99, %r393, %r3;
	@%p99 bra 	$L__BB9_25;
	not.b32 	%r161, %r393;
	add.s32 	%r162, %r161, %r2;
	sub.s32 	%r7, %r162, %r159;
	and.b32  	%r163, %r7, 768;
	setp.eq.s32 	%p100, %r163, 768;
	@%p100 bra 	$L__BB9_10;
	cvt.u64.u32 	%rd245, %r393;
	add.s64 	%rd246, %rd245, %rd4;
	add.s64 	%rd283, %rd246, %rd3;
	shl.b64 	%rd247, %rd246, 3;
	add.s64 	%rd282, %rd2, %rd247;
	shr.u32 	%r164, %r7, 8;
	add.s32 	%r165, %r164, 1;
	and.b32  	%r166, %r165, 3;
	neg.s32 	%r391, %r166;
$L__BB9_6:
	.pragma "nounroll";
	mov.u64 	%rd12, %rd292;
	mov.f64 	%fd3, %fd188;
	ld.global.f64 	%fd4, [%rd282];
	setp.lt.f64 	%p101, %fd3, %fd4;
	mov.u64 	%rd292, %rd283;
	mov.f64 	%fd188, %fd4;
	@%p101 bra 	$L__BB9_9;
	setp.lt.f64 	%p102, %fd4, %fd3;
	mov.u64 	%rd292, %rd12;
	mov.f64 	%fd188, %fd3;
	@%p102 bra 	$L__BB9_9;
	setp.lt.s64 	%p103, %rd12, %rd283;
	min.s64 	%rd292, %rd12, %rd283;
	selp.f64 	%fd188, %fd3, %fd4, %p103;
$L__BB9_9:
	add.s32 	%r393, %r393, 256;
	add.s64 	%rd283, %rd283, 256;
	add.s64 	%rd282, %rd282, 2048;
	add.s32 	%r391, %r391, 1;
	setp.ne.s32 	%p104, %r391, 0;
	@%p104 bra 	$L__BB9_6;
$L__BB9_10:
	setp.lt.u32 	%p105, %r7, 768;
	@%p105 bra 	$L__BB9_25;
	add.s32 	%r394, %r393, 512;
$L__BB9_12:
	mov.u32 	%r15, %r394;
	add.s32 	%r167, %r15, -512;
	cvt.s64.s32 	%rd248, %r167;
	add.s64 	%rd249, %rd248, %rd4;
	shl.b64 	%rd250, %rd249, 3;
	add.s64 	%rd20, %rd2, %rd250;
	add.s64 	%rd21, %rd249, %rd3;
	ld.global.f64 	%fd10, [%rd20];
	setp.lt.f64 	%p106, %fd188, %fd10;
	mov.u64 	%rd289, %rd21;
	mov.f64 	%fd185, %fd10;
	@%p106 bra 	$L__BB9_15;
	setp.lt.f64 	%p107, %fd10, %fd188;
	mov.u64 	%rd289, %rd292;
	mov.f64 	%fd185, %fd188;
	@%p107 bra 	$L__BB9_15;
	setp.lt.s64 	%p108, %rd292, %rd21;
	min.s64 	%rd289, %rd292, %rd21;
	selp.f64 	%fd185, %fd188, %fd10, %p108;
$L__BB9_15:
	add.s32 	%r168, %r15, -256;
	cvt.s64.s32 	%rd251, %r168;
	add.s64 	%rd252, %rd251, %rd4;
	add.s64 	%rd24, %rd252, %rd3;
	ld.global.f64 	%fd13, [%rd20+2048];
	setp.lt.f64 	%p109, %fd185, %fd13;
	mov.u64 	%rd290, %rd24;
	mov.f64 	%fd186, %fd13;
	@%p109 bra 	$L__BB9_18;
	setp.lt.f64 	%p110, %fd13, %fd185;
	mov.u64 	%rd290, %rd289;
	mov.f64 	%fd186, %fd185;
	@%p110 bra 	$L__BB9_18;
	setp.lt.s64 	%p111, %rd289, %rd24;
	min.s64 	%rd290, %rd289, %rd24;
	selp.f64 	%fd186, %fd185, %fd13, %p111;
$L__BB9_18:
	cvt.s64.s32 	%rd253, %r15;
	add.s64 	%rd254, %rd253, %rd4;
	add.s64 	%rd27, %rd254, %rd3;
	ld.global.f64 	%fd16, [%rd20+4096];
	setp.lt.f64 	%p112, %fd186, %fd16;
	mov.u64 	%rd291, %rd27;
	mov.f64 	%fd187, %fd16;
	@%p112 bra 	$L__BB9_21;
	setp.lt.f64 	%p113, %fd16, %fd186;
	mov.u64 	%rd291, %rd290;
	mov.f64 	%fd187, %fd186;
	@%p113 bra 	$L__BB9_21;
	setp.lt.s64 	%p114, %rd290, %rd27;
	min.s64 	%rd291, %rd290, %rd27;
	selp.f64 	%fd187, %fd186, %fd16, %p114;
$L__BB9_21:
	add.s32 	%r169, %r15, 256;
	cvt.s64.s32 	%rd255, %r169;
	add.s64 	%rd256, %rd255, %rd4;
	add.s64 	%rd30, %rd256, %rd3;
	ld.global.f64 	%fd19, [%rd20+6144];
	setp.lt.f64 	%p115, %fd187, %fd19;
	mov.u64 	%rd292, %rd30;
	mov.f64 	%fd188, %fd19;
	@%p115 bra 	$L__BB9_24;
	setp.lt.f64 	%p116, %fd19, %fd187;
	mov.u64 	%rd292, %rd291;
	mov.f64 	%fd188, %fd187;
	@%p116 bra 	$L__BB9_24;
	setp.lt.s64 	%p117, %rd291, %rd30;
	min.s64 	%rd292, %rd291, %rd30;
	selp.f64 	%fd188, %fd187, %fd19, %p117;
$L__BB9_24:
	add.s32 	%r394, %r15, 1024;
	add.s32 	%r170, %r15, 512;
	setp.lt.s32 	%p118, %r170, %r3;
	@%p118 bra 	$L__BB9_12;
$L__BB9_25:
	setp.lt.s32 	%p119, %r3, 256;
	@%p119 bra 	$L__BB9_70;
	// begin inline asm
	mov.u32 %r284, %laneid;
	// end inline asm
	mov.b64 	%rd267, %fd188;
	mov.b64 	{%r286, %r291}, %rd267;
	mov.b32 	%r302, 1;
	mov.b32 	%r303, 31;
	mov.b32 	%r304, -1;
	// begin inline asm
	shfl.sync.down.b32 %r285, %r286, %r302, %r303, %r304;
	// end inline asm
	// begin inline asm
	shfl.sync.down.b32 %r290, %r291, %r302, %r303, %r304;
	// end inline asm
	mov.b64 	%rd268, {%r285, %r290};
	mov.b64 	%fd23, %rd268;
	mov.b64 	{%r296, %r301}, %rd292;
	// begin inline asm
	shfl.sync.down.b32 %r295, %r296, %r302, %r303, %r304;
	// end inline asm
	// begin inline asm
	shfl.sync.down.b32 %r300, %r301, %r302, %r303, %r304;
	// end inline asm
	mov.b64 	%rd34, {%r295, %r300};
	setp.gt.s32 	%p171, %r284, 30;
	mov.u64 	%rd294, %rd292;
	mov.f64 	%fd190, %fd188;
	@%p171 bra 	$L__BB9_30;
	setp.lt.f64 	%p172, %fd188, %fd23;
	mov.u64 	%rd294, %rd34;
	mov.f64 	%fd190, %fd23;
	@%p172 bra 	$L__BB9_30;
	setp.gt.f64 	%p173, %fd188, %fd23;
	mov.u64 	%rd294, %rd292;
	mov.f64 	%fd190, %fd188;
	@%p173 bra 	$L__BB9_30;
	setp.lt.s64 	%p174, %rd292, %rd34;
	min.s64 	%rd294, %rd292, %rd34;
	selp.f64 	%fd190, %fd188, %fd23, %p174;
$L__BB9_30:
	mov.b64 	%rd269, %fd190;
	mov.b64 	{%r306, %r311}, %rd269;
	mov.b32 	%r322, 2;
	mov.b32 	%r323, 31;
	mov.b32 	%r324, -1;
	// begin inline asm
	shfl.sync.down.b32 %r305, %r306, %r322, %r323, %r324;
	// end inline asm
	// begin inline asm
	shfl.sync.down.b32 %r310, %r311, %r322, %r323, %r324;
	// end inline asm
	mov.b64 	%rd270, {%r305, %r310};
	mov.b64 	%fd26, %rd270;
	mov.b64 	{%r316, %r321}, %rd294;
	// begin inline asm
	shfl.sync.down.b32 %r315, %r316, %r322, %r323, %r324;
	// end inline asm
	// begin inline asm
	shfl.sync.down.b32 %r320, %r321, %r322, %r323, %r324;
	// end inline asm
	mov.b64 	%rd37, {%r315, %r320};
	setp.gt.s32 	%p175, %r284, 29;
	mov.u64 	%rd295, %rd294;
	mov.f64 	%fd191, %fd190;
	@%p175 bra 	$L__BB9_34;
	setp.lt.f64 	%p176, %fd190, %fd26;
	mov.u64 	%rd295, %rd37;
	mov.f64 	%fd191, %fd26;
	@%p176 bra 	$L__BB9_34;
	setp.gt.f64 	%p177, %fd190, %fd26;
	mov.u64 	%rd295, %rd294;
	mov.f64 	%fd191, %fd190;
	@%p177 bra 	$L__BB9_34;
	setp.lt.s64 	%p178, %rd294, %rd37;
	min.s64 	%rd295, %rd294, %rd37;
	selp.f64 	%fd191, %fd190, %fd26, %p178;
$L__BB9_34:
	mov.b64 	%rd271, %fd191;
	mov.b64 	{%r326, %r331}, %rd271;
	mov.b32 	%r342, 4;
	mov.b32 	%r343, 31;
	mov.b32 	%r344, -1;
	// begin inline asm
	shfl.sync.down.b32 %r325, %r326, %r342, %r343, %r344;
	// end inline asm
	// begin inline asm
	shfl.sync.down.b32 %r330, %r331, %r342, %r343, %r344;
	// end inline asm
	mov.b64 	%rd272, {%r325, %r330};
	mov.b64 	%fd29, %rd272;
	mov.b64 	{%r336, %r341}, %rd295;
	// begin inline asm
	shfl.sync.down.b32 %r335, %r336, %r342, %r343, %r344;
	// end inline asm
	// begin inline asm
	shfl.sync.down.b32 %r340, %r341, %r342, %r343, %r344;
	// end inline asm
	mov.b64 	%rd40, {%r335, %r340};
	setp.gt.s32 	%p179, %r284, 27;
	mov.u64 	%rd296, %rd295;
	mov.f64 	%fd192, %fd191;
	@%p179 bra 	$L__BB9_38;
	setp.lt.f64 	%p180, %fd191, %fd29;
	mov.u64 	%rd296, %rd40;
	mov.f64 	%fd192, %fd29;
	@%p180 bra 	$L__BB9_38;
	setp.gt.f64 	%p181, %fd191, %fd29;
	mov.u64 	%rd296, %rd295;
	mov.f64 	%fd192, %fd191;
	@%p181 bra 	$L__BB9_38;
	setp.lt.s64 	%p182, %rd295, %rd40;
	min.s64 	%rd296, %rd295, %rd40;
	selp.f64 	%fd192, %fd191, %fd29, %p182;
$L__BB9_38:
	mov.b64 	%rd273, %fd192;
	mov.b64 	{%r346, %r351}, %rd273;
	mov.b32 	%r362, 8;
	mov.b32 	%r363, 31;
	mov.b32 	%r364, -1;
	// begin inline asm
	shfl.sync.down.b32 %r345, %r346, %r362, %r363, %r364;
	// end inline asm
	// begin inline asm
	shfl.sync.down.b32 %r350, %r351, %r362, %r363, %r364;
	// end inline asm
	mov.b64 	%rd274, {%r345, %r350};
	mov.b64 	%fd32, %rd274;
	mov.b64 	{%r356, %r361}, %rd296;
	// begin inline asm
	shfl.sync.down.b32 %r355, %r356, %r362, %r363, %r364;
	// end inline asm
	// begin inline asm
	shfl.sync.down.b32 %r360, %r361, %r362, %r363, %r364;
	// end inline asm
	mov.b64 	%rd43, {%r355, %r360};
	setp.gt.s32 	%p183, %r284, 23;
	mov.u64 	%rd297, %rd296;
	mov.f64 	%fd193, %fd192;
	@%p183 bra 	$L__BB9_42;
	setp.lt.f64 	%p184, %fd192, %fd32;
	mov.u64 	%rd297, %rd43;
	mov.f64 	%fd193, %fd32;
	@%p184 bra 	$L__BB9_42;
	setp.gt.f64 	%p185, %fd192, %fd32;
	mov.u64 	%rd297, %rd296;
	mov.f64 	%fd193, %fd192;
	@%p185 bra 	$L__BB9_42;
	setp.lt.s64 	%p186, %rd296, %rd43;
	min.s64 	%rd297, %rd296, %rd43;
	selp.f64 	%fd193, %fd192, %fd32, %p186;
$L__BB9_42:
	mov.b64 	%rd275, %fd193;
	mov.b64 	{%r366, %r371}, %rd275;
	mov.b32 	%r382, 16;
	mov.b32 	%r383, 31;
	mov.b32 	%r384, -1;
	// begin inline asm
	shfl.sync.down.b32 %r365, %r366, %r382, %r383, %r384;
	// end inline asm
	// begin inline asm
	shfl.sync.down.b32 %r370, %r371, %r382, %r383, %r384;
	// end inline asm
	mov.b64 	%rd276, {%r365, %r370};
	mov.b64 	%fd35, %rd276;
	mov.b64 	{%r376, %r381}, %rd297;
	// begin inline asm
	shfl.sync.down.b32 %r375, %r376, %r382, %r383, %r384;
	// end inline asm
	// begin inline asm
	shfl.sync.down.b32 %r380, %r381, %r382, %r383, %r384;
	// end inline asm
	mov.b64 	%rd46, {%r375, %r380};
	setp.gt.s32 	%p187, %r284, 15;
	mov.u64 	%rd349, %rd297;
	mov.f64 	%fd241, %fd193;
	@%p187 bra 	$L__BB9_46;
	setp.lt.f64 	%p188, %fd193, %fd35;
	mov.u64 	%rd349, %rd46;
	mov.f64 	%fd241, %fd35;
	@%p188 bra 	$L__BB9_46;
	setp.gt.f64 	%p189, %fd193, %fd35;
	mov.u64 	%rd349, %rd297;
	mov.f64 	%fd241, %fd193;
	@%p189 bra 	$L__BB9_46;
	setp.lt.s64 	%p190, %rd297, %rd46;
	min.s64 	%rd349, %rd297, %rd46;
	selp.f64 	%fd241, %fd193, %fd35, %p190;
$L__BB9_46:
	setp.ne.s32 	%p191, %r284, 0;
	@%p191 bra 	$L__BB9_48;
	shr.u32 	%r385, %r4, 1;
	and.b32  	%r386, %r385, 496;
	mov.u32 	%r387, _ZN6thrust24THRUST_300001_SM_1000_NS8cuda_cub4core6detail5shmemE;
	add.s32 	%r388, %r387, %r386;
	st.shared.f64 	[%r388+8], %fd241;
	st.shared.u64 	[%r388+16], %rd349;
$L__BB9_48:
	bar.sync 	0;
	setp.ne.s32 	%p192, %r4, 0;
	@%p192 bra 	$L__BB9_208;
	ld.shared.f64 	%fd38, [_ZN6thrust24THRUST_300001_SM_1000_NS8cuda_cub4core6detail5shmemE+24];
	ld.shared.u64 	%rd49, [_ZN6thrust24THRUST_300001_SM_1000_NS8cuda_cub4core6detail5shmemE+32];
	setp.lt.f64 	%p193, %fd241, %fd38;
	mov.u64 	%rd299, %rd49;
	mov.f64 	%fd195, %fd38;
	@%p193 bra 	$L__BB9_52;
	setp.lt.f64 	%p194, %fd38, %fd241;
	mov.u64 	%rd299, %rd349;
	mov.f64 	%fd195, %fd241;
	@%p194 bra 	$L__BB9_52;
	setp.lt.s64 	%p195, %rd349, %rd49;
	min.s64 	%rd299, %rd349, %rd49;
	selp.f64 	%fd195, %fd241, %fd38, %p195;
$L__BB9_52:
	ld.shared.f64 	%fd41, [_ZN6thrust24THRUST_300001_SM_1000_NS8cuda_cub4core6detail5shmemE+40];
	ld.shared.u64 	%rd52, [_ZN6thrust24THRUST_300001_SM_1000_NS8cuda_cub4core6detail5shmemE+48];
	setp.lt.f64 	%p196, %fd195, %fd41;
	mov.u64 	%rd300, %rd52;
	mov.f64 	%fd196, %fd41;
	@%p196 bra 	$L__BB9_55;
	setp.lt.f64 	%p197, %fd41, %fd195;
	mov.u64 	%rd300, %rd299;
	mov.f64 	%fd196, %fd195;
	@%p197 bra 	$L__BB9_55;
	setp.lt.s64 	%p198, %rd299, %rd52;
	min.s64 	%rd300, %rd299, %rd52;
	selp.f64 	%fd196, %fd195, %fd41, %p198;
$L__BB9_55:
	ld.shared.f64 	%fd44, [_ZN6thrust24THRUST_300001_SM_1000_NS8cuda_cub4core6detail5shmemE+56];
	ld.shared.u64 	%rd55, [_ZN6thrust24THRUST_300001_SM_1000_NS8cuda_cub4core6detail5shmemE+64];
	setp.lt.f64 	%p199, %fd196, %fd44;
	mov.u64 	%rd301, %rd55;
	mov.f64 	%fd197, %fd44;
	@%p199 bra 	$L__BB9_58;
	setp.lt.f64 	%p200, %fd44, %fd196;
	mov.u64 	%rd301, %rd300;
	mov.f64 	%fd197, %fd196;
	@%p200 bra 	$L__BB9_58;
	setp.lt.s64 	%p201, %rd300, %rd55;
	min.s64 	%rd301, %rd300, %rd55;
	selp.f64 	%fd197, %fd196, %fd44, %p201;
$L__BB9_58:
	ld.shared.f64 	%fd47, [_ZN6thrust24THRUST_300001_SM_1000_NS8cuda_cub4core6detail5shmemE+72];
	ld.shared.u64 	%rd58, [_ZN6thrust24THRUST_300001_SM_1000_NS8cuda_cub4core6detail5shmemE+80];
	setp.lt.f64 	%p202, %fd197, %fd47;
	mov.u64 	%rd302, %rd58;
	mov.f64 	%fd198, %fd47;
	@%p202 bra 	$L__BB9_61;
	setp.lt.f64 	%p203, %fd47, %fd197;
	mov.u64 	%rd302, %rd301;
	mov.f64 	%fd198, %fd197;
	@%p203 bra 	$L__BB9_61;
	setp.lt.s64 	%p204, %rd301, %rd58;
	min.s64 	%rd302, %rd301, %rd58;
	selp.f64 	%fd198, %fd197, %fd47, %p204;
$L__BB9_61:
	ld.shared.f64 	%fd50, [_ZN6thrust24THRUST_300001_SM_1000_NS8cuda_cub4core6detail5shmemE+88];
	ld.shared.u64 	%rd61, [_ZN6thrust24THRUST_300001_SM_1000_NS8cuda_cub4core6detail5shmemE+96];
	setp.lt.f64 	%p205, %fd198, %fd50;
	mov.u64 	%rd303, %rd61;
	mov.f64 	%fd199, %fd50;
	@%p205 bra 	$L__BB9_64;
	setp.lt.f64 	%p206, %fd50, %fd198;
	mov.u64 	%rd303, %rd302;
	mov.f64 	%fd199, %fd198;
	@%p206 bra 	$L__BB9_64;
	setp.lt.s64 	%p207, %rd302, %rd61;
	min.s64 	%rd303, %rd302, %rd61;
	selp.f64 	%fd199, %fd198, %fd50, %p207;
$L__BB9_64:
	ld.shared.f64 	%fd53, [_ZN6thrust24THRUST_300001_SM_1000_NS8cuda_cub4core6detail5shmemE+104];
	ld.shared.u64 	%rd64, [_ZN6thrust24THRUST_300001_SM_1000_NS8cuda_cub4core6detail5shmemE+112];
	setp.lt.f64 	%p208, %fd199, %fd53;
	mov.u64 	%rd304, %rd64;
	mov.f64 	%fd200, %fd53;
	@%p208 bra 	$L__BB9_67;
	setp.lt.f64 	%p209, %fd53, %fd199;
	mov.u64 	%rd304, %rd303;
	mov.f64 	%fd200, %fd199;
	@%p209 bra 	$L__BB9_67;
	setp.lt.s64 	%p210, %rd303, %rd64;
	min.s64 	%rd304, %rd303, %rd64;
	selp.f64 	%fd200, %fd199, %fd53, %p210;
$L__BB9_67:
	ld.shared.f64 	%fd56, [_ZN6thrust24THRUST_300001_SM_1000_NS8cuda_cub4core6detail5shmemE+120];
	ld.shared.u64 	%rd67, [_ZN6thrust24THRUST_300001_SM_1000_NS8cuda_cub4core6detail5shmemE+128];
	setp.lt.f64 	%p211, %fd200, %fd56;
	mov.u64 	%rd349, %rd67;
	mov.f64 	%fd241, %fd56;
	@%p211 bra 	$L__BB9_208;
	setp.lt.f64 	%p212, %fd56, %fd200;
	mov.u64 	%rd349, %rd304;
	mov.f64 	%fd241, %fd200;
	@%p212 bra 	$L__BB9_208;
	setp.lt.s64 	%p213, %rd304, %rd67;
	min.s64 	%rd349, %rd304, %rd67;
	selp.f64 	%fd241, %fd200, %fd56, %p213;
	bra.uni 	$L__BB9_208;
$L__BB9_70:
	// begin inline asm
	mov.u32 %r171, %laneid;
	// end inline asm
	and.b32  	%r192, %r4, 992;
	add.s32 	%r193, %r192, 32;
	setp.gt.s32 	%p120, %r193, %r3;
	not.b32 	%r194, %r192;
	add.s32 	%r195, %r3, %r194;
	selp.b32 	%r190, %r195, 31, %p120;
	mov.b64 	%rd257, %fd188;
	mov.b64 	{%r173, %r178}, %rd257;
	mov.b32 	%r189, 1;
	mov.b32 	%r191, -1;
	// begin inline asm
	shfl.sync.down.b32 %r172, %r173, %r189, %r190, %r191;
	// end inline asm
	// begin inline asm
	shfl.sync.down.b32 %r177, %r178, %r189, %r190, %r191;
	// end inline asm
	mov.b64 	%rd258, {%r172, %r177};
	mov.b64 	%fd58, %rd258;
	mov.b64 	{%r183, %r188}, %rd292;
	// begin inline asm
	shfl.sync.down.b32 %r182, %r183, %r189, %r190, %r191;
	// end inline asm
	// begin inline asm
	shfl.sync.down.b32 %r187, %r188, %r189, %r190, %r191;
	// end inline asm
	mov.b64 	%rd69, {%r182, %r187};
	setp.ge.s32 	%p121, %r171, %r190;
	mov.f64 	%fd201, %fd188;
	mov.u64 	%rd305, %rd292;
	@%p121 bra 	$L__BB9_74;
	setp.lt.f64 	%p122, %fd188, %fd58;
	mov.f64 	%fd201, %fd58;
	mov.u64 	%rd305, %rd69;
	@%p122 bra 	$L__BB9_74;
	setp.gt.f64 	%p123, %fd188, %fd58;
	mov.f64 	%fd201, %fd188;
	mov.u64 	%rd305, %rd292;
	@%p123 bra 	$L__BB9_74;
	setp.lt.s64 	%p124, %rd292, %rd69;
	selp.f64 	%fd201, %fd188, %fd58, %p124;
	min.s64 	%rd305, %rd292, %rd69;
$L__BB9_74:
	mov.b64 	%rd259, %fd201;
	mov.b64 	{%r197, %r202}, %rd259;
	mov.b32 	%r213, 2;
	mov.b32 	%r215, -1;
	// begin inline asm
	shfl.sync.down.b32 %r196, %r197, %r213, %r190, %r215;
	// end inline asm
	// begin inline asm
	shfl.sync.down.b32 %r201, %r202, %r213, %r190, %r215;
	// end inline asm
	mov.b64 	%rd260, {%r196, %r201};
	mov.b64 	%fd61, %rd260;
	mov.b64 	{%r207, %r212}, %rd305;
	// begin inline asm
	shfl.sync.down.b32 %r206, %r207, %r213, %r190, %r215;
	// end inline asm
	// begin inline asm
	shfl.sync.down.b32 %r211, %r212, %r213, %r190, %r215;
	// end inline asm
	mov.b64 	%rd72, {%r206, %r211};
	add.s32 	%r216, %r171, 2;
	setp.gt.s32 	%p125, %r216, %r190;
	mov.f64 	%fd202, %fd201;
	mov.u64 	%rd306, %rd305;
	@%p125 bra 	$L__BB9_78;
	setp.lt.f64 	%p126, %fd201, %fd61;
	mov.f64 	%fd202, %fd61;
	mov.u64 	%rd306, %rd72;
	@%p126 bra 	$L__BB9_78;
	setp.gt.f64 	%p127, %fd201, %fd61;
	mov.f64 	%fd202, %fd201;
	mov.u64 	%rd306, %rd305;
	@%p127 bra 	$L__BB9_78;
	setp.lt.s64 	%p128, %rd305, %rd72;
	selp.f64 	%fd202, %fd201, %fd61, %p128;
	min.s64 	%rd306, %rd305, %rd72;
$L__BB9_78:
	mov.b64 	%rd261, %fd202;
	mov.b64 	{%r218, %r223}, %rd261;
	mov.b32 	%r234, 4;
	mov.b32 	%r236, -1;
	// begin inline asm
	shfl.sync.down.b32 %r217, %r218, %r234, %r190, %r236;
	// end inline asm
	// begin inline asm
	shfl.sync.down.b32 %r222, %r223, %r234, %r190, %r236;
	// end inline asm
	mov.b64 	%rd262, {%r217, %r222};
	mov.b64 	%fd64, %rd262;
	mov.b64 	{%r228, %r233}, %rd306;
	// begin inline asm
	shfl.sync.down.b32 %r227, %r228, %r234, %r190, %r236;
	// end inline asm
	// begin inline asm
	shfl.sync.down.b32 %r232, %r233, %r234, %r190, %r236;
	// end inline asm
	mov.b64 	%rd75, {%r227, %r232};
	add.s32 	%r237, %r171, 4;
	setp.gt.s32 	%p129, %r237, %r190;
	mov.f64 	%fd203, %fd202;
	mov.u64 	%rd307, %rd306;
	@%p129 bra 	$L__BB9_82;
	setp.lt.f64 	%p130, %fd202, %fd64;
	mov.f64 	%fd203, %fd64;
	mov.u64 	%rd307, %rd75;
	@%p130 bra 	$L__BB9_82;
	setp.gt.f64 	%p131, %fd202, %fd64;
	mov.f64 	%fd203, %fd202;
	mov.u64 	%rd307, %rd306;
	@%p131 bra 	$L__BB9_82;
	setp.lt.s64 	%p132, %rd306, %rd75;
	selp.f64 	%fd203, %fd202, %fd64, %p132;
	min.s64 	%rd307, %rd306, %rd75;
$L__BB9_82:
	mov.b64 	%rd263, %fd203;
	mov.b64 	{%r239, %r244}, %rd263;
	mov.b32 	%r255, 8;
	mov.b32 	%r257, -1;
	// begin inline asm
	shfl.sync.down.b32 %r238, %r239, %r255, %r190, %r257;
	// end inline asm
	// begin inline asm
	shfl.sync.down.b32 %r243, %r244, %r255, %r190, %r257;
	// end inline asm
	mov.b64 	%rd264, {%r238, %r243};
	mov.b64 	%fd67, %rd264;
	mov.b64 	{%r249, %r254}, %rd307;
	// begin inline asm
	shfl.sync.down.b32 %r248, %r249, %r255, %r190, %r257;
	// end inline asm
	// begin inline asm
	shfl.sync.down.b32 %r253, %r254, %r255, %r190, %r257;
	// end inline asm
	mov.b64 	%rd78, {%r248, %r253};
	add.s32 	%r258, %r171, 8;
	setp.gt.s32 	%p133, %r258, %r190;
	mov.f64 	%fd204, %fd203;
	mov.u64 	%rd308, %rd307;
	@%p133 bra 	$L__BB9_86;
	setp.lt.f64 	%p134, %fd203, %fd67;
	mov.f64 	%fd204, %fd67;
	mov.u64 	%rd308, %rd78;
	@%p134 bra 	$L__BB9_86;
	setp.gt.f64 	%p135, %fd203, %fd67;
	mov.f64 	%fd204, %fd203;
	mov.u64 	%rd308, %rd307;
	@%p135 bra 	$L__BB9_86;
	setp.lt.s64 	%p136, %rd307, %rd78;
	selp.f64 	%fd204, %fd203, %fd67, %p136;
	min.s64 	%rd308, %rd307, %rd78;
$L__BB9_86:
	mov.b64 	%rd265, %fd204;
	mov.b64 	{%r260, %r265}, %rd265;
	mov.b32 	%r276, 16;
	mov.b32 	%r278, -1;
	// begin inline asm
	shfl.sync.down.b32 %r259, %r260, %r276, %r190, %r278;
	// end inline asm
	// begin inline asm
	shfl.sync.down.b32 %r264, %r265, %r276, %r190, %r278;
	// end inline asm
	mov.b64 	%rd266, {%r259, %r264};
	mov.b64 	%fd70, %rd266;
	mov.b64 	{%r270, %r275}, %rd308;
	// begin inline asm
	shfl.sync.down.b32 %r269, %r270, %r276, %r190, %r278;
	// end inline asm
	// begin inline asm
	shfl.sync.down.b32 %r274, %r275, %r276, %r190, %r278;
	// end inline asm
	mov.b64 	%rd81, {%r269, %r274};
	add.s32 	%r279, %r171, 16;
	setp.gt.s32 	%p137, %r279, %r190;
	mov.f64 	%fd241, %fd204;
	mov.u64 	%rd349, %rd308;
	@%p137 bra 	$L__BB9_90;
	setp.lt.f64 	%p138, %fd204, %fd70;
	mov.f64 	%fd241, %fd70;
	mov.u64 	%rd349, %rd81;
	@%p138 bra 	$L__BB9_90;
	setp.gt.f64 	%p139, %fd204, %fd70;
	mov.f64 	%fd241, %fd204;
	mov.u64 	%rd349, %rd308;
	@%p139 bra 	$L__BB9_90;
	setp.lt.s64 	%p140, %rd308, %rd81;
	selp.f64 	%fd241, %fd204, %fd70, %p140;
	min.s64 	%rd349, %rd308, %rd81;
$L__BB9_90:
	setp.ne.s32 	%p141, %r171, 0;
	@%p141 bra 	$L__BB9_92;
	shr.u32 	%r280, %r4, 1;
	and.b32  	%r281, %r280, 496;
	mov.u32 	%r282, _ZN6thrust24THRUST_300001_SM_1000_NS8cuda_cub4core6detail5shmemE;
	add.s32 	%r283, %r282, %r281;
	st.shared.f64 	[%r283+8], %fd241;
	st.shared.u64 	[%r283+16], %rd349;
$L__BB9_92:
	bar.sync 	0;
	setp.ne.s32 	%p142, %r4, 0;
	@%p142 bra 	$L__BB9_208;
	setp.lt.s32 	%p143, %r3, 33;
	mov.f64 	%fd206, %fd241;
	mov.u64 	%rd310, %rd349;
	@%p143 bra 	$L__BB9_97;
	ld.shared.f64 	%fd73, [_ZN6thrust24THRUST_300001_SM_1000_NS8cuda_cub4core6detail5shmemE+24];
	ld.shared.u64 	%rd84, [_ZN6thrust24THRUST_300001_SM_1000_NS8cuda_cub4core6detail5shmemE+32];
	setp.lt.f64 	%p144, %fd241, %fd73;
	mov.f64 	%fd206, %fd73;
	mov.u64 	%rd310, %rd84;
	@%p144 bra 	$L__BB9_97;
	setp.lt.f64 	%p145, %fd73, %fd241;
	mov.f64 	%fd206, %fd241;
	mov.u64 	%rd310, %rd349;
	@%p145 bra 	$L__BB9_97;
	setp.lt.s64 	%p146, %rd349, %rd84;
	selp.f64 	%fd206, %fd241, %fd73, %p146;
	min.s64 	%rd310, %rd349, %rd84;
$L__BB9_97:
	setp.lt.s32 	%p147, %r3, 65;
	mov.f64 	%fd207, %fd206;
	mov.u64 	%rd311, %rd310;
	@%p147 bra 	$L__BB9_101;
	ld.shared.f64 	%fd76, [_ZN6thrust24THRUST_300001_SM_1000_NS8cuda_cub4core6detail5shmemE+40];
	ld.shared.u64 	%rd87, [_ZN6thrust24THRUST_300001_SM_1000_NS8cuda_cub4core6detail5shmemE+48];
	setp.lt.f64 	%p148, %fd206, %fd76;
	mov.f64 	%fd207, %fd76;
	mov.u64 	%rd311, %rd87;
	@%p148 bra 	$L__BB9_101;
	setp.lt.f64 	%p149, %fd76, %fd206;
	mov.f64 	%fd207, %fd206;
	mov.u64 	%rd311, %rd310;
	@%p149 bra 	$L__BB9_101;
	setp.lt.s64 	%p150, %rd310, %rd87;
	selp.f64 	%fd207, %fd206, %fd76, %p150;
	min.s64 	%rd311, %rd310, %rd87;
$L__BB9_101:
	setp.lt.s32 	%p151, %r3, 97;
	mov.f64 	%fd208, %fd207;
	mov.u64 	%rd312, %rd311;
	@%p151 bra 	$L__BB9_105;
	ld.shared.f64 	%fd79, [_ZN6thrust24THRUST_300001_SM_1000_NS8cuda_cub4core6detail5shmemE+56];
	ld.shared.u64 	%rd90, [_ZN6thrust24THRUST_300001_SM_1000_NS8cuda_cub4core6detail5shmemE+64];
	setp.lt.f64 	%p152, %fd207, %fd79;
	mov.f64 	%fd208, %fd79;
	mov.u64 	%rd312, %rd90;
	@%p152 bra 	$L__BB9_105;
	setp.lt.f64 	%p153, %fd79, %fd207;
	mov.f64 	%fd208, %fd207;
	mov.u64 	%rd312, %rd311;
	@%p153 bra 	$L__BB9_105;
	setp.lt.s64 	%p154, %rd311, %rd90;
	selp.f64 	%fd208, %fd207, %fd79, %p154;
	min.s64 	%rd312, %rd311, %rd90;
$L__BB9_105:
	setp.lt.s32 	%p155, %r3, 129;
	mov.f64 	%fd209, %fd208;
	mov.u64 	%rd313, %rd312;
	@%p155 bra 	$L__BB9_109;
	ld.shared.f64 	%fd82, [_ZN6thrust24THRUST_300001_SM_1000_NS8cuda_cub4core6detail5shmemE+72];
	ld.shared.u64 	%rd93, [_ZN6thrust24THRUST_300001_SM_1000_NS8cuda_cub4core6detail5shmemE+80];
	setp.lt.f64 	%p156, %fd208, %fd82;
	mov.f64 	%fd209, %fd82;
	mov.u64 	%rd313, %rd93;
	@%p156 bra 	$L__BB9_109;
	setp.lt.f64 	%p157, %fd82, %fd208;
	mov.f64 	%fd209, %fd208;
	mov.u64 	%rd313, %rd312;
	@%p157 bra 	$L__BB9_109;
	setp.lt.s64 	%p158, %rd312, %rd93;
	selp.f64 	%fd209, %fd208, %fd82, %p158;
	min.s64 	%rd313, %rd312, %rd93;
$L__BB9_109:
	setp.lt.s32 	%p159, %r3, 161;
	mov.f64 	%fd210, %fd209;
	mov.u64 	%rd314, %rd313;
	@%p159 bra 	$L__BB9_113;
	ld.shared.f64 	%fd85, [_ZN6thrust24THRUST_300001_SM_1000_NS8cuda_cub4core6detail5shmemE+88];
	ld.shared.u64 	%rd96, [_ZN6thrust24THRUST_300001_SM_1000_NS8cuda_cub4core6detail5shmemE+96];
	setp.lt.f64 	%p160, %fd209, %fd85;
	mov.f64 	%fd210, %fd85;
	mov.u64 	%rd314, %rd96;
	@%p160 bra 	$L__BB9_113;
	setp.lt.f64 	%p161, %fd85, %fd209;
	mov.f64 	%fd210, %fd209;
	mov.u64 	%rd314, %rd313;
	@%p161 bra 	$L__BB9_113;
	setp.lt.s64 	%p162, %rd313, %rd96;
	selp.f64 	%fd210, %fd209, %fd85, %p162;
	min.s64 	%rd314, %rd313, %rd96;
$L__BB9_113:
	setp.lt.s32 	%p163, %r3, 193;
	mov.f64 	%fd211, %fd210;
	mov.u64 	%rd315, %rd314;
	@%p163 bra 	$L__BB9_117;
	ld.shared.f64 	%fd88, [_ZN6thrust24THRUST_300001_SM_1000_NS8cuda_cub4core6detail5shmemE+104];
	ld.shared.u64 	%rd99, [_ZN6thrust24THRUST_300001_SM_1000_NS8cuda_cub4core6detail5shmemE+112];
	setp.lt.f64 	%p164, %fd210, %fd88;
	mov.f64 	%fd211, %fd88;
	mov.u64 	%rd315, %rd99;
	@%p164 bra 	$L__BB9_117;
	setp.lt.f64 	%p165, %fd88, %fd210;
	mov.f64 	%fd211, %fd210;
	mov.u64 	%rd315, %rd314;
	@%p165 bra 	$L__BB9_117;
	setp.lt.s64 	%p166, %rd314, %rd99;
	selp.f64 	%fd211, %fd210, %fd88, %p166;
	min.s64 	%rd315, %rd314, %rd99;
$L__BB9_117:
	setp.lt.s32 	%p167, %r3, 225;
	mov.u64 	%rd349, %rd315;
	mov.f64 	%fd241, %fd211;
	@%p167 bra 	$L__BB9_208;
	ld.shared.f64 	%fd91, [_ZN6thrust24THRUST_300001_SM_1000_NS8cuda_cub4core6detail5shmemE+120];
	ld.shared.u64 	%rd102, [_ZN6thrust24THRUST_300001_SM_1000_NS8cuda_cub4core6detail5shmemE+128];
	setp.lt.f64 	%p168, %fd211, %fd91;
	mov.u64 	%rd349, %rd102;
	mov.f64 	%fd241, %fd91;
	@%p168 bra 	$L__BB9_208;
	setp.lt.f64 	%p169, %fd91, %fd211;
	mov.u64 	%rd349, %rd315;
	mov.f64 	%fd241, %fd211;
	@%p169 bra 	$L__BB9_208;
	setp.lt.s64 	%p170, %rd315, %rd102;
	selp.f64 	%fd241, %fd211, %fd91, %p170;
	min.s64 	%rd349, %rd315, %rd102;
	bra.uni 	$L__BB9_208;
$L__BB9_121:
	mov.u32 	%r20, %tid.x;
	add.s64 	%rd104, %rd3, %rd4;
	cvt.u64.u32 	%rd105, %r20;
	add.s64 	%rd199, %rd105, %rd4;
	shl.b64 	%rd200, %rd199, 3;
	add.s64 	%rd201, %rd2, %rd200;
	ld.global.f64 	%fd170, [%rd201];
	add.s32 	%r36, %r20, 256;
	cvt.u64.u32 	%rd202, %r36;
	ld.global.f64 	%fd171, [%rd201+2048];
	add.s32 	%r37, %r20, 512;
	cvt.u64.u32 	%rd203, %r37;
	ld.global.f64 	%fd172, [%rd201+4096];
	add.s32 	%r38, %r20, 768;
	cvt.u64.u32 	%rd204, %r38;
	ld.global.f64 	%fd173, [%rd201+6144];
	or.b32  	%r39, %r20, 1024;
	cvt.u64.u32 	%rd106, %r39;
	add.s64 	%rd337, %rd104, %rd106;
	ld.global.f64 	%fd229, [%rd201+8192];
	setp.geu.f64 	%p2, %fd170, %fd171;
	selp.f64 	%fd174, %fd170, %fd171, %p2;
	selp.b64 	%rd205, %rd105, %rd202, %p2;
	setp.geu.f64 	%p3, %fd174, %fd172;
	selp.f64 	%fd175, %fd174, %fd172, %p3;
	selp.b64 	%rd206, %rd205, %rd203, %p3;
	setp.geu.f64 	%p4, %fd175, %fd173;
	selp.f64 	%fd94, %fd175, %fd173, %p4;
	selp.b64 	%rd108, %rd206, %rd204, %p4;
	setp.lt.f64 	%p5, %fd94, %fd229;
	@%p5 bra 	$L__BB9_123;
	setp.lt.f64 	%p6, %fd229, %fd94;
	setp.lt.u64 	%p7, %rd108, %rd106;
	or.pred  	%p8, %p6, %p7;
	selp.f64 	%fd229, %fd94, %fd229, %p8;
	add.s64 	%rd207, %rd104, %rd108;
	selp.b64 	%rd337, %rd207, %rd337, %p8;
$L__BB9_123:
	setp.le.u64 	%p9, %rd195, %rd5;
	@%p9 bra 	$L__BB9_164;
	setp.ne.s32 	%p10, %r20, 0;
	@%p10 bra 	$L__BB9_126;
	atom.global.add.u64 	%rd208, [%rd1+8], 1280;
	add.s64 	%rd209, %rd208, %rd5;
	st.shared.u64 	[_ZN6thrust24THRUST_300001_SM_1000_NS8cuda_cub4core6detail5shmemE+152], %rd209;
$L__BB9_126:
	bar.sync 	0;
	ld.shared.u64 	%rd325, [_ZN6thrust24THRUST_300001_SM_1000_NS8cuda_cub4core6detail5shmemE+152];
	add.s64 	%rd210, %rd325, 1280;
	setp.gt.s64 	%p11, %rd210, %rd195;
	@%p11 bra 	$L__BB9_141;
	mov.f64 	%fd213, %fd229;
	mov.u64 	%rd318, %rd337;
$L__BB9_128:
	add.s64 	%rd211, %rd325, %rd105;
	shl.b64 	%rd212, %rd211, 3;
	add.s64 	%rd213, %rd2, %rd212;
	add.s64 	%rd319, %rd211, %rd3;
	ld.global.f64 	%fd214, [%rd213];
	add.s64 	%rd320, %rd319, 256;
	ld.global.f64 	%fd215, [%rd213+2048];
	add.s64 	%rd321, %rd319, 512;
	ld.global.f64 	%fd216, [%rd213+4096];
	add.s64 	%rd322, %rd319, 768;
	ld.global.f64 	%fd217, [%rd213+6144];
	add.s64 	%rd337, %rd319, 1024;
	ld.global.f64 	%fd229, [%rd213+8192];
	setp.lt.f64 	%p12, %fd213, %fd214;
	@%p12 bra 	$L__BB9_130;
	setp.lt.f64 	%p13, %fd214, %fd213;
	setp.lt.s64 	%p14, %rd318, %rd319;
	or.pred  	%p15, %p13, %p14;
	selp.f64 	%fd214, %fd213, %fd214, %p15;
	selp.b64 	%rd319, %rd318, %rd319, %p15;
$L__BB9_130:
	setp.lt.f64 	%p16, %fd214, %fd215;
	@%p16 bra 	$L__BB9_132;
	setp.lt.f64 	%p17, %fd215, %fd214;
	setp.lt.s64 	%p18, %rd319, %rd320;
	or.pred  	%p19, %p17, %p18;
	selp.f64 	%fd215, %fd214, %fd215, %p19;
	selp.b64 	%rd320, %rd319, %rd320, %p19;
$L__BB9_132:
	setp.lt.f64 	%p20, %fd215, %fd216;
	@%p20 bra 	$L__BB9_134;
	setp.lt.f64 	%p21, %fd216, %fd215;
	setp.lt.s64 	%p22, %rd320, %rd321;
	or.pred  	%p23, %p21, %p22;
	selp.f64 	%fd216, %fd215, %fd216, %p23;
	selp.b64 	%rd321, %rd320, %rd321, %p23;
$L__BB9_134:
	setp.lt.f64 	%p24, %fd216, %fd217;
	@%p24 bra 	$L__BB9_136;
	setp.lt.f64 	%p25, %fd217, %fd216;
	setp.lt.s64 	%p26, %rd321, %rd322;
	or.pred  	%p27, %p25, %p26;
	selp.f64 	%fd217, %fd216, %fd217, %p27;
	selp.b64 	%rd322, %rd321, %rd322, %p27;
$L__BB9_136:
	setp.lt.f64 	%p28, %fd217, %fd229;
	@%p28 bra 	$L__BB9_138;
	setp.lt.f64 	%p29, %fd229, %fd217;
	setp.lt.s64 	%p30, %rd322, %rd337;
	or.pred  	%p31, %p29, %p30;
	selp.f64 	%fd229, %fd217, %fd229, %p31;
	selp.b64 	%rd337, %rd322, %rd337, %p31;
$L__BB9_138:
	setp.ne.s32 	%p32, %r20, 0;
	bar.sync 	0;
	@%p32 bra 	$L__BB9_140;
	atom.global.add.u64 	%rd214, [%rd1+8], 1280;
	add.s64 	%rd215, %rd214, %rd5;
	st.shared.u64 	[_ZN6thrust24THRUST_300001_SM_1000_NS8cuda_cub4core6detail5shmemE+152], %rd215;
$L__BB9_140:
	bar.sync 	0;
	ld.shared.u64 	%rd325, [_ZN6thrust24THRUST_300001_SM_1000_NS8cuda_cub4core6detail5shmemE+152];
	add.s64 	%rd216, %rd325, 1280;
	setp.le.s64 	%p33, %rd216, %rd195;
	mov.f64 	%fd213, %fd229;
	mov.u64 	%rd318, %rd337;
	@%p33 bra 	$L__BB9_128;
$L__BB9_141:
	setp.le.s64 	%p34, %rd195, %rd325;
	@%p34 bra 	$L__BB9_164;
	cvt.u32.u64 	%r40, %rd325;
	cvt.u32.u64 	%r41, %rd195;
	sub.s32 	%r21, %r41, %r40;
	setp.ge.s32 	%p35, %r20, %r21;
	@%p35 bra 	$L__BB9_164;
	not.b32 	%r43, %r20;
	add.s32 	%r44, %r43, %r41;
	sub.s32 	%r22, %r44, %r40;
	and.b32  	%r46, %r22, 768;
	setp.eq.s32 	%p36, %r46, 768;
	mov.u32 	%r397, %r20;
	@%p36 bra 	$L__BB9_149;
	add.s64 	%rd218, %rd325, %rd105;
	add.s64 	%rd327, %rd218, %rd3;
	shl.b64 	%rd219, %rd218, 3;
	add.s64 	%rd326, %rd2, %rd219;
	shr.u32 	%r47, %r22, 8;
	add.s32 	%r48, %r47, 1;
	and.b32  	%r49, %r48, 3;
	neg.s32 	%r395, %r49;
	mov.u32 	%r397, %r20;
$L__BB9_145:
	.pragma "nounroll";
	mov.u64 	%rd136, %rd337;
	mov.f64 	%fd114, %fd229;
	ld.global.f64 	%fd115, [%rd326];
	setp.lt.f64 	%p37, %fd114, %fd115;
	mov.f64 	%fd229, %fd115;
	mov.u64 	%rd337, %rd327;
	@%p37 bra 	$L__BB9_148;
	setp.lt.f64 	%p38, %fd115, %fd114;
	mov.f64 	%fd229, %fd114;
	mov.u64 	%rd337, %rd136;
	@%p38 bra 	$L__BB9_148;
	setp.lt.s64 	%p39, %rd136, %rd327;
	selp.f64 	%fd229, %fd114, %fd115, %p39;
	min.s64 	%rd337, %rd136, %rd327;
$L__BB9_148:
	add.s32 	%r397, %r397, 256;
	add.s64 	%rd327, %rd327, 256;
	add.s64 	%rd326, %rd326, 2048;
	add.s32 	%r395, %r395, 1;
	setp.ne.s32 	%p40, %r395, 0;
	@%p40 bra 	$L__BB9_145;
$L__BB9_149:
	setp.lt.u32 	%p41, %r22, 768;
	@%p41 bra 	$L__BB9_164;
	add.s32 	%r398, %r397, 512;
$L__BB9_151:
	mov.u32 	%r30, %r398;
	add.s32 	%r50, %r30, -512;
	cvt.u64.u32 	%rd220, %r50;
	add.s64 	%rd221, %rd325, %rd220;
	shl.b64 	%rd222, %rd221, 3;
	add.s64 	%rd144, %rd2, %rd222;
	add.s64 	%rd145, %rd221, %rd3;
	ld.global.f64 	%fd121, [%rd144];
	setp.lt.f64 	%p42, %fd229, %fd121;
	mov.f64 	%fd225, %fd121;
	mov.u64 	%rd333, %rd145;
	@%p42 bra 	$L__BB9_154;
	setp.lt.f64 	%p43, %fd121, %fd229;
	mov.f64 	%fd225, %fd229;
	mov.u64 	%rd333, %rd337;
	@%p43 bra 	$L__BB9_154;
	setp.lt.s64 	%p44, %rd337, %rd145;
	selp.f64 	%fd225, %fd229, %fd121, %p44;
	min.s64 	%rd333, %rd337, %rd145;
$L__BB9_154:
	add.s32 	%r51, %r30, -256;
	cvt.u64.u32 	%rd223, %r51;
	add.s64 	%rd224, %rd325, %rd223;
	add.s64 	%rd148, %rd224, %rd3;
	ld.global.f64 	%fd124, [%rd144+2048];
	setp.lt.f64 	%p45, %fd225, %fd124;
	mov.f64 	%fd226, %fd124;
	mov.u64 	%rd334, %rd148;
	@%p45 bra 	$L__BB9_157;
	setp.lt.f64 	%p46, %fd124, %fd225;
	mov.f64 	%fd226, %fd225;
	mov.u64 	%rd334, %rd333;
	@%p46 bra 	$L__BB9_157;
	setp.lt.s64 	%p47, %rd333, %rd148;
	selp.f64 	%fd226, %fd225, %fd124, %p47;
	min.s64 	%rd334, %rd333, %rd148;
$L__BB9_157:
	cvt.u64.u32 	%rd225, %r30;
	add.s64 	%rd226, %rd325, %rd225;
	add.s64 	%rd151, %rd226, %rd3;
	ld.global.f64 	%fd127, [%rd144+4096];
	setp.lt.f64 	%p48, %fd226, %fd127;
	mov.f64 	%fd227, %fd127;
	mov.u64 	%rd335, %rd151;
	@%p48 bra 	$L__BB9_160;
	setp.lt.f64 	%p49, %fd127, %fd226;
	mov.f64 	%fd227, %fd226;
	mov.u64 	%rd335, %rd334;
	@%p49 bra 	$L__BB9_160;
	setp.lt.s64 	%p50, %rd334, %rd151;
	selp.f64 	%fd227, %fd226, %fd127, %p50;
	min.s64 	%rd335, %rd334, %rd151;
$L__BB9_160:
	add.s32 	%r52, %r30, 256;
	cvt.u64.u32 	%rd227, %r52;
	add.s64 	%rd228, %rd325, %rd227;
	add.s64 	%rd154, %rd228, %rd3;
	ld.global.f64 	%fd130, [%rd144+6144];
	setp.lt.f64 	%p51, %fd227, %fd130;
	mov.f64 	%fd229, %fd130;
	mov.u64 	%rd337, %rd154;
	@%p51 bra 	$L__BB9_163;
	setp.lt.f64 	%p52, %fd130, %fd227;
	mov.f64 	%fd229, %fd227;
	mov.u64 	%rd337, %rd335;
	@%p52 bra 	$L__BB9_163;
	setp.lt.s64 	%p53, %rd335, %rd154;
	selp.f64 	%fd229, %fd227, %fd130, %p53;
	min.s64 	%rd337, %rd335, %rd154;
$L__BB9_163:
	add.s32 	%r398, %r30, 1024;
	add.s32 	%r53, %r30, 512;
	setp.lt.s32 	%p54, %r53, %r21;
	@%p54 bra 	$L__BB9_151;
$L__BB9_164:
	// begin inline asm
	mov.u32 %r54, %laneid;
	// end inline asm
	mov.b64 	%rd229, %fd229;
	mov.b64 	{%r56, %r61}, %rd229;
	mov.b32 	%r72, 1;
	mov.b32 	%r73, 31;
	mov.b32 	%r74, -1;
	// begin inline asm
	shfl.sync.down.b32 %r55, %r56, %r72, %r73, %r74;
	// end inline asm
	// begin inline asm
	shfl.sync.down.b32 %r60, %r61, %r72, %r73, %r74;
	// end inline asm
	mov.b64 	%rd230, {%r55, %r60};
	mov.b64 	%fd134, %rd230;
	mov.b64 	{%r66, %r71}, %rd337;
	// begin inline asm
	shfl.sync.down.b32 %r65, %r66, %r72, %r73, %r74;
	// end inline asm
	// begin inline asm
	shfl.sync.down.b32 %r70, %r71, %r72, %r73, %r74;
	// end inline asm
	mov.b64 	%rd158, {%r65, %r70};
	setp.gt.s32 	%p55, %r54, 30;
	mov.f64 	%fd230, %fd229;
	mov.u64 	%rd338, %rd337;
	@%p55 bra 	$L__BB9_168;
	setp.lt.f64 	%p56, %fd229, %fd134;
	mov.f64 	%fd230, %fd134;
	mov.u64 	%rd338, %rd158;
	@%p56 bra 	$L__BB9_168;
	setp.gt.f64 	%p57, %fd229, %fd134;
	mov.f64 	%fd230, %fd229;
	mov.u64 	%rd338, %rd337;
	@%p57 bra 	$L__BB9_168;
	setp.lt.s64 	%p58, %rd337, %rd158;
	selp.f64 	%fd230, %fd229, %fd134, %p58;
	min.s64 	%rd338, %rd337, %rd158;
$L__BB9_168:
	mov.b64 	%rd231, %fd230;
	mov.b64 	{%r76, %r81}, %rd231;
	mov.b32 	%r92, 2;
	mov.b32 	%r93, 31;
	mov.b32 	%r94, -1;
	// begin inline asm
	shfl.sync.down.b32 %r75, %r76, %r92, %r93, %r94;
	// end inline asm
	// begin inline asm
	shfl.sync.down.b32 %r80, %r81, %r92, %r93, %r94;
	// end inline asm
	mov.b64 	%rd232, {%r75, %r80};
	mov.b64 	%fd137, %rd232;
	mov.b64 	{%r86, %r91}, %rd338;
	// begin inline asm
	shfl.sync.down.b32 %r85, %r86, %r92, %r93, %r94;
	// end inline asm
	// begin inline asm
	shfl.sync.down.b32 %r90, %r91, %r92, %r93, %r94;
	// end inline asm
	mov.b64 	%rd161, {%r85, %r90};
	setp.gt.s32 	%p59, %r54, 29;
	mov.f64 	%fd231, %fd230;
	mov.u64 	%rd339, %rd338;
	@%p59 bra 	$L__BB9_172;
	setp.lt.f64 	%p60, %fd230, %fd137;
	mov.f64 	%fd231, %fd137;
	mov.u64 	%rd339, %rd161;
	@%p60 bra 	$L__BB9_172;
	setp.gt.f64 	%p61, %fd230, %fd137;
	mov.f64 	%fd231, %fd230;
	mov.u64 	%rd339, %rd338;
	@%p61 bra 	$L__BB9_172;
	setp.lt.s64 	%p62, %rd338, %rd161;
	selp.f64 	%fd231, %fd230, %fd137, %p62;
	min.s64 	%rd339, %rd338, %rd161;
$L__BB9_172:
	mov.b64 	%rd233, %fd231;
	mov.b64 	{%r96, %r101}, %rd233;
	mov.b32 	%r112, 4;
	mov.b32 	%r113, 31;
	mov.b32 	%r114, -1;
	// begin inline asm
	shfl.sync.down.b32 %r95, %r96, %r112, %r113, %r114;
	// end inline asm
	// begin inline asm
	shfl.sync.down.b32 %r100, %r101, %r112, %r113, %r114;
	// end inline asm
	mov.b64 	%rd234, {%r95, %r100};
	mov.b64 	%fd140, %rd234;
	mov.b64 	{%r106, %r111}, %rd339;
	// begin inline asm
	shfl.sync.down.b32 %r105, %r106, %r112, %r113, %r114;
	// end inline asm
	// begin inline asm
	shfl.sync.down.b32 %r110, %r111, %r112, %r113, %r114;
	// end inline asm
	mov.b64 	%rd164, {%r105, %r110};
	setp.gt.s32 	%p63, %r54, 27;
	mov.f64 	%fd232, %fd231;
	mov.u64 	%rd340, %rd339;
	@%p63 bra 	$L__BB9_176;
	setp.lt.f64 	%p64, %fd231, %fd140;
	mov.f64 	%fd232, %fd140;
	mov.u64 	%rd340, %rd164;
	@%p64 bra 	$L__BB9_176;
	setp.gt.f64 	%p65, %fd231, %fd140;
	mov.f64 	%fd232, %fd231;
	mov.u64 	%rd340, %rd339;
	@%p65 bra 	$L__BB9_176;
	setp.lt.s64 	%p66, %rd339, %rd164;
	selp.f64 	%fd232, %fd231, %fd140, %p66;
	min.s64 	%rd340, %rd339, %rd164;
$L__BB9_176:
	mov.b64 	%rd235, %fd232;
	mov.b64 	{%r116, %r121}, %rd235;
	mov.b32 	%r132, 8;
	mov.b32 	%r133, 31;
	mov.b32 	%r134, -1;
	// begin inline asm
	shfl.sync.down.b32 %r115, %r116, %r132, %r133, %r134;
	// end inline asm
	// begin inline asm
	shfl.sync.down.b32 %r120, %r121, %r132, %r133, %r134;
	// end inline asm
	mov.b64 	%rd236, {%r115, %r120};
	mov.b64 	%fd143, %rd236;
	mov.b64 	{%r126, %r131}, %rd340;
	// begin inline asm
	shfl.sync.down.b32 %r125, %r126, %r132, %r133, %r134;
	// end inline asm
	// begin inline asm
	shfl.sync.down.b32 %r130, %r131, %r132, %r133, %r134;
	// end inline asm
	mov.b64 	%rd167, {%r125, %r130};
	setp.gt.s32 	%p67, %r54, 23;
	mov.f64 	%fd233, %fd232;
	mov.u64 	%rd341, %rd340;
	@%p67 bra 	$L__BB9_180;
	setp.lt.f64 	%p68, %fd232, %fd143;
	mov.f64 	%fd233, %fd143;
	mov.u64 	%rd341, %rd167;
	@%p68 bra 	$L__BB9_180;
	setp.gt.f64 	%p69, %fd232, %fd143;
	mov.f64 	%fd233, %fd232;
	mov.u64 	%rd341, %rd340;
	@%p69 bra 	$L__BB9_180;
	setp.lt.s64 	%p70, %rd340, %rd167;
	selp.f64 	%fd233, %fd232, %fd143, %p70;
	min.s64 	%rd341, %rd340, %rd167;
$L__BB9_180:
	mov.b64 	%rd237, %fd233;
	mov.b64 	{%r136, %r141}, %rd237;
	mov.b32 	%r152, 16;
	mov.b32 	%r153, 31;
	mov.b32 	%r154, -1;
	// begin inline asm
	shfl.sync.down.b32 %r135, %r136, %r152, %r153, %r154;
	// end inline asm
	// begin inline asm
	shfl.sync.down.b32 %r140, %r141, %r152, %r153, %r154;
	// end inline asm
	mov.b64 	%rd238, {%r135, %r140};
	mov.b64 	%fd146, %rd238;
	mov.b64 	{%r146, %r151}, %rd341;
	// begin inline asm
	shfl.sync.down.b32 %r145, %r146, %r152, %r153, %r154;
	// end inline asm
	// begin inline asm
	shfl.sync.down.b32 %r150, %r151, %r152, %r153, %r154;
	// end inline asm
	mov.b64 	%rd170, {%r145, %r150};
	setp.gt.s32 	%p71, %r54, 15;
	mov.f64 	%fd241, %fd233;
	mov.u64 	%rd349, %rd341;
	@%p71 bra 	$L__BB9_184;
	setp.lt.f64 	%p72, %fd233, %fd146;
	mov.f64 	%fd241, %fd146;
	mov.u64 	%rd349, %rd170;
	@%p72 bra 	$L__BB9_184;
	setp.gt.f64 	%p73, %fd233, %fd146;
	mov.f64 	%fd241, %fd233;
	mov.u64 	%rd349, %rd341;
	@%p73 bra 	$L__BB9_184;
	setp.lt.s64 	%p74, %rd341, %rd170;
	selp.f64 	%fd241, %fd233, %fd146, %p74;
	min.s64 	%rd349, %rd341, %rd170;
$L__BB9_184:
	setp.ne.s32 	%p75, %r54, 0;
	@%p75 bra 	$L__BB9_186;
	shr.u32 	%r155, %r20, 1;
	and.b32  	%r156, %r155, 496;
	mov.u32 	%r157, _ZN6thrust24THRUST_300001_SM_1000_NS8cuda_cub4core6detail5shmemE;
	add.s32 	%r158, %r157, %r156;
	st.shared.f64 	[%r158+8], %fd241;
	st.shared.u64 	[%r158+16], %rd349;
$L__BB9_186:
	bar.sync 	0;
	setp.ne.s32 	%p76, %r20, 0;
	@%p76 bra 	$L__BB9_208;
	ld.shared.f64 	%fd149, [_ZN6thrust24THRUST_300001_SM_1000_NS8cuda_cub4core6detail5shmemE+24];
	ld.shared.u64 	%rd173, [_ZN6thrust24THRUST_300001_SM_1000_NS8cuda_cub4core6detail5shmemE+32];
	setp.lt.f64 	%p77, %fd241, %fd149;
	mov.f64 	%fd235, %fd149;
	mov.u64 	%rd343, %rd173;
	@%p77 bra 	$L__BB9_190;
	setp.lt.f64 	%p78, %fd149, %fd241;
	mov.f64 	%fd235, %fd241;
	mov.u64 	%rd343, %rd349;
	@%p78 bra 	$L__BB9_190;
	setp.lt.s64 	%p79, %rd349, %rd173;
	selp.f64 	%fd235, %fd241, %fd149, %p79;
	min.s64 	%rd343, %rd349, %rd173;
$L__BB9_190:
	ld.shared.f64 	%fd152, [_ZN6thrust24THRUST_300001_SM_1000_NS8cuda_cub4core6detail5shmemE+40];
	ld.shared.u64 	%rd176, [_ZN6thrust24THRUST_300001_SM_1000_NS8cuda_cub4core6detail5shmemE+48];
	setp.lt.f64 	%p80, %fd235, %fd152;
	mov.f64 	%fd236, %fd152;
	mov.u64 	%rd344, %rd176;
	@%p80 bra 	$L__BB9_193;
	setp.lt.f64 	%p81, %fd152, %fd235;
	mov.f64 	%fd236, %fd235;
	mov.u64 	%rd344, %rd343;
	@%p81 bra 	$L__BB9_193;
	setp.lt.s64 	%p82, %rd343, %rd176;
	selp.f64 	%fd236, %fd235, %fd152, %p82;
	min.s64 	%rd344, %rd343, %rd176;
$L__BB9_193:
	ld.shared.f64 	%fd155, [_ZN6thrust24THRUST_300001_SM_1000_NS8cuda_cub4core6detail5shmemE+56];
	ld.shared.u64 	%rd179, [_ZN6thrust24THRUST_300001_SM_1000_NS8cuda_cub4core6detail5shmemE+64];
	setp.lt.f64 	%p83, %fd236, %fd155;
	mov.f64 	%fd237, %fd155;
	mov.u64 	%rd345, %rd179;
	@%p83 bra 	$L__BB9_196;
	setp.lt.f64 	%p84, %fd155, %fd236;
	mov.f64 	%fd237, %fd236;
	mov.u64 	%rd345, %rd344;
	@%p84 bra 	$L__BB9_196;
	setp.lt.s64 	%p85, %rd344, %rd179;
	selp.f64 	%fd237, %fd236, %fd155, %p85;
	min.s64 	%rd345, %rd344, %rd179;
$L__BB9_196:
	ld.shared.f64 	%fd158, [_ZN6thrust24THRUST_300001_SM_1000_NS8cuda_cub4core6detail5shmemE+72];
	ld.shared.u64 	%rd182, [_ZN6thrust24THRUST_300001_SM_1000_NS8cuda_cub4core6detail5shmemE+80];
	setp.lt.f64 	%p86, %fd237, %fd158;
	mov.f64 	%fd238, %fd158;
	mov.u64 	%rd346, %rd182;
	@%p86 bra 	$L__BB9_199;
	setp.lt.f64 	%p87, %fd158, %fd237;
	mov.f64 	%fd238, %fd237;
	mov.u64 	%rd346, %rd345;
	@%p87 bra 	$L__BB9_199;
	setp.lt.s64 	%p88, %rd345, %rd182;
	selp.f64 	%fd238, %fd237, %fd158, %p88;
	min.s64 	%rd346, %rd345, %rd182;
$L__BB9_199:
	ld.shared.f64 	%fd161, [_ZN6thrust24THRUST_300001_SM_1000_NS8cuda_cub4core6detail5shmemE+88];
	ld.shared.u64 	%rd185, [_ZN6thrust24THRUST_300001_SM_1000_NS8cuda_cub4core6detail5shmemE+96];
	setp.lt.f64 	%p89, %fd238, %fd161;
	mov.f64 	%fd239, %fd161;
	mov.u64 	%rd347, %rd185;
	@%p89 bra 	$L__BB9_202;
	setp.lt.f64 	%p90, %fd161, %fd238;
	mov.f64 	%fd239, %fd238;
	mov.u64 	%rd347, %rd346;
	@%p90 bra 	$L__BB9_202;
	setp.lt.s64 	%p91, %rd346, %rd185;
	selp.f64 	%fd239, %fd238, %fd161, %p91;
	min.s64 	%rd347, %rd346, %rd185;
$L__BB9_202:
	ld.shared.f64 	%fd164, [_ZN6thrust24THRUST_300001_SM_1000_NS8cuda_cub4core6detail5shmemE+104];
	ld.shared.u64 	%rd188, [_ZN6thrust24THRUST_300001_SM_1000_NS8cuda_cub4core6detail5shmemE+112];
	setp.lt.f64 	%p92, %fd239, %fd164;
	mov.f64 	%fd240, %fd164;
	mov.u64 	%rd348, %rd188;
	@%p92 bra 	$L__BB9_205;
	setp.lt.f64 	%p93, %fd164, %fd239;
	mov.f64 	%fd240, %fd239;
	mov.u64 	%rd348, %rd347;
	@%p93 bra 	$L__BB9_205;
	setp.lt.s64 	%p94, %rd347, %rd188;
	selp.f64 	%fd240, %fd239, %fd164, %p94;
	min.s64 	%rd348, %rd347, %rd188;
$L__BB9_205:
	ld.shared.f64 	%fd167, [_ZN6thrust24THRUST_300001_SM_1000_NS8cuda_cub4core6detail5shmemE+120];
	ld.shared.u64 	%rd191, [_ZN6thrust24THRUST_300001_SM_1000_NS8cuda_cub4core6detail5shmemE+128];
	setp.lt.f64 	%p95, %fd240, %fd167;
	mov.u64 	%rd349, %rd191;
	mov.f64 	%fd241, %fd167;
	@%p95 bra 	$L__BB9_208;
	setp.lt.f64 	%p96, %fd167, %fd240;
	mov.u64 	%rd349, %rd348;
	mov.f64 	%fd241, %fd240;
	@%p96 bra 	$L__BB9_208;
	setp.lt.s64 	%p97, %rd348, %rd191;
	selp.f64 	%fd241, %fd240, %fd167, %p97;
	min.s64 	%rd349, %rd348, %rd191;
$L__BB9_208:
	mov.u32 	%r389, %tid.x;
	setp.ne.s32 	%p214, %r389, 0;
	@%p214 bra 	$L__BB9_210;
	ld.param.u64 	%rd280, [_ZN6thrust24THRUST_300001_SM_1000_NS8cuda_cub4core6detail13_kernel_agentINS1_8__reduce11ReduceAgentINS0_12zip_iteratorIN4cuda3std3__45tupleIJNS0_6detail15normal_iteratorINS0_10device_ptrIdEEEENS0_17counting_iteratorIlNS0_11use_defaultESI_SI_EEEEEEEPNSB_IJdlEEESM_lNS1_9__extrema9arg_max_fIdlNSA_4lessIdEEEEEEJSL_SN_lN3cub18CUB_300001_SM_100013GridEvenShareIlEENSV_9GridQueueIyEESS_EEEvDpT0__param_1];
	cvta.to.global.u64 	%rd277, %rd280;
	mul.wide.u32 	%rd278, %r1, 16;
	add.s64 	%rd279, %rd277, %rd278;
	st.global.f64 	[%rd279], %fd241;
	st.global.u64 	[%rd279+8], %rd349;
$L__BB9_210:
	ret;

}
	// .globl	_ZN6thrust24THRUST_300001_SM_1000_NS8cuda_cub4core6detail13_kernel_agentINS1_8__reduce10DrainAgentIlEEJN3cub18CUB_300001_SM_10009GridQueueIyEElEEEvDpT0_
.visible .entry _ZN6thrust24THRUST_300001_SM_1000_NS8cuda_cub4core6detail13_kernel_agentINS1_8__reduce10DrainAgentIlEEJN3cub18CUB_300001_SM_10009GridQueueIyEElEEEvDpT0_(
	.param .align 8 .b8 _ZN6thrust24THRUST_300001_SM_1000_NS8cuda_cub4core6detail13_kernel_agentINS1_8__reduce10DrainAgentIlEEJN3cub18CUB_300001_SM_10009GridQueueIyEElEEEvDpT0__param_0[8],
	.param .u64 _ZN6thrust24THRUST_300001_SM_1000_NS8cuda_cub4core6detail13_kernel_agentINS1_8__reduce10DrainAgentIlEEJN3cub18CUB_300001_SM_10009GridQueueIyEElEEEvDpT0__param_1
)
.maxntid 1
{
	.reg .b64 	%rd<5>;

	ld.param.u64 	%rd1, [_ZN6thrust24THRUST_300001_SM_1000_NS8cuda_cub4core6detail13_kernel_agentINS1_8__reduce10DrainAgentIlEEJN3cub18CUB_300001_SM_10009GridQueueIyEElEEEvDpT0__param_0];
	ld.param.u64 	%rd2, [_ZN6thrust24THRUST_300001_SM_1000_NS8cuda_cub4core6detail13_kernel_agentINS1_8__reduce10DrainAgentIlEEJN3cub18CUB_300001_SM_10009GridQueueIyEElEEEvDpT0__param_1];
	cvta.to.global.u64 	%rd3, %rd1;
	st.global.u64 	[%rd3], %rd2;
	mov.b64 	%rd4, 0;
	st.global.u64 	[%rd3+8], %rd4;
	ret;

}
	// .globl	_ZN6thrust24THRUST_300001_SM_1000_NS8cuda_cub4core6detail13_kernel_agentINS1_8__reduce11ReduceAgentIPN4cuda3std3__45tupleIJdlEEESC_SB_lNS1_9__extrema9arg_max_fIdlNS9_4lessIdEEEEEEJSC_SC_iSH_EEEvDpT0_
.visible .entry _ZN6thrust24THRUST_300001_SM_1000_NS8cuda_cub4core6detail13_kernel_agentINS1_8__reduce11ReduceAgentIPN4cuda3std3__45tupleIJdlEEESC_SB_lNS1_9__extrema9arg_max_fIdlNS9_4lessIdEEEEEEJSC_SC_iSH_EEEvDpT0_(
	.param .u64 .ptr .align 1 _ZN6thrust24THRUST_300001_SM_1000_NS8cuda_cub4core6detail13_kernel_agentINS1_8__reduce11ReduceAgentIPN4cuda3std3__45tupleIJdlEEESC_SB_lNS1_9__extrema9arg_max_fIdlNS9_4lessIdEEEEEEJSC_SC_iSH_EEEvDpT0__param_0,
	.param .u64 .ptr .align 1 _ZN6thrust24THRUST_300001_SM_1000_NS8cuda_cub4core6detail13_kernel_agentINS1_8__reduce11ReduceAgentIPN4cuda3std3__45tupleIJdlEEESC_SB_lNS1_9__extrema9arg_max_fIdlNS9_4lessIdEEEEEEJSC_SC_iSH_EEEvDpT0__param_1,
	.param .u32 _ZN6thrust24THRUST_300001_SM_1000_NS8cuda_cub4core6detail13_kernel_agentINS1_8__reduce11ReduceAgentIPN4cuda3std3__45tupleIJdlEEESC_SB_lNS1_9__extrema9arg_max_fIdlNS9_4lessIdEEEEEEJSC_SC_iSH_EEEvDpT0__param_2,
	.param .align 1 .b8 _ZN6thrust24THRUST_300001_SM_1000_NS8cuda_cub4core6detail13_kernel_agentINS1_8__reduce11ReduceAgentIPN4cuda3std3__45tupleIJdlEEESC_SB_lNS1_9__extrema9arg_max_fIdlNS9_4lessIdEEEEEEJSC_SC_iSH_EEEvDpT0__param_3[1]
)
.maxntid 256
{
	.reg .pred 	%p<264>;
	.reg .b32 	%r<374>;
	.reg .b64 	%rd<508>;
	.reg .b64 	%fd<293>;

	ld.param.u64 	%rd237, [_ZN6thrust24THRUST_300001_SM_1000_NS8cuda_cub4core6detail13_kernel_agentINS1_8__reduce11ReduceAgentIPN4cuda3std3__45tupleIJdlEEESC_SB_lNS1_9__extrema9arg_max_fIdlNS9_4lessIdEEEEEEJSC_SC_iSH_EEEvDpT0__param_0];
	ld.param.u32 	%r29, [_ZN6thrust24THRUST_300001_SM_1000_NS8cuda_cub4core6detail13_kernel_agentINS1_8__reduce11ReduceAgentIPN4cuda3std3__45tupleIJdlEEESC_SB_lNS1_9__extrema9arg_max_fIdlNS9_4lessIdEEEEEEJSC_SC_iSH_EEEvDpT0__param_2];
	cvt.s64.s32 	%rd1, %r29;
	setp.eq.s32 	%p1, %r29, 0;
	@%p1 bra 	$L__BB11_234;
	setp.gt.s32 	%p2, %r29, 1279;
	@%p2 bra 	$L__BB11_121;
	mov.u32 	%r1, %tid.x;
	setp.ge.s32 	%p147, %r1, %r29;
	mov.f64 	%fd224, 0d0000000000000000;
	mov.b64 	%rd431, 0;
	mov.u32 	%r368, %r1;
	@%p147 bra 	$L__BB11_4;
	mul.wide.u32 	%rd375, %r1, 16;
	add.s64 	%rd372, %rd237, %rd375;
	// begin inline asm
	ld.global.nc.u64 %rd371, [%rd372];
	// end inline asm
	add.s64 	%rd374, %rd372, 8;
	// begin inline asm
	ld.global.nc.u64 %rd431, [%rd374];
	// end inline asm
	mov.b64 	%fd224, %rd371;
	add.s32 	%r368, %r1, 256;
$L__BB11_4:
	setp.ge.s32 	%p148, %r368, %r29;
	@%p148 bra 	$L__BB11_25;
	not.b32 	%r141, %r368;
	add.s32 	%r4, %r29, %r141;
	and.b32  	%r142, %r4, 768;
	setp.eq.s32 	%p149, %r142, 768;
	@%p149 bra 	$L__BB11_11;
	mul.wide.u32 	%rd377, %r368, 16;
	add.s64 	%rd422, %rd237, %rd377;
	shr.u32 	%r143, %r4, 8;
	add.s32 	%r144, %r143, 1;
	and.b32  	%r145, %r144, 3;
	neg.s32 	%r366, %r145;
$L__BB11_7:
	.pragma "nounroll";
	mov.u64 	%rd6, %rd431;
	mov.f64 	%fd3, %fd224;
	// begin inline asm
	ld.global.nc.u64 %rd378, [%rd422];
	// end inline asm
	add.s64 	%rd381, %rd422, 8;
	// begin inline asm
	ld.global.nc.u64 %rd380, [%rd381];
	// end inline asm
	mov.b64 	%fd4, %rd378;
	setp.lt.f64 	%p150, %fd3, %fd4;
	mov.u64 	%rd431, %rd380;
	mov.f64 	%fd224, %fd4;
	@%p150 bra 	$L__BB11_10;
	setp.gt.f64 	%p151, %fd3, %fd4;
	mov.u64 	%rd431, %rd6;
	mov.f64 	%fd224, %fd3;
	@%p151 bra 	$L__BB11_10;
	setp.lt.s64 	%p152, %rd6, %rd380;
	min.s64 	%rd431, %rd6, %rd380;
	selp.f64 	%fd224, %fd3, %fd4, %p152;
$L__BB11_10:
	add.s32 	%r368, %r368, 256;
	add.s64 	%rd422, %rd422, 4096;
	add.s32 	%r366, %r366, 1;
	setp.ne.s32 	%p153, %r366, 0;
	@%p153 bra 	$L__BB11_7;
$L__BB11_11:
	setp.lt.u32 	%p154, %r4, 768;
	@%p154 bra 	$L__BB11_25;
$L__BB11_12:
	mul.wide.s32 	%rd386, %r368, 16;
	add.s64 	%rd383, %rd237, %rd386;
	// begin inline asm
	ld.global.nc.u64 %rd382, [%rd383];
	// end inline asm
	add.s64 	%rd385, %rd383, 8;
	// begin inline asm
	ld.global.nc.u64 %rd384, [%rd385];
	// end inline asm
	mov.b64 	%fd10, %rd382;
	setp.lt.f64 	%p155, %fd224, %fd10;
	mov.u64 	%rd428, %rd384;
	mov.f64 	%fd221, %fd10;
	@%p155 bra 	$L__BB11_15;
	setp.gt.f64 	%p156, %fd224, %fd10;
	mov.u64 	%rd428, %rd431;
	mov.f64 	%fd221, %fd224;
	@%p156 bra 	$L__BB11_15;
	setp.lt.s64 	%p157, %rd431, %rd384;
	min.s64 	%rd428, %rd431, %rd384;
	selp.f64 	%fd221, %fd224, %fd10, %p157;
$L__BB11_15:
	add.s64 	%rd388, %rd383, 4096;
	// begin inline asm
	ld.global.nc.u64 %rd387, [%rd388];
	// end inline asm
	add.s64 	%rd390, %rd383, 4104;
	// begin inline asm
	ld.global.nc.u64 %rd389, [%rd390];
	// end inline asm
	mov.b64 	%fd13, %rd387;
	setp.lt.f64 	%p158, %fd221, %fd13;
	mov.u64 	%rd429, %rd389;
	mov.f64 	%fd222, %fd13;
	@%p158 bra 	$L__BB11_18;
	setp.gt.f64 	%p159, %fd221, %fd13;
	mov.u64 	%rd429, %rd428;
	mov.f64 	%fd222, %fd221;
	@%p159 bra 	$L__BB11_18;
	setp.lt.s64 	%p160, %rd428, %rd389;
	min.s64 	%rd429, %rd428, %rd389;
	selp.f64 	%fd222, %fd221, %fd13, %p160;
$L__BB11_18:
	add.s64 	%rd392, %rd383, 8192;
	// begin inline asm
	ld.global.nc.u64 %rd391, [%rd392];
	// end inline asm
	add.s64 	%rd394, %rd383, 8200;
	// begin inline asm
	ld.global.nc.u64 %rd393, [%rd394];
	// end inline asm
	mov.b64 	%fd16, %rd391;
	setp.lt.f64 	%p161, %fd222, %fd16;
	mov.u64 	%rd430, %rd393;
	mov.f64 	%fd223, %fd16;
	@%p161 bra 	$L__BB11_21;
	setp.gt.f64 	%p162, %fd222, %fd16;
	mov.u64 	%rd430, %rd429;
	mov.f64 	%fd223, %fd222;
	@%p162 bra 	$L__BB11_21;
	setp.lt.s64 	%p163, %rd429, %rd393;
	min.s64 	%rd430, %rd429, %rd393;
	selp.f64 	%fd223, %fd222, %fd16, %p163;
$L__BB11_21:
	add.s64 	%rd396, %rd383, 12288;
	// begin inline asm
	ld.global.nc.u64 %rd395, [%rd396];
	// end inline asm
	add.s64 	%rd398, %rd383, 12296;
	// begin inline asm
	ld.global.nc.u64 %rd397, [%rd398];
	// end inline asm
	mov.b64 	%fd19, %rd395;
	setp.lt.f64 	%p164, %fd223, %fd19;
	mov.u64 	%rd431, %rd397;
	mov.f64 	%fd224, %fd19;
	@%p164 bra 	$L__BB11_24;
	setp.gt.f64 	%p165, %fd223, %fd19;
	mov.u64 	%rd431, %rd430;
	mov.f64 	%fd224, %fd223;
	@%p165 bra 	$L__BB11_24;
	setp.lt.s64 	%p166, %rd430, %rd397;
	min.s64 	%rd431, %rd430, %rd397;
	selp.f64 	%fd224, %fd223, %fd19, %p166;
$L__BB11_24:
	add.s32 	%r368, %r368, 1024;
	setp.lt.s32 	%p167, %r368, %r29;
	@%p167 bra 	$L__BB11_12;
$L__BB11_25:
	setp.lt.s32 	%p168, %r29, 256;
	@%p168 bra 	$L__BB11_70;
	// begin inline asm
	mov.u32 %r259, %laneid;
	// end inline asm
	mov.b64 	%rd409, %fd224;
	mov.b64 	{%r261, %r266}, %rd409;
	mov.b32 	%r277, 1;
	mov.b32 	%r278, 31;
	mov.b32 	%r279, -1;
	// begin inline asm
	shfl.sync.down.b32 %r260, %r261, %r277, %r278, %r279;
	// end inline asm
	// begin inline asm
	shfl.sync.down.b32 %r265, %r266, %r277, %r278, %r279;
	// end inline asm
	mov.b64 	%rd410, {%r260, %r265};
	mov.b64 	%fd23, %rd410;
	mov.b64 	{%r271, %r276}, %rd431;
	// begin inline asm
	shfl.sync.down.b32 %r270, %r271, %r277, %r278, %r279;
	// end inline asm
	// begin inline asm
	shfl.sync.down.b32 %r275, %r276, %r277, %r278, %r279;
	// end inline asm
	mov.b64 	%rd28, {%r270, %r275};
	setp.gt.s32 	%p220, %r259, 30;
	mov.u64 	%rd433, %rd431;
	mov.f64 	%fd226, %fd224;
	@%p220 bra 	$L__BB11_30;
	setp.lt.f64 	%p221, %fd224, %fd23;
	mov.u64 	%rd433, %rd28;
	mov.f64 	%fd226, %fd23;
	@%p221 bra 	$L__BB11_30;
	setp.gt.f64 	%p222, %fd224, %fd23;
	mov.u64 	%rd433, %rd431;
	mov.f64 	%fd226, %fd224;
	@%p222 bra 	$L__BB11_30;
	setp.lt.s64 	%p223, %rd431, %rd28;
	min.s64 	%rd433, %rd431, %rd28;
	selp.f64 	%fd226, %fd224, %fd23, %p223;
$L__BB11_30:
	mov.b64 	%rd411, %fd226;
	mov.b64 	{%r281, %r286}, %rd411;
	mov.b32 	%r297, 2;
	mov.b32 	%r298, 31;
	mov.b32 	%r299, -1;
	// begin inline asm
	shfl.sync.down.b32 %r280, %r281, %r297, %r298, %r299;
	// end inline asm
	// begin inline asm
	shfl.sync.down.b32 %r285, %r286, %r297, %r298, %r299;
	// end inline asm
	mov.b64 	%rd412, {%r280, %r285};
	mov.b64 	%fd26, %rd412;
	mov.b64 	{%r291, %r296}, %rd433;
	// begin inline asm
	shfl.sync.down.b32 %r290, %r291, %r297, %r298, %r299;
	// end inline asm
	// begin inline asm
	shfl.sync.down.b32 %r295, %r296, %r297, %r298, %r299;
	// end inline asm
	mov.b64 	%rd31, {%r290, %r295};
	setp.gt.s32 	%p224, %r259, 29;
	mov.u64 	%rd434, %rd433;
	mov.f64 	%fd227, %fd226;
	@%p224 bra 	$L__BB11_34;
	setp.lt.f64 	%p225, %fd226, %fd26;
	mov.u64 	%rd434, %rd31;
	mov.f64 	%fd227, %fd26;
	@%p225 bra 	$L__BB11_34;
	setp.gt.f64 	%p226, %fd226, %fd26;
	mov.u64 	%rd434, %rd433;
	mov.f64 	%fd227, %fd226;
	@%p226 bra 	$L__BB11_34;
	setp.lt.s64 	%p227, %rd433, %rd31;
	min.s64 	%rd434, %rd433, %rd31;
	selp.f64 	%fd227, %fd226, %fd26, %p227;
$L__BB11_34:
	mov.b64 	%rd413, %fd227;
	mov.b64 	{%r301, %r306}, %rd413;
	mov.b32 	%r317, 4;
	mov.b32 	%r318, 31;
	mov.b32 	%r319, -1;
	// begin inline asm
	shfl.sync.down.b32 %r300, %r301, %r317, %r318, %r319;
	// end inline asm
	// begin inline asm
	shfl.sync.down.b32 %r305, %r306, %r317, %r318, %r319;
	// end inline asm
	mov.b64 	%rd414, {%r300, %r305};
	mov.b64 	%fd29, %rd414;
	mov.b64 	{%r311, %r316}, %rd434;
	// begin inline asm
	shfl.sync.down.b32 %r310, %r311, %r317, %r318, %r319;
	// end inline asm
	// begin inline asm
	shfl.sync.down.b32 %r315, %r316, %r317, %r318, %r319;
	// end inline asm
	mov.b64 	%rd34, {%r310, %r315};
	setp.gt.s32 	%p228, %r259, 27;
	mov.u64 	%rd435, %rd434;
	mov.f64 	%fd228, %fd227;
	@%p228 bra 	$L__BB11_38;
	setp.lt.f64 	%p229, %fd227, %fd29;
	mov.u64 	%rd435, %rd34;
	mov.f64 	%fd228, %fd29;
	@%p229 bra 	$L__BB11_38;
	setp.gt.f64 	%p230, %fd227, %fd29;
	mov.u64 	%rd435, %rd434;
	mov.f64 	%fd228, %fd227;
	@%p230 bra 	$L__BB11_38;
	setp.lt.s64 	%p231, %rd434, %rd34;
	min.s64 	%rd435, %rd434, %rd34;
	selp.f64 	%fd228, %fd227, %fd29, %p231;
$L__BB11_38:
	mov.b64 	%rd415, %fd228;
	mov.b64 	{%r321, %r326}, %rd415;
	mov.b32 	%r337, 8;
	mov.b32 	%r338, 31;
	mov.b32 	%r339, -1;
	// begin inline asm
	shfl.sync.down.b32 %r320, %r321, %r337, %r338, %r339;
	// end inline asm
	// begin inline asm
	shfl.sync.down.b32 %r325, %r326, %r337, %r338, %r339;
	// end inline asm
	mov.b64 	%rd416, {%r320, %r325};
	mov.b64 	%fd32, %rd416;
	mov.b64 	{%r331, %r336}, %rd435;
	// begin inline asm
	shfl.sync.down.b32 %r330, %r331, %r337, %r338, %r339;
	// end inline asm
	// begin inline asm
	shfl.sync.down.b32 %r335, %r336, %r337, %r338, %r339;
	// end inline asm
	mov.b64 	%rd37, {%r330, %r335};
	setp.gt.s32 	%p232, %r259, 23;
	mov.u64 	%rd436, %rd435;
	mov.f64 	%fd229, %fd228;
	@%p232 bra 	$L__BB11_42;
	setp.lt.f64 	%p233, %fd228, %fd32;
	mov.u64 	%rd436, %rd37;
	mov.f64 	%fd229, %fd32;
	@%p233 bra 	$L__BB11_42;
	setp.gt.f64 	%p234, %fd228, %fd32;
	mov.u64 	%rd436, %rd435;
	mov.f64 	%fd229, %fd228;
	@%p234 bra 	$L__BB11_42;
	setp.lt.s64 	%p235, %rd435, %rd37;
	min.s64 	%rd436, %rd435, %rd37;
	selp.f64 	%fd229, %fd228, %fd32, %p235;
$L__BB11_42:
	mov.b64 	%rd417, %fd229;
	mov.b64 	{%r341, %r346}, %rd417;
	mov.b32 	%r357, 16;
	mov.b32 	%r358, 31;
	mov.b32 	%r359, -1;
	// begin inline asm
	shfl.sync.down.b32 %r340, %r341, %r357, %r358, %r359;
	// end inline asm
	// begin inline asm
	shfl.sync.down.b32 %r345, %r346, %r357, %r358, %r359;
	// end inline asm
	mov.b64 	%rd418, {%r340, %r345};
	mov.b64 	%fd35, %rd418;
	mov.b64 	{%r351, %r356}, %rd436;
	// begin inline asm
	shfl.sync.down.b32 %r350, %r351, %r357, %r358, %r359;
	// end inline asm
	// begin inline asm
	shfl.sync.down.b32 %r355, %r356, %r357, %r358, %r359;
	// end inline asm
	mov.b64 	%rd40, {%r350, %r355};
	setp.gt.s32 	%p236, %r259, 15;
	mov.u64 	%rd507, %rd436;
	mov.f64 	%fd292, %fd229;
	@%p236 bra 	$L__BB11_46;
	setp.lt.f64 	%p237, %fd229, %fd35;
	mov.u64 	%rd507, %rd40;
	mov.f64 	%fd292, %fd35;
	@%p237 bra 	$L__BB11_46;
	setp.gt.f64 	%p238, %fd229, %fd35;
	mov.u64 	%rd507, %rd436;
	mov.f64 	%fd292, %fd229;
	@%p238 bra 	$L__BB11_46;
	setp.lt.s64 	%p239, %rd436, %rd40;
	min.s64 	%rd507, %rd436, %rd40;
	selp.f64 	%fd292, %fd229, %fd35, %p239;
$L__BB11_46:
	setp.ne.s32 	%p240, %r259, 0;
	@%p240 bra 	$L__BB11_48;
	shr.u32 	%r360, %r1, 1;
	and.b32  	%r361, %r360, 496;
	mov.u32 	%r362, _ZN6thrust24THRUST_300001_SM_1000_NS8cuda_cub4core6detail5shmemE;
	add.s32 	%r363, %r362, %r361;
	st.shared.f64 	[%r363+8], %fd292;
	st.shared.u64 	[%r363+16], %rd507;
$L__BB11_48:
	bar.sync 	0;
	setp.ne.s32 	%p241, %r1, 0;
	@%p241 bra 	$L__BB11_232;
	ld.shared.f64 	%fd38, [_ZN6thrust24THRUST_300001_SM_1000_NS8cuda_cub4core6detail5shmemE+24];
	ld.shared.u64 	%rd43, [_ZN6thrust24THRUST_300001_SM_1000_NS8cuda_cub4core6detail5shmemE+32];
	setp.lt.f64 	%p242, %fd292, %fd38;
	mov.u64 	%rd438, %rd43;
	mov.f64 	%fd231, %fd38;
	@%p242 bra 	$L__BB11_52;
	setp.lt.f64 	%p243, %fd38, %fd292;
	mov.u64 	%rd438, %rd507;
	mov.f64 	%fd231, %fd292;
	@%p243 bra 	$L__BB11_52;
	setp.lt.s64 	%p244, %rd507, %rd43;
	min.s64 	%rd438, %rd507, %rd43;
	selp.f64 	%fd231, %fd292, %fd38, %p244;
$L__BB11_52:
	ld.shared.f64 	%fd41, [_ZN6thrust24THRUST_300001_SM_1000_NS8cuda_cub4core6detail5shmemE+40];
	ld.shared.u64 	%rd46, [_ZN6thrust24THRUST_300001_SM_1000_NS8cuda_cub4core6detail5shmemE+48];
	setp.lt.f64 	%p245, %fd231, %fd41;
	mov.u64 	%rd439, %rd46;
	mov.f64 	%fd232, %fd41;
	@%p245 bra 	$L__BB11_55;
	setp.lt.f64 	%p246, %fd41, %fd231;
	mov.u64 	%rd439, %rd438;
	mov.f64 	%fd232, %fd231;
	@%p246 bra 	$L__BB11_55;
	setp.lt.s64 	%p247, %rd438, %rd46;
	min.s64 	%rd439, %rd438, %rd46;
	selp.f64 	%fd232, %fd231, %fd41, %p247;
$L__BB11_55:
	ld.shared.f64 	%fd44, [_ZN6thrust24THRUST_300001_SM_1000_NS8cuda_cub4core6detail5shmemE+56];
	ld.shared.u64 	%rd49, [_ZN6thrust24THRUST_300001_SM_1000_NS8cuda_cub4core6detail5shmemE+64];
	setp.lt.f64 	%p248, %fd232, %fd44;
	mov.u64 	%rd440, %rd49;
	mov.f64 	%fd233, %fd44;
	@%p248 bra 	$L__BB11_58;
	setp.lt.f64 	%p249, %fd44, %fd232;
	mov.u64 	%rd440, %rd439;
	mov.f64 	%fd233, %fd232;
	@%p249 bra 	$L__BB11_58;
	setp.lt.s64 	%p250, %rd439, %rd49;
	min.s64 	%rd440, %rd439, %rd49;
	selp.f64 	%fd233, %fd232, %fd44, %p250;
$L__BB11_58:
	ld.shared.f64 	%fd47, [_ZN6thrust24THRUST_300001_SM_1000_NS8cuda_cub4core6detail5shmemE+72];
	ld.shared.u64 	%rd52, [_ZN6thrust24THRUST_300001_SM_1000_NS8cuda_cub4core6detail5shmemE+80];
	setp.lt.f64 	%p251, %fd233, %fd47;
	mov.u64 	%rd441, %rd52;
	mov.f64 	%fd234, %fd47;
	@%p251 bra 	$L__BB11_61;
	setp.lt.f64 	%p252, %fd47, %fd233;
	mov.u64 	%rd441, %rd440;
	mov.f64 	%fd234, %fd233;
	@%p252 bra 	$L__BB11_61;
	setp.lt.s64 	%p253, %rd440, %rd52;
	min.s64 	%rd441, %rd440, %rd52;
	selp.f64 	%fd234, %fd233, %fd47, %p253;
$L__BB11_61:
	ld.shared.f64 	%fd50, [_ZN6thrust24THRUST_300001_SM_1000_NS8cuda_cub4core6detail5shmemE+88];
	ld.shared.u64 	%rd55, [_ZN6thrust24THRUST_300001_SM_1000_NS8cuda_cub4core6detail5shmemE+96];
	setp.lt.f64 	%p254, %fd234, %fd50;
	mov.u64 	%rd442, %rd55;
	mov.f64 	%fd235, %fd50;
	@%p254 bra 	$L__BB11_64;
	setp.lt.f64 	%p255, %fd50, %fd234;
	mov.u64 	%rd442, %rd441;
	mov.f64 	%fd235, %fd234;
	@%p255 bra 	$L__BB11_64;
	setp.lt.s64 	%p256, %rd441, %rd55;
	min.s64 	%rd442, %rd441, %rd55;
	selp.f64 	%fd235, %fd234, %fd50, %p256;
$L__BB11_64:
	ld.shared.f64 	%fd53, [_ZN6thrust24THRUST_300001_SM_1000_NS8cuda_cub4core6detail5shmemE+104];
	ld.shared.u64 	%rd58, [_ZN6thrust24THRUST_300001_SM_1000_NS8cuda_cub4core6detail5shmemE+112];
	setp.lt.f64 	%p257, %fd235, %fd53;
	mov.u64 	%rd443, %rd58;
	mov.f64 	%fd236, %fd53;
	@%p257 bra 	$L__BB11_67;
	setp.lt.f64 	%p258, %fd53, %fd235;
	mov.u64 	%rd443, %rd442;
	mov.f64 	%fd236, %fd235;
	@%p258 bra 	$L__BB11_67;
	setp.lt.s64 	%p259, %rd442, %rd58;
	min.s64 	%rd443, %rd442, %rd58;
	selp.f64 	%fd236, %fd235, %fd53, %p259;
$L__BB11_67:
	ld.shared.f64 	%fd56, [_ZN6thrust24THRUST_300001_SM_1000_NS8cuda_cub4core6detail5shmemE+120];
	ld.shared.u64 	%rd61, [_ZN6thrust24THRUST_300001_SM_1000_NS8cuda_cub4core6detail5shmemE+128];
	setp.lt.f64 	%p260, %fd236, %fd56;
	mov.u64 	%rd507, %rd61;
	mov.f64 	%fd292, %fd56;
	@%p260 bra 	$L__BB11_232;
	setp.lt.f64 	%p261, %fd56, %fd236;
	mov.u64 	%rd507, %rd443;
	mov.f64 	%fd292, %fd236;
	@%p261 bra 	$L__BB11_232;
	setp.lt.s64 	%p262, %rd443, %rd61;
	min.s64 	%rd507, %rd443, %rd61;
	selp.f64 	%fd292, %fd236, %fd56, %p262;
	bra.uni 	$L__BB11_232;
$L__BB11_70:
	// begin inline asm
	mov.u32 %r146, %laneid;
	// end inline asm
	and.b32  	%r167, %r1, 992;
	add.s32 	%r168, %r167, 32;
	setp.gt.s32 	%p169, %r168, %r29;
	not.b32 	%r169, %r167;
	add.s32 	%r170, %r29, %r169;
	selp.b32 	%r165, %r170, 31, %p169;
	mov.b64 	%rd399, %fd224;
	mov.b64 	{%r148, %r153}, %rd399;
	mov.b32 	%r164, 1;
	mov.b32 	%r166, -1;
	// begin inline asm
	shfl.sync.down.b32 %r147, %r148, %r164, %r165, %r166;
	// end inline asm
	// begin inline asm
	shfl.sync.down.b32 %r152, %r153, %r164, %r165, %r166;
	// end inline asm
	mov.b64 	%rd400, {%r147, %r152};
	mov.b64 	%fd58, %rd400;
	mov.b64 	{%r158, %r163}, %rd431;
	// begin inline asm
	shfl.sync.down.b32 %r157, %r158, %r164, %r165, %r166;
	// end inline asm
	// begin inline asm
	shfl.sync.down.b32 %r162, %r163, %r164, %r165, %r166;
	// end inline asm
	mov.b64 	%rd63, {%r157, %r162};
	setp.ge.s32 	%p170, %r146, %r165;
	mov.u64 	%rd444, %rd431;
	mov.f64 	%fd237, %fd224;
	@%p170 bra 	$L__BB11_74;
	setp.lt.f64 	%p171, %fd224, %fd58;
	mov.u64 	%rd444, %rd63;
	mov.f64 	%fd237, %fd58;
	@%p171 bra 	$L__BB11_74;
	setp.gt.f64 	%p172, %fd224, %fd58;
	mov.u64 	%rd444, %rd431;
	mov.f64 	%fd237, %fd224;
	@%p172 bra 	$L__BB11_74;
	setp.lt.s64 	%p173, %rd431, %rd63;
	min.s64 	%rd444, %rd431, %rd63;
	selp.f64 	%fd237, %fd224, %fd58, %p173;
$L__BB11_74:
	mov.b64 	%rd401, %fd237;
	mov.b64 	{%r172, %r177}, %rd401;
	mov.b32 	%r188, 2;
	mov.b32 	%r190, -1;
	// begin inline asm
	shfl.sync.down.b32 %r171, %r172, %r188, %r165, %r190;
	// end inline asm
	// begin inline asm
	shfl.sync.down.b32 %r176, %r177, %r188, %r165, %r190;
	// end inline asm
	mov.b64 	%rd402, {%r171, %r176};
	mov.b64 	%fd61, %rd402;
	mov.b64 	{%r182, %r187}, %rd444;
	// begin inline asm
	shfl.sync.down.b32 %r181, %r182, %r188, %r165, %r190;
	// end inline asm
	// begin inline asm
	shfl.sync.down.b32 %r186, %r187, %r188, %r165, %r190;
	// end inline asm
	mov.b64 	%rd66, {%r181, %r186};
	add.s32 	%r191, %r146, 2;
	setp.gt.s32 	%p174, %r191, %r165;
	mov.u64 	%rd445, %rd444;
	mov.f64 	%fd238, %fd237;
	@%p174 bra 	$L__BB11_78;
	setp.lt.f64 	%p175, %fd237, %fd61;
	mov.u64 	%rd445, %rd66;
	mov.f64 	%fd238, %fd61;
	@%p175 bra 	$L__BB11_78;
	setp.gt.f64 	%p176, %fd237, %fd61;
	mov.u64 	%rd445, %rd444;
	mov.f64 	%fd238, %fd237;
	@%p176 bra 	$L__BB11_78;
	setp.lt.s64 	%p177, %rd444, %rd66;
	min.s64 	%rd445, %rd444, %rd66;
	selp.f64 	%fd238, %fd237, %fd61, %p177;
$L__BB11_78:
	mov.b64 	%rd403, %fd238;
	mov.b64 	{%r193, %r198}, %rd403;
	mov.b32 	%r209, 4;
	mov.b32 	%r211, -1;
	// begin inline asm
	shfl.sync.down.b32 %r192, %r193, %r209, %r165, %r211;
	// end inline asm
	// begin inline asm
	shfl.sync.down.b32 %r197, %r198, %r209, %r165, %r211;
	// end inline asm
	mov.b64 	%rd404, {%r192, %r197};
	mov.b64 	%fd64, %rd404;
	mov.b64 	{%r203, %r208}, %rd445;
	// begin inline asm
	shfl.sync.down.b32 %r202, %r203, %r209, %r165, %r211;
	// end inline asm
	// begin inline asm
	shfl.sync.down.b32 %r207, %r208, %r209, %r165, %r211;
	// end inline asm
	mov.b64 	%rd69, {%r202, %r207};
	add.s32 	%r212, %r146, 4;
	setp.gt.s32 	%p178, %r212, %r165;
	mov.u64 	%rd446, %rd445;
	mov.f64 	%fd239, %fd238;
	@%p178 bra 	$L__BB11_82;
	setp.lt.f64 	%p179, %fd238, %fd64;
	mov.u64 	%rd446, %rd69;
	mov.f64 	%fd239, %fd64;
	@%p179 bra 	$L__BB11_82;
	setp.gt.f64 	%p180, %fd238, %fd64;
	mov.u64 	%rd446, %rd445;
	mov.f64 	%fd239, %fd238;
	@%p180 bra 	$L__BB11_82;
	setp.lt.s64 	%p181, %rd445, %rd69;
	min.s64 	%rd446, %rd445, %rd69;
	selp.f64 	%fd239, %fd238, %fd64, %p181;
$L__BB11_82:
	mov.b64 	%rd405, %fd239;
	mov.b64 	{%r214, %r219}, %rd405;
	mov.b32 	%r230, 8;
	mov.b32 	%r232, -1;
	// begin inline asm
	shfl.sync.down.b32 %r213, %r214, %r230, %r165, %r232;
	// end inline asm
	// begin inline asm
	shfl.sync.down.b32 %r218, %r219, %r230, %r165, %r232;
	// end inline asm
	mov.b64 	%rd406, {%r213, %r218};
	mov.b64 	%fd67, %rd406;
	mov.b64 	{%r224, %r229}, %rd446;
	// begin inline asm
	shfl.sync.down.b32 %r223, %r224, %r230, %r165, %r232;
	// end inline asm
	// begin inline asm
	shfl.sync.down.b32 %r228, %r229, %r230, %r165, %r232;
	// end inline asm
	mov.b64 	%rd72, {%r223, %r228};
	add.s32 	%r233, %r146, 8;
	setp.gt.s32 	%p182, %r233, %r165;
	mov.u64 	%rd447, %rd446;
	mov.f64 	%fd240, %fd239;
	@%p182 bra 	$L__BB11_86;
	setp.lt.f64 	%p183, %fd239, %fd67;
	mov.u64 	%rd447, %rd72;
	mov.f64 	%fd240, %fd67;
	@%p183 bra 	$L__BB11_86;
	setp.gt.f64 	%p184, %fd239, %fd67;
	mov.u64 	%rd447, %rd446;
	mov.f64 	%fd240, %fd239;
	@%p184 bra 	$L__BB11_86;
	setp.lt.s64 	%p185, %rd446, %rd72;
	min.s64 	%rd447, %rd446, %rd72;
	selp.f64 	%fd240, %fd239, %fd67, %p185;
$L__BB11_86:
	mov.b64 	%rd407, %fd240;
	mov.b64 	{%r235, %r240}, %rd407;
	mov.b32 	%r251, 16;
	mov.b32 	%r253, -1;
	// begin inline asm
	shfl.sync.down.b32 %r234, %r235, %r251, %r165, %r253;
	// end inline asm
	// begin inline asm
	shfl.sync.down.b32 %r239, %r240, %r251, %r165, %r253;
	// end inline asm
	mov.b64 	%rd408, {%r234, %r239};
	mov.b64 	%fd70, %rd408;
	mov.b64 	{%r245, %r250}, %rd447;
	// begin inline asm
	shfl.sync.down.b32 %r244, %r245, %r251, %r165, %r253;
	// end inline asm
	// begin inline asm
	shfl.sync.down.b32 %r249, %r250, %r251, %r165, %r253;
	// end inline asm
	mov.b64 	%rd75, {%r244, %r249};
	add.s32 	%r254, %r146, 16;
	setp.gt.s32 	%p186, %r254, %r165;
	mov.u64 	%rd507, %rd447;
	mov.f64 	%fd292, %fd240;
	@%p186 bra 	$L__BB11_90;
	setp.lt.f64 	%p187, %fd240, %fd70;
	mov.u64 	%rd507, %rd75;
	mov.f64 	%fd292, %fd70;
	@%p187 bra 	$L__BB11_90;
	setp.gt.f64 	%p188, %fd240, %fd70;
	mov.u64 	%rd507, %rd447;
	mov.f64 	%fd292, %fd240;
	@%p188 bra 	$L__BB11_90;
	setp.lt.s64 	%p189, %rd447, %rd75;
	min.s64 	%rd507, %rd447, %rd75;
	selp.f64 	%fd292, %fd240, %fd70, %p189;
$L__BB11_90:
	setp.ne.s32 	%p190, %r146, 0;
	@%p190 bra 	$L__BB11_92;
	shr.u32 	%r255, %r1, 1;
	and.b32  	%r256, %r255, 496;
	mov.u32 	%r257, _ZN6thrust24THRUST_300001_SM_1000_NS8cuda_cub4core6detail5shmemE;
	add.s32 	%r258, %r257, %r256;
	st.shared.f64 	[%r258+8], %fd292;
	st.shared.u64 	[%r258+16], %rd507;
$L__BB11_92:
	bar.sync 	0;
	setp.ne.s32 	%p191, %r1, 0;
	@%p191 bra 	$L__BB11_232;
	setp.lt.s32 	%p192, %r29, 33;
	mov.f64 	%fd242, %fd292;
	mov.u64 	%rd449, %rd507;
	@%p192 bra 	$L__BB11_97;
	ld.shared.f64 	%fd73, [_ZN6thrust24THRUST_300001_SM_1000_NS8cuda_cub4core6detail5shmemE+24];
	ld.shared.u64 	%rd78, [_ZN6thrust24THRUST_300001_SM_1000_NS8cuda_cub4core6detail5shmemE+32];
	setp.lt.f64 	%p193, %fd292, %fd73;
	mov.f64 	%fd242, %fd73;
	mov.u64 	%rd449, %rd78;
	@%p193 bra 	$L__BB11_97;
	setp.lt.f64 	%p194, %fd73, %fd292;
	mov.f64 	%fd242, %fd292;
	mov.u64 	%rd449, %rd507;
	@%p194 bra 	$L__BB11_97;
	setp.lt.s64 	%p195, %rd507, %rd78;
	min.s64 	%rd449, %rd507, %rd78;
	selp.f64 	%fd242, %fd292, %fd73, %p195;
$L__BB11_97:
	setp.lt.s32 	%p196, %r29, 65;
	mov.f64 	%fd243, %fd242;
	mov.u64 	%rd450, %rd449;
	@%p196 bra 	$L__BB11_101;
	ld.shared.f64 	%fd76, [_ZN6thrust24THRUST_300001_SM_1000_NS8cuda_cub4core6detail5shmemE+40];
	ld.shared.u64 	%rd81, [_ZN6thrust24THRUST_300001_SM_1000_NS8cuda_cub4core6detail5shmemE+48];
	setp.lt.f64 	%p197, %fd242, %fd76;
	mov.f64 	%fd243, %fd76;
	mov.u64 	%rd450, %rd81;
	@%p197 bra 	$L__BB11_101;
	setp.lt.f64 	%p198, %fd76, %fd242;
	mov.f64 	%fd243, %fd242;
	mov.u64 	%rd450, %rd449;
	@%p198 bra 	$L__BB11_101;
	setp.lt.s64 	%p199, %rd449, %rd81;
	selp.f64 	%fd243, %fd242, %fd76, %p199;
	min.s64 	%rd450, %rd449, %rd81;
$L__BB11_101:
	setp.lt.s32 	%p200, %r29, 97;
	mov.f64 	%fd244, %fd243;
	mov.u64 	%rd451, %rd450;
	@%p200 bra 	$L__BB11_105;
	ld.shared.f64 	%fd79, [_ZN6thrust24THRUST_300001_SM_1000_NS8cuda_cub4core6detail5shmemE+56];
	ld.shared.u64 	%rd84, [_ZN6thrust24THRUST_300001_SM_1000_NS8cuda_cub4core6detail5shmemE+64];
	setp.lt.f64 	%p201, %fd243, %fd79;
	mov.f64 	%fd244, %fd79;
	mov.u64 	%rd451, %rd84;
	@%p201 bra 	$L__BB11_105;
	setp.lt.f64 	%p202, %fd79, %fd243;
	mov.f64 	%fd244, %fd243;
	mov.u64 	%rd451, %rd450;
	@%p202 bra 	$L__BB11_105;
	setp.lt.s64 	%p203, %rd450, %rd84;
	selp.f64 	%fd244, %fd243, %fd79, %p203;
	min.s64 	%rd451, %rd450, %rd84;
$L__BB11_105:
	setp.lt.s32 	%p204, %r29, 129;
	mov.f64 	%fd245, %fd244;
	mov.u64 	%rd452, %rd451;
	@%p204 bra 	$L__BB11_109;
	ld.shared.f64 	%fd82, [_ZN6thrust24THRUST_300001_SM_1000_NS8cuda_cub4core6detail5shmemE+72];
	ld.shared.u64 	%rd87, [_ZN6thrust24THRUST_300001_SM_1000_NS8cuda_cub4core6detail5shmemE+80];
	setp.lt.f64 	%p205, %fd244, %fd82;
	mov.f64 	%fd245, %fd82;
	mov.u64 	%rd452, %rd87;
	@%p205 bra 	$L__BB11_109;
	setp.lt.f64 	%p206, %fd82, %fd244;
	mov.f64 	%fd245, %fd244;
	mov.u64 	%rd452, %rd451;
	@%p206 bra 	$L__BB11_109;
	setp.lt.s64 	%p207, %rd451, %rd87;
	selp.f64 	%fd245, %fd244, %fd82, %p207;
	min.s64 	%rd452, %rd451, %rd87;
$L__BB11_109:
	setp.lt.s32 	%p208, %r29, 161;
	mov.f64 	%fd246, %fd245;
	mov.u64 	%rd453, %rd452;
	@%p208 bra 	$L__BB11_113;
	ld.shared.f64 	%fd85, [_ZN6thrust24THRUST_300001_SM_1000_NS8cuda_cub4core6detail5shmemE+88];
	ld.shared.u64 	%rd90, [_ZN6thrust24THRUST_300001_SM_1000_NS8cuda_cub4core6detail5shmemE+96];
	setp.lt.f64 	%p209, %fd245, %fd85;
	mov.f64 	%fd246, %fd85;
	mov.u64 	%rd453, %rd90;
	@%p209 bra 	$L__BB11_113;
	setp.lt.f64 	%p210, %fd85, %fd245;
	mov.f64 	%fd246, %fd245;
	mov.u64 	%rd453, %rd452;
	@%p210 bra 	$L__BB11_113;
	setp.lt.s64 	%p211, %rd452, %rd90;
	selp.f64 	%fd246, %fd245, %fd85, %p211;
	min.s64 	%rd453, %rd452, %rd90;
$L__BB11_113:
	setp.lt.s32 	%p212, %r29, 193;
	mov.f64 	%fd247, %fd246;
	mov.u64 	%rd454, %rd453;
	@%p212 bra 	$L__BB11_117;
	ld.shared.f64 	%fd88, [_ZN6thrust24THRUST_300001_SM_1000_NS8cuda_cub4core6detail5shmemE+104];
	ld.shared.u64 	%rd93, [_ZN6thrust24THRUST_300001_SM_1000_NS8cuda_cub4core6detail5shmemE+112];
	setp.lt.f64 	%p213, %fd246, %fd88;
	mov.f64 	%fd247, %fd88;
	mov.u64 	%rd454, %rd93;
	@%p213 bra 	$L__BB11_117;
	setp.lt.f64 	%p214, %fd88, %fd246;
	mov.f64 	%fd247, %fd246;
	mov.u64 	%rd454, %rd453;
	@%p214 bra 	$L__BB11_117;
	setp.lt.s64 	%p215, %rd453, %rd93;
	selp.f64 	%fd247, %fd246, %fd88, %p215;
	min.s64 	%rd454, %rd453, %rd93;
$L__BB11_117:
	setp.lt.s32 	%p216, %r29, 225;
	mov.u64 	%rd507, %rd454;
	mov.f64 	%fd292, %fd247;
	@%p216 bra 	$L__BB11_232;
	ld.shared.f64 	%fd91, [_ZN6thrust24THRUST_300001_SM_1000_NS8cuda_cub4core6detail5shmemE+120];
	ld.shared.u64 	%rd96, [_ZN6thrust24THRUST_300001_SM_1000_NS8cuda_cub4core6detail5shmemE+128];
	setp.lt.f64 	%p217, %fd247, %fd91;
	mov.u64 	%rd507, %rd96;
	mov.f64 	%fd292, %fd91;
	@%p217 bra 	$L__BB11_232;
	setp.lt.f64 	%p218, %fd91, %fd247;
	mov.u64 	%rd507, %rd454;
	mov.f64 	%fd292, %fd247;
	@%p218 bra 	$L__BB11_232;
	setp.lt.s64 	%p219, %rd454, %rd96;
	selp.f64 	%fd292, %fd247, %fd91, %p219;
	min.s64 	%rd507, %rd454, %rd96;
	bra.uni 	$L__BB11_232;
$L__BB11_121:
	mov.u32 	%r16, %tid.x;
	cvt.u64.u32 	%rd98, %r16;
	mul.wide.u32 	%rd259, %r16, 16;
	add.s64 	%rd240, %rd237, %rd259;
	// begin inline asm
	ld.global.nc.u64 %rd239, [%rd240];
	// end inline asm
	add.s64 	%rd242, %rd240, 8;
	// begin inline asm
	ld.global.nc.u64 %rd241, [%rd242];
	// end inline asm
	mov.b64 	%fd93, %rd239;
	add.s64 	%rd244, %rd240, 4096;
	// begin inline asm
	ld.global.nc.u64 %rd243, [%rd244];
	// end inline asm
	add.s64 	%rd246, %rd240, 4104;
	// begin inline asm
	ld.global.nc.u64 %rd455, [%rd246];
	// end inline asm
	mov.b64 	%fd248, %rd243;
	add.s64 	%rd248, %rd240, 8192;
	// begin inline asm
	ld.global.nc.u64 %rd247, [%rd248];
	// end inline asm
	add.s64 	%rd250, %rd240, 8200;
	// begin inline asm
	ld.global.nc.u64 %rd456, [%rd250];
	// end inline asm
	mov.b64 	%fd249, %rd247;
	add.s64 	%rd252, %rd240, 12288;
	// begin inline asm
	ld.global.nc.u64 %rd251, [%rd252];
	// end inline asm
	add.s64 	%rd254, %rd240, 12296;
	// begin inline asm
	ld.global.nc.u64 %rd457, [%rd254];
	// end inline asm
	mov.b64 	%fd250, %rd251;
	add.s64 	%rd256, %rd240, 16384;
	// begin inline asm
	ld.global.nc.u64 %rd255, [%rd256];
	// end inline asm
	add.s64 	%rd258, %rd240, 16392;
	// begin inline asm
	ld.global.nc.u64 %rd494, [%rd258];
	// end inline asm
	mov.b64 	%fd279, %rd255;
	setp.lt.f64 	%p3, %fd93, %fd248;
	@%p3 bra 	$L__BB11_123;
	setp.lt.f64 	%p4, %fd248, %fd93;
	setp.lt.s64 	%p5, %rd241, %rd455;
	or.pred  	%p6, %p4, %p5;
	selp.f64 	%fd248, %fd93, %fd248, %p6;
	selp.b64 	%rd455, %rd241, %rd455, %p6;
$L__BB11_123:
	setp.lt.f64 	%p7, %fd248, %fd249;
	@%p7 bra 	$L__BB11_125;
	setp.gt.f64 	%p8, %fd248, %fd249;
	setp.lt.s64 	%p9, %rd455, %rd456;
	or.pred  	%p10, %p8, %p9;
	selp.f64 	%fd249, %fd248, %fd249, %p10;
	selp.b64 	%rd456, %rd455, %rd456, %p10;
$L__BB11_125:
	setp.lt.f64 	%p11, %fd249, %fd250;
	@%p11 bra 	$L__BB11_127;
	setp.gt.f64 	%p12, %fd249, %fd250;
	setp.lt.s64 	%p13, %rd456, %rd457;
	or.pred  	%p14, %p12, %p13;
	selp.f64 	%fd250, %fd249, %fd250, %p14;
	selp.b64 	%rd457, %rd456, %rd457, %p14;
$L__BB11_127:
	setp.lt.f64 	%p15, %fd250, %fd279;
	@%p15 bra 	$L__BB11_129;
	setp.gt.f64 	%p16, %fd250, %fd279;
	setp.lt.s64 	%p17, %rd457, %rd494;
	or.pred  	%p18, %p16, %p17;
	selp.f64 	%fd279, %fd250, %fd279, %p18;
	selp.b64 	%rd494, %rd457, %rd494, %p18;
$L__BB11_129:
	setp.lt.u32 	%p19, %r29, 2560;
	mov.b64 	%rd473, 1280;
	@%p19 bra 	$L__BB11_165;
	add.s64 	%rd263, %rd1, -2560;
	mul.hi.u64 	%rd264, %rd263, -3689348814741910323;
	shr.u64 	%rd113, %rd264, 10;
	setp.lt.u64 	%p20, %rd263, 1280;
	mov.b64 	%rd473, 1280;
	@%p20 bra 	$L__BB11_153;
	add.s64 	%rd266, %rd113, 1;
	and.b64  	%rd459, %rd266, 36028797018963966;
	shl.b64 	%rd267, %rd98, 4;
	add.s64 	%rd268, %rd267, %rd237;
	add.s64 	%rd460, %rd268, 57352;
	mov.b64 	%rd473, 1280;
$L__BB11_132:
	add.s64 	%rd270, %rd460, -36872;
	// begin inline asm
	ld.global.nc.u64 %rd269, [%rd270];
	// end inline asm
	add.s64 	%rd272, %rd460, -36864;
	// begin inline asm
	ld.global.nc.u64 %rd463, [%rd272];
	// end inline asm
	mov.b64 	%fd253, %rd269;
	add.s64 	%rd274, %rd460, -32776;
	// begin inline asm
	ld.global.nc.u64 %rd273, [%rd274];
	// end inline asm
	add.s64 	%rd276, %rd460, -32768;
	// begin inline asm
	ld.global.nc.u64 %rd464, [%rd276];
	// end inline asm
	mov.b64 	%fd254, %rd273;
	add.s64 	%rd278, %rd460, -28680;
	// begin inline asm
	ld.global.nc.u64 %rd277, [%rd278];
	// end inline asm
	add.s64 	%rd280, %rd460, -28672;
	// begin inline asm
	ld.global.nc.u64 %rd465, [%rd280];
	// end inline asm
	mov.b64 	%fd255, %rd277;
	add.s64 	%rd282, %rd460, -24584;
	// begin inline asm
	ld.global.nc.u64 %rd281, [%rd282];
	// end inline asm
	add.s64 	%rd284, %rd460, -24576;
	// begin inline asm
	ld.global.nc.u64 %rd466, [%rd284];
	// end inline asm
	mov.b64 	%fd256, %rd281;
	add.s64 	%rd286, %rd460, -20488;
	// begin inline asm
	ld.global.nc.u64 %rd285, [%rd286];
	// end inline asm
	add.s64 	%rd288, %rd460, -20480;
	// begin inline asm
	ld.global.nc.u64 %rd467, [%rd288];
	// end inline asm
	mov.b64 	%fd257, %rd285;
	setp.lt.f64 	%p21, %fd279, %fd253;
	@%p21 bra 	$L__BB11_134;
	setp.gt.f64 	%p22, %fd279, %fd253;
	setp.lt.s64 	%p23, %rd494, %rd463;
	or.pred  	%p24, %p22, %p23;
	selp.f64 	%fd253, %fd279, %fd253, %p24;
	selp.b64 	%rd463, %rd494, %rd463, %p24;
$L__BB11_134:
	setp.lt.f64 	%p25, %fd253, %fd254;
	@%p25 bra 	$L__BB11_136;
	setp.gt.f64 	%p26, %fd253, %fd254;
	setp.lt.s64 	%p27, %rd463, %rd464;
	or.pred  	%p28, %p26, %p27;
	selp.f64 	%fd254, %fd253, %fd254, %p28;
	selp.b64 	%rd464, %rd463, %rd464, %p28;
$L__BB11_136:
	setp.lt.f64 	%p29, %fd254, %fd255;
	@%p29 bra 	$L__BB11_138;
	setp.gt.f64 	%p30, %fd254, %fd255;
	setp.lt.s64 	%p31, %rd464, %rd465;
	or.pred  	%p32, %p30, %p31;
	selp.f64 	%fd255, %fd254, %fd255, %p32;
	selp.b64 	%rd465, %rd464, %rd465, %p32;
$L__BB11_138:
	setp.lt.f64 	%p33, %fd255, %fd256;
	@%p33 bra 	$L__BB11_140;
	setp.gt.f64 	%p34, %fd255, %fd256;
	setp.lt.s64 	%p35, %rd465, %rd466;
	or.pred  	%p36, %p34, %p35;
	selp.f64 	%fd256, %fd255, %fd256, %p36;
	selp.b64 	%rd466, %rd465, %rd466, %p36;
$L__BB11_140:
	setp.lt.f64 	%p37, %fd256, %fd257;
	@%p37 bra 	$L__BB11_142;
	setp.gt.f64 	%p38, %fd256, %fd257;
	setp.lt.s64 	%p39, %rd466, %rd467;
	or.pred  	%p40, %p38, %p39;
	selp.f64 	%fd257, %fd256, %fd257, %p40;
	selp.b64 	%rd467, %rd466, %rd467, %p40;
$L__BB11_142:
	add.s64 	%rd290, %rd460, -16392;
	// begin inline asm
	ld.global.nc.u64 %rd289, [%rd290];
	// end inline asm
	add.s64 	%rd292, %rd460, -16384;
	// begin inline asm
	ld.global.nc.u64 %rd468, [%rd292];
	// end inline asm
	mov.b64 	%fd258, %rd289;
	add.s64 	%rd294, %rd460, -12296;
	// begin inline asm
	ld.global.nc.u64 %rd293, [%rd294];
	// end inline asm
	add.s64 	%rd296, %rd460, -12288;
	// begin inline asm
	ld.global.nc.u64 %rd469, [%rd296];
	// end inline asm
	mov.b64 	%fd259, %rd293;
	add.s64 	%rd298, %rd460, -8200;
	// begin inline asm
	ld.global.nc.u64 %rd297, [%rd298];
	// end inline asm
	add.s64 	%rd300, %rd460, -8192;
	// begin inline asm
	ld.global.nc.u64 %rd470, [%rd300];
	// end inline asm
	mov.b64 	%fd260, %rd297;
	add.s64 	%rd302, %rd460, -4104;
	// begin inline asm
	ld.global.nc.u64 %rd301, [%rd302];
	// end inline asm
	add.s64 	%rd304, %rd460, -4096;
	// begin inline asm
	ld.global.nc.u64 %rd471, [%rd304];
	// end inline asm
	mov.b64 	%fd261, %rd301;
	add.s64 	%rd306, %rd460, -8;
	// begin inline asm
	ld.global.nc.u64 %rd305, [%rd306];
	// end inline asm
	// begin inline asm
	ld.global.nc.u64 %rd494, [%rd460];
	// end inline asm
	mov.b64 	%fd279, %rd305;
	setp.lt.f64 	%p41, %fd257, %fd258;
	@%p41 bra 	$L__BB11_144;
	setp.gt.f64 	%p42, %fd257, %fd258;
	setp.lt.s64 	%p43, %rd467, %rd468;
	or.pred  	%p44, %p42, %p43;
	selp.f64 	%fd258, %fd257, %fd258, %p44;
	selp.b64 	%rd468, %rd467, %rd468, %p44;
$L__BB11_144:
	setp.lt.f64 	%p45, %fd258, %fd259;
	@%p45 bra 	$L__BB11_146;
	setp.gt.f64 	%p46, %fd258, %fd259;
	setp.lt.s64 	%p47, %rd468, %rd469;
	or.pred  	%p48, %p46, %p47;
	selp.f64 	%fd259, %fd258, %fd259, %p48;
	selp.b64 	%rd469, %rd468, %rd469, %p48;
$L__BB11_146:
	setp.lt.f64 	%p49, %fd259, %fd260;
	@%p49 bra 	$L__BB11_148;
	setp.gt.f64 	%p50, %fd259, %fd260;
	setp.lt.s64 	%p51, %rd469, %rd470;
	or.pred  	%p52, %p50, %p51;
	selp.f64 	%fd260, %fd259, %fd260, %p52;
	selp.b64 	%rd470, %rd469, %rd470, %p52;
$L__BB11_148:
	setp.lt.f64 	%p53, %fd260, %fd261;
	@%p53 bra 	$L__BB11_150;
	setp.gt.f64 	%p54, %fd260, %fd261;
	setp.lt.s64 	%p55, %rd470, %rd471;
	or.pred  	%p56, %p54, %p55;
	selp.f64 	%fd261, %fd260, %fd261, %p56;
	selp.b64 	%rd471, %rd470, %rd471, %p56;
$L__BB11_150:
	setp.lt.f64 	%p57, %fd261, %fd279;
	@%p57 bra 	$L__BB11_152;
	setp.gt.f64 	%p58, %fd261, %fd279;
	setp.lt.s64 	%p59, %rd471, %rd494;
	or.pred  	%p60, %p58, %p59;
	selp.f64 	%fd279, %fd261, %fd279, %p60;
	selp.b64 	%rd494, %rd471, %rd494, %p60;
$L__BB11_152:
	add.s64 	%rd473, %rd473, 2560;
	add.s64 	%rd460, %rd460, 40960;
	add.s64 	%rd459, %rd459, -2;
	setp.ne.s64 	%p61, %rd459, 0;
	@%p61 bra 	$L__BB11_132;
$L__BB11_153:
	and.b64  	%rd309, %rd113, 1;
	setp.eq.b64 	%p62, %rd309, 1;
	@%p62 bra 	$L__BB11_165;
	shl.b64 	%rd330, %rd473, 4;
	add.s64 	%rd311, %rd240, %rd330;
	// begin inline asm
	ld.global.nc.u64 %rd310, [%rd311];
	// end inline asm
	add.s64 	%rd313, %rd311, 8;
	// begin inline asm
	ld.global.nc.u64 %rd477, [%rd313];
	// end inline asm
	mov.b64 	%fd265, %rd310;
	add.s64 	%rd315, %rd311, 4096;
	// begin inline asm
	ld.global.nc.u64 %rd314, [%rd315];
	// end inline asm
	add.s64 	%rd317, %rd311, 4104;
	// begin inline asm
	ld.global.nc.u64 %rd478, [%rd317];
	// end inline asm
	mov.b64 	%fd266, %rd314;
	add.s64 	%rd319, %rd311, 8192;
	// begin inline asm
	ld.global.nc.u64 %rd318, [%rd319];
	// end inline asm
	add.s64 	%rd321, %rd311, 8200;
	// begin inline asm
	ld.global.nc.u64 %rd479, [%rd321];
	// end inline asm
	mov.b64 	%fd267, %rd318;
	add.s64 	%rd323, %rd311, 12288;
	// begin inline asm
	ld.global.nc.u64 %rd322, [%rd323];
	// end inline asm
	add.s64 	%rd325, %rd311, 12296;
	// begin inline asm
	ld.global.nc.u64 %rd480, [%rd325];
	// end inline asm
	mov.b64 	%fd268, %rd322;
	add.s64 	%rd327, %rd311, 16384;
	// begin inline asm
	ld.global.nc.u64 %rd326, [%rd327];
	// end inline asm
	add.s64 	%rd329, %rd311, 16392;
	// begin inline asm
	ld.global.nc.u64 %rd481, [%rd329];
	// end inline asm
	mov.b64 	%fd269, %rd326;
	setp.lt.f64 	%p63, %fd279, %fd265;
	@%p63 bra 	$L__BB11_156;
	setp.gt.f64 	%p64, %fd279, %fd265;
	setp.lt.s64 	%p65, %rd494, %rd477;
	or.pred  	%p66, %p64, %p65;
	selp.f64 	%fd265, %fd279, %fd265, %p66;
	selp.b64 	%rd477, %rd494, %rd477, %p66;
$L__BB11_156:
	setp.lt.f64 	%p67, %fd265, %fd266;
	@%p67 bra 	$L__BB11_158;
	setp.gt.f64 	%p68, %fd265, %fd266;
	setp.lt.s64 	%p69, %rd477, %rd478;
	or.pred  	%p70, %p68, %p69;
	selp.f64 	%fd266, %fd265, %fd266, %p70;
	selp.b64 	%rd478, %rd477, %rd478, %p70;
$L__BB11_158:
	setp.lt.f64 	%p71, %fd266, %fd267;
	@%p71 bra 	$L__BB11_160;
	setp.gt.f64 	%p72, %fd266, %fd267;
	setp.lt.s64 	%p73, %rd478, %rd479;
	or.pred  	%p74, %p72, %p73;
	selp.f64 	%fd267, %fd266, %fd267, %p74;
	selp.b64 	%rd479, %rd478, %rd479, %p74;
$L__BB11_160:
	setp.lt.f64 	%p75, %fd267, %fd268;
	@%p75 bra 	$L__BB11_162;
	setp.gt.f64 	%p76, %fd267, %fd268;
	setp.lt.s64 	%p77, %rd479, %rd480;
	or.pred  	%p78, %p76, %p77;
	selp.f64 	%fd268, %fd267, %fd268, %p78;
	selp.b64 	%rd480, %rd479, %rd480, %p78;
$L__BB11_162:
	setp.lt.f64 	%p79, %fd268, %fd269;
	@%p79 bra 	$L__BB11_164;
	setp.gt.f64 	%p80, %fd268, %fd269;
	setp.lt.s64 	%p81, %rd480, %rd481;
	or.pred  	%p82, %p80, %p81;
	selp.f64 	%fd269, %fd268, %fd269, %p82;
	selp.b64 	%rd481, %rd480, %rd481, %p82;
$L__BB11_164:
	add.s64 	%rd473, %rd473, 1280;
	mov.u64 	%rd494, %rd481;
	mov.f64 	%fd279, %fd269;
$L__BB11_165:
	cvt.s64.s32 	%rd331, %r29;
	setp.ge.s64 	%p83, %rd473, %rd331;
	@%p83 bra 	$L__BB11_188;
	cvt.u32.u64 	%r17, %rd473;
	sub.s32 	%r18, %r29, %r17;
	setp.ge.s32 	%p84, %r16, %r18;
	@%p84 bra 	$L__BB11_188;
	not.b32 	%r30, %r16;
	add.s32 	%r31, %r29, %r30;
	sub.s32 	%r19, %r31, %r17;
	and.b32  	%r32, %r19, 768;
	setp.eq.s32 	%p85, %r32, 768;
	mov.u32 	%r372, %r16;
	@%p85 bra 	$L__BB11_173;
	cvt.u64.u32 	%rd333, %r16;
	add.s64 	%rd334, %rd473, %rd333;
	shl.b64 	%rd335, %rd334, 4;
	add.s64 	%rd484, %rd237, %rd335;
	shr.u32 	%r33, %r19, 8;
	add.s32 	%r34, %r33, 1;
	and.b32  	%r35, %r34, 3;
	neg.s32 	%r370, %r35;
	mov.u32 	%r372, %r16;
$L__BB11_169:
	.pragma "nounroll";
	mov.u64 	%rd177, %rd494;
	mov.f64 	%fd155, %fd279;
	// begin inline asm
	ld.global.nc.u64 %rd336, [%rd484];
	// end inline asm
	add.s64 	%rd339, %rd484, 8;
	// begin inline asm
	ld.global.nc.u64 %rd338, [%rd339];
	// end inline asm
	mov.b64 	%fd156, %rd336;
	setp.lt.f64 	%p86, %fd155, %fd156;
	mov.f64 	%fd279, %fd156;
	mov.u64 	%rd494, %rd338;
	@%p86 bra 	$L__BB11_172;
	setp.gt.f64 	%p87, %fd155, %fd156;
	mov.f64 	%fd279, %fd155;
	mov.u64 	%rd494, %rd177;
	@%p87 bra 	$L__BB11_172;
	setp.lt.s64 	%p88, %rd177, %rd338;
	selp.f64 	%fd279, %fd155, %fd156, %p88;
	min.s64 	%rd494, %rd177, %rd338;
$L__BB11_172:
	add.s32 	%r372, %r372, 256;
	add.s64 	%rd484, %rd484, 4096;
	add.s32 	%r370, %r370, 1;
	setp.ne.s32 	%p89, %r370, 0;
	@%p89 bra 	$L__BB11_169;
$L__BB11_173:
	setp.lt.u32 	%p90, %r19, 768;
	@%p90 bra 	$L__BB11_188;
	cvt.u64.u32 	%rd340, %r372;
	add.s64 	%rd341, %rd473, %rd340;
	shl.b64 	%rd342, %rd341, 4;
	add.s64 	%rd343, %rd342, %rd237;
	add.s64 	%rd489, %rd343, 12296;
$L__BB11_175:
	add.s64 	%rd345, %rd489, -12296;
	// begin inline asm
	ld.global.nc.u64 %rd344, [%rd345];
	// end inline asm
	add.s64 	%rd347, %rd489, -12288;
	// begin inline asm
	ld.global.nc.u64 %rd346, [%rd347];
	// end inline asm
	mov.b64 	%fd162, %rd344;
	setp.lt.f64 	%p91, %fd279, %fd162;
	mov.f64 	%fd276, %fd162;
	mov.u64 	%rd491, %rd346;
	@%p91 bra 	$L__BB11_178;
	setp.gt.f64 	%p92, %fd279, %fd162;
	mov.f64 	%fd276, %fd279;
	mov.u64 	%rd491, %rd494;
	@%p92 bra 	$L__BB11_178;
	setp.lt.s64 	%p93, %rd494, %rd346;
	selp.f64 	%fd276, %fd279, %fd162, %p93;
	min.s64 	%rd491, %rd494, %rd346;
$L__BB11_178:
	add.s64 	%rd349, %rd489, -8200;
	// begin inline asm
	ld.global.nc.u64 %rd348, [%rd349];
	// end inline asm
	add.s64 	%rd351, %rd489, -8192;
	// begin inline asm
	ld.global.nc.u64 %rd350, [%rd351];
	// end inline asm
	mov.b64 	%fd165, %rd348;
	setp.lt.f64 	%p94, %fd276, %fd165;
	mov.f64 	%fd277, %fd165;
	mov.u64 	%rd492, %rd350;
	@%p94 bra 	$L__BB11_181;
	setp.gt.f64 	%p95, %fd276, %fd165;
	mov.f64 	%fd277, %fd276;
	mov.u64 	%rd492, %rd491;
	@%p95 bra 	$L__BB11_181;
	setp.lt.s64 	%p96, %rd491, %rd350;
	selp.f64 	%fd277, %fd276, %fd165, %p96;
	min.s64 	%rd492, %rd491, %rd350;
$L__BB11_181:
	add.s64 	%rd353, %rd489, -4104;
	// begin inline asm
	ld.global.nc.u64 %rd352, [%rd353];
	// end inline asm
	add.s64 	%rd355, %rd489, -4096;
	// begin inline asm
	ld.global.nc.u64 %rd354, [%rd355];
	// end inline asm
	mov.b64 	%fd168, %rd352;
	setp.lt.f64 	%p97, %fd277, %fd168;
	mov.f64 	%fd278, %fd168;
	mov.u64 	%rd493, %rd354;
	@%p97 bra 	$L__BB11_184;
	setp.gt.f64 	%p98, %fd277, %fd168;
	mov.f64 	%fd278, %fd277;
	mov.u64 	%rd493, %rd492;
	@%p98 bra 	$L__BB11_184;
	setp.lt.s64 	%p99, %rd492, %rd354;
	selp.f64 	%fd278, %fd277, %fd168, %p99;
	min.s64 	%rd493, %rd492, %rd354;
$L__BB11_184:
	add.s64 	%rd357, %rd489, -8;
	// begin inline asm
	ld.global.nc.u64 %rd356, [%rd357];
	// end inline asm
	// begin inline asm
	ld.global.nc.u64 %rd358, [%rd489];
	// end inline asm
	mov.b64 	%fd171, %rd356;
	setp.lt.f64 	%p100, %fd278, %fd171;
	mov.f64 	%fd279, %fd171;
	mov.u64 	%rd494, %rd358;
	@%p100 bra 	$L__BB11_187;
	setp.gt.f64 	%p101, %fd278, %fd171;
	mov.f64 	%fd279, %fd278;
	mov.u64 	%rd494, %rd493;
	@%p101 bra 	$L__BB11_187;
	setp.lt.s64 	%p102, %rd493, %rd358;
	selp.f64 	%fd279, %fd278, %fd171, %p102;
	min.s64 	%rd494, %rd493, %rd358;
$L__BB11_187:
	add.s32 	%r372, %r372, 1024;
	add.s64 	%rd489, %rd489, 16384;
	setp.lt.s32 	%p103, %r372, %r18;
	@%p103 bra 	$L__BB11_175;
$L__BB11_188:
	// begin inline asm
	mov.u32 %r36, %laneid;
	// end inline asm
	mov.b64 	%rd360, %fd279;
	mov.b64 	{%r38, %r43}, %rd360;
	mov.b32 	%r54, 1;
	mov.b32 	%r55, 31;
	mov.b32 	%r56, -1;
	// begin inline asm
	shfl.sync.down.b32 %r37, %r38, %r54, %r55, %r56;
	// end inline asm
	// begin inline asm
	shfl.sync.down.b32 %r42, %r43, %r54, %r55, %r56;
	// end inline asm
	mov.b64 	%rd361, {%r37, %r42};
	mov.b64 	%fd175, %rd361;
	mov.b64 	{%r48, %r53}, %rd494;
	// begin inline asm
	shfl.sync.down.b32 %r47, %r48, %r54, %r55, %r56;
	// end inline asm
	// begin inline asm
	shfl.sync.down.b32 %r52, %r53, %r54, %r55, %r56;
	// end inline asm
	mov.b64 	%rd201, {%r47, %r52};
	setp.gt.s32 	%p104, %r36, 30;
	mov.f64 	%fd281, %fd279;
	mov.u64 	%rd496, %rd494;
	@%p104 bra 	$L__BB11_192;
	setp.lt.f64 	%p105, %fd279, %fd175;
	mov.f64 	%fd281, %fd175;
	mov.u64 	%rd496, %rd201;
	@%p105 bra 	$L__BB11_192;
	setp.gt.f64 	%p106, %fd279, %fd175;
	mov.f64 	%fd281, %fd279;
	mov.u64 	%rd496, %rd494;
	@%p106 bra 	$L__BB11_192;
	setp.lt.s64 	%p107, %rd494, %rd201;
	selp.f64 	%fd281, %fd279, %fd175, %p107;
	min.s64 	%rd496, %rd494, %rd201;
$L__BB11_192:
	mov.b64 	%rd362, %fd281;
	mov.b64 	{%r58, %r63}, %rd362;
	mov.b32 	%r74, 2;
	mov.b32 	%r75, 31;
	mov.b32 	%r76, -1;
	// begin inline asm
	shfl.sync.down.b32 %r57, %r58, %r74, %r75, %r76;
	// end inline asm
	// begin inline asm
	shfl.sync.down.b32 %r62, %r63, %r74, %r75, %r76;
	// end inline asm
	mov.b64 	%rd363, {%r57, %r62};
	mov.b64 	%fd178, %rd363;
	mov.b64 	{%r68, %r73}, %rd496;
	// begin inline asm
	shfl.sync.down.b32 %r67, %r68, %r74, %r75, %r76;
	// end inline asm
	// begin inline asm
	shfl.sync.down.b32 %r72, %r73, %r74, %r75, %r76;
	// end inline asm
	mov.b64 	%rd204, {%r67, %r72};
	setp.gt.s32 	%p108, %r36, 29;
	mov.f64 	%fd282, %fd281;
	mov.u64 	%rd497, %rd496;
	@%p108 bra 	$L__BB11_196;
	setp.lt.f64 	%p109, %fd281, %fd178;
	mov.f64 	%fd282, %fd178;
	mov.u64 	%rd497, %rd204;
	@%p109 bra 	$L__BB11_196;
	setp.gt.f64 	%p110, %fd281, %fd178;
	mov.f64 	%fd282, %fd281;
	mov.u64 	%rd497, %rd496;
	@%p110 bra 	$L__BB11_196;
	setp.lt.s64 	%p111, %rd496, %rd204;
	selp.f64 	%fd282, %fd281, %fd178, %p111;
	min.s64 	%rd497, %rd496, %rd204;
$L__BB11_196:
	mov.b64 	%rd364, %fd282;
	mov.b64 	{%r78, %r83}, %rd364;
	mov.b32 	%r94, 4;
	mov.b32 	%r95, 31;
	mov.b32 	%r96, -1;
	// begin inline asm
	shfl.sync.down.b32 %r77, %r78, %r94, %r95, %r96;
	// end inline asm
	// begin inline asm
	shfl.sync.down.b32 %r82, %r83, %r94, %r95, %r96;
	// end inline asm
	mov.b64 	%rd365, {%r77, %r82};
	mov.b64 	%fd181, %rd365;
	mov.b64 	{%r88, %r93}, %rd497;
	// begin inline asm
	shfl.sync.down.b32 %r87, %r88, %r94, %r95, %r96;
	// end inline asm
	// begin inline asm
	shfl.sync.down.b32 %r92, %r93, %r94, %r95, %r96;
	// end inline asm
	mov.b64 	%rd207, {%r87, %r92};
	setp.gt.s32 	%p112, %r36, 27;
	mov.f64 	%fd283, %fd282;
	mov.u64 	%rd498, %rd497;
	@%p112 bra 	$L__BB11_200;
	setp.lt.f64 	%p113, %fd282, %fd181;
	mov.f64 	%fd283, %fd181;
	mov.u64 	%rd498, %rd207;
	@%p113 bra 	$L__BB11_200;
	setp.gt.f64 	%p114, %fd282, %fd181;
	mov.f64 	%fd283, %fd282;
	mov.u64 	%rd498, %rd497;
	@%p114 bra 	$L__BB11_200;
	setp.lt.s64 	%p115, %rd497, %rd207;
	selp.f64 	%fd283, %fd282, %fd181, %p115;
	min.s64 	%rd498, %rd497, %rd207;
$L__BB11_200:
	mov.b64 	%rd366, %fd283;
	mov.b64 	{%r98, %r103}, %rd366;
	mov.b32 	%r114, 8;
	mov.b32 	%r115, 31;
	mov.b32 	%r116, -1;
	// begin inline asm
	shfl.sync.down.b32 %r97, %r98, %r114, %r115, %r116;
	// end inline asm
	// begin inline asm
	shfl.sync.down.b32 %r102, %r103, %r114, %r115, %r116;
	// end inline asm
	mov.b64 	%rd367, {%r97, %r102};
	mov.b64 	%fd184, %rd367;
	mov.b64 	{%r108, %r113}, %rd498;
	// begin inline asm
	shfl.sync.down.b32 %r107, %r108, %r114, %r115, %r116;
	// end inline asm
	// begin inline asm
	shfl.sync.down.b32 %r112, %r113, %r114, %r115, %r116;
	// end inline asm
	mov.b64 	%rd210, {%r107, %r112};
	setp.gt.s32 	%p116, %r36, 23;
	mov.f64 	%fd284, %fd283;
	mov.u64 	%rd499, %rd498;
	@%p116 bra 	$L__BB11_204;
	setp.lt.f64 	%p117, %fd283, %fd184;
	mov.f64 	%fd284, %fd184;
	mov.u64 	%rd499, %rd210;
	@%p117 bra 	$L__BB11_204;
	setp.gt.f64 	%p118, %fd283, %fd184;
	mov.f64 	%fd284, %fd283;
	mov.u64 	%rd499, %rd498;
	@%p118 bra 	$L__BB11_204;
	setp.lt.s64 	%p119, %rd498, %rd210;
	selp.f64 	%fd284, %fd283, %fd184, %p119;
	min.s64 	%rd499, %rd498, %rd210;
$L__BB11_204:
	mov.b64 	%rd368, %fd284;
	mov.b64 	{%r118, %r123}, %rd368;
	mov.b32 	%r134, 16;
	mov.b32 	%r135, 31;
	mov.b32 	%r136, -1;
	// begin inline asm
	shfl.sync.down.b32 %r117, %r118, %r134, %r135, %r136;
	// end inline asm
	// begin inline asm
	shfl.sync.down.b32 %r122, %r123, %r134, %r135, %r136;
	// end inline asm
	mov.b64 	%rd369, {%r117, %r122};
	mov.b64 	%fd187, %rd369;
	mov.b64 	{%r128, %r133}, %rd499;
	// begin inline asm
	shfl.sync.down.b32 %r127, %r128, %r134, %r135, %r136;
	// end inline asm
	// begin inline asm
	shfl.sync.down.b32 %r132, %r133, %r134, %r135, %r136;
	// end inline asm
	mov.b64 	%rd213, {%r127, %r132};
	setp.gt.s32 	%p120, %r36, 15;
	mov.f64 	%fd292, %fd284;
	mov.u64 	%rd507, %rd499;
	@%p120 bra 	$L__BB11_208;
	setp.lt.f64 	%p121, %fd284, %fd187;
	mov.f64 	%fd292, %fd187;
	mov.u64 	%rd507, %rd213;
	@%p121 bra 	$L__BB11_208;
	setp.gt.f64 	%p122, %fd284, %fd187;
	mov.f64 	%fd292, %fd284;
	mov.u64 	%rd507, %rd499;
	@%p122 bra 	$L__BB11_208;
	setp.lt.s64 	%p123, %rd499, %rd213;
	selp.f64 	%fd292, %fd284, %fd187, %p123;
	min.s64 	%rd507, %rd499, %rd213;
$L__BB11_208:
	setp.ne.s32 	%p124, %r36, 0;
	@%p124 bra 	$L__BB11_210;
	shr.u32 	%r137, %r16, 1;
	and.b32  	%r138, %r137, 496;
	mov.u32 	%r139, _ZN6thrust24THRUST_300001_SM_1000_NS8cuda_cub4core6detail5shmemE;
	add.s32 	%r140, %r139, %r138;
	st.shared.f64 	[%r140+8], %fd292;
	st.shared.u64 	[%r140+16], %rd507;
$L__BB11_210:
	bar.sync 	0;
	setp.ne.s32 	%p125, %r16, 0;
	@%p125 bra 	$L__BB11_232;
	ld.shared.f64 	%fd190, [_ZN6thrust24THRUST_300001_SM_1000_NS8cuda_cub4core6detail5shmemE+24];
	ld.shared.u64 	%rd216, [_ZN6thrust24THRUST_300001_SM_1000_NS8cuda_cub4core6detail5shmemE+32];
	setp.lt.f64 	%p126, %fd292, %fd190;
	mov.f64 	%fd286, %fd190;
	mov.u64 	%rd501, %rd216;
	@%p126 bra 	$L__BB11_214;
	setp.lt.f64 	%p127, %fd190, %fd292;
	mov.f64 	%fd286, %fd292;
	mov.u64 	%rd501, %rd507;
	@%p127 bra 	$L__BB11_214;
	setp.lt.s64 	%p128, %rd507, %rd216;
	selp.f64 	%fd286, %fd292, %fd190, %p128;
	min.s64 	%rd501, %rd507, %rd216;
$L__BB11_214:
	ld.shared.f64 	%fd193, [_ZN6thrust24THRUST_300001_SM_1000_NS8cuda_cub4core6detail5shmemE+40];
	ld.shared.u64 	%rd219, [_ZN6thrust24THRUST_300001_SM_1000_NS8cuda_cub4core6detail5shmemE+48];
	setp.lt.f64 	%p129, %fd286, %fd193;
	mov.f64 	%fd287, %fd193;
	mov.u64 	%rd502, %rd219;
	@%p129 bra 	$L__BB11_217;
	setp.lt.f64 	%p130, %fd193, %fd286;
	mov.f64 	%fd287, %fd286;
	mov.u64 	%rd502, %rd501;
	@%p130 bra 	$L__BB11_217;
	setp.lt.s64 	%p131, %rd501, %rd219;
	selp.f64 	%fd287, %fd286, %fd193, %p131;
	min.s64 	%rd502, %rd501, %rd219;
$L__BB11_217:
	ld.shared.f64 	%fd196, [_ZN6thrust24THRUST_300001_SM_1000_NS8cuda_cub4core6detail5shmemE+56];
	ld.shared.u64 	%rd222, [_ZN6thrust24THRUST_300001_SM_1000_NS8cuda_cub4core6detail5shmemE+64];
	setp.lt.f64 	%p132, %fd287, %fd196;
	mov.f64 	%fd288, %fd196;
	mov.u64 	%rd503, %rd222;
	@%p132 bra 	$L__BB11_220;
	setp.lt.f64 	%p133, %fd196, %fd287;
	mov.f64 	%fd288, %fd287;
	mov.u64 	%rd503, %rd502;
	@%p133 bra 	$L__BB11_220;
	setp.lt.s64 	%p134, %rd502, %rd222;
	selp.f64 	%fd288, %fd287, %fd196, %p134;
	min.s64 	%rd503, %rd502, %rd222;
$L__BB11_220:
	ld.shared.f64 	%fd199, [_ZN6thrust24THRUST_300001_SM_1000_NS8cuda_cub4core6detail5shmemE+72];
	ld.shared.u64 	%rd225, [_ZN6thrust24THRUST_300001_SM_1000_NS8cuda_cub4core6detail5shmemE+80];
	setp.lt.f64 	%p135, %fd288, %fd199;
	mov.f64 	%fd289, %fd199;
	mov.u64 	%rd504, %rd225;
	@%p135 bra 	$L__BB11_223;
	setp.lt.f64 	%p136, %fd199, %fd288;
	mov.f64 	%fd289, %fd288;
	mov.u64 	%rd504, %rd503;
	@%p136 bra 	$L__BB11_223;
	setp.lt.s64 	%p137, %rd503, %rd225;
	selp.f64 	%fd289, %fd288, %fd199, %p137;
	min.s64 	%rd504, %rd503, %rd225;
$L__BB11_223:
	ld.shared.f64 	%fd202, [_ZN6thrust24THRUST_300001_SM_1000_NS8cuda_cub4core6detail5shmemE+88];
	ld.shared.u64 	%rd228, [_ZN6thrust24THRUST_300001_SM_1000_NS8cuda_cub4core6detail5shmemE+96];
	setp.lt.f64 	%p138, %fd289, %fd202;
	mov.f64 	%fd290, %fd202;
	mov.u64 	%rd505, %rd228;
	@%p138 bra 	$L__BB11_226;
	setp.lt.f64 	%p139, %fd202, %fd289;
	mov.f64 	%fd290, %fd289;
	mov.u64 	%rd505, %rd504;
	@%p139 bra 	$L__BB11_226;
	setp.lt.s64 	%p140, %rd504, %rd228;
	selp.f64 	%fd290, %fd289, %fd202, %p140;
	min.s64 	%rd505, %rd504, %rd228;
$L__BB11_226:
	ld.shared.f64 	%fd205, [_ZN6thrust24THRUST_300001_SM_1000_NS8cuda_cub4core6detail5shmemE+104];
	ld.shared.u64 	%rd231, [_ZN6thrust24THRUST_300001_SM_1000_NS8cuda_cub4core6detail5shmemE+112];
	setp.lt.f64 	%p141, %fd290, %fd205;
	mov.f64 	%fd291, %fd205;
	mov.u64 	%rd506, %rd231;
	@%p141 bra 	$L__BB11_229;
	setp.lt.f64 	%p142, %fd205, %fd290;
	mov.f64 	%fd291, %fd290;
	mov.u64 	%rd506, %rd505;
	@%p142 bra 	$L__BB11_229;
	setp.lt.s64 	%p143, %rd505, %rd231;
	selp.f64 	%fd291, %fd290, %fd205, %p143;
	min.s64 	%rd506, %rd505, %rd231;
$L__BB11_229:
	ld.shared.f64 	%fd208, [_ZN6thrust24THRUST_300001_SM_1000_NS8cuda_cub4core6detail5shmemE+120];
	ld.shared.u64 	%rd234, [_ZN6thrust24THRUST_300001_SM_1000_NS8cuda_cub4core6detail5shmemE+128];
	setp.lt.f64 	%p144, %fd291, %fd208;
	mov.u64 	%rd507, %rd234;
	mov.f64 	%fd292, %fd208;
	@%p144 bra 	$L__BB11_232;
	setp.lt.f64 	%p145, %fd208, %fd291;
	mov.u64 	%rd507, %rd506;
	mov.f64 	%fd292, %fd291;
	@%p145 bra 	$L__BB11_232;
	setp.lt.s64 	%p146, %rd506, %rd234;
	selp.f64 	%fd292, %fd291, %fd208, %p146;
	min.s64 	%rd507, %rd506, %rd234;
$L__BB11_232:
	mov.u32 	%r364, %tid.x;
	setp.ne.s32 	%p263, %r364, 0;
	@%p263 bra 	$L__BB11_234;
	ld.param.u64 	%rd420, [_ZN6thrust24THRUST_300001_SM_1000_NS8cuda_cub4core6detail13_kernel_agentINS1_8__reduce11ReduceAgentIPN4cuda3std3__45tupleIJdlEEESC_SB_lNS1_9__extrema9arg_max_fIdlNS9_4lessIdEEEEEEJSC_SC_iSH_EEEvDpT0__param_1];
	cvta.to.global.u64 	%rd419, %rd420;
	st.global.f64 	[%rd419], %fd292;
	st.global.u64 	[%rd419+8], %rd507;
$L__BB11_234:
	ret;

}
	// .globl	_ZN6thrust24THRUST_300001_SM_1000_NS8cuda_cub4core6detail13_kernel_agentINS1_8__reduce11ReduceAgentINS0_12zip_iteratorIN4cuda3std3__45tupleIJNS0_6detail15normal_iteratorINS0_10device_ptrIdEEEENS0_17counting_iteratorIlNS0_11use_defaultESI_SI_EEEEEEEPNSB_IJdlEEESM_iNS1_9__extrema9arg_min_fIdlNSA_4lessIdEEEEEEJSL_SN_iSS_EEEvDpT0_
.visible .entry _ZN6thrust24THRUST_300001_SM_1000_NS8cuda_cub4core6detail13_kernel_agentINS1_8__reduce11ReduceAgentINS0_12zip_iteratorIN4cuda3std3__45tupleIJNS0_6detail15normal_iteratorINS0_10device_ptrIdEEEENS0_17counting_iteratorIlNS0_11use_defaultESI_SI_EEEEEEEPNSB_IJdlEEESM_iNS1_9__extrema9arg_min_fIdlNSA_4lessIdEEEEEEJSL_SN_iSS_EEEvDpT0_(
	.param .align 8 .b8 _ZN6thrust24THRUST_300001_SM_1000_NS8cuda_cub4core6detail13_kernel_agentINS1_8__reduce11ReduceAgentINS0_12zip_iteratorIN4cuda3std3__45tupleIJNS0_6detail15normal_iteratorINS0_10device_ptrIdEEEENS0_17counting_iteratorIlNS0_11use_defaultESI_SI_EEEEEEEPNSB_IJdlEEESM_iNS1_9__extrema9arg_min_fIdlNSA_4lessIdEEEEEEJSL_SN_iSS_EEEvDpT0__param_0[16],
	.param .u64 .ptr .align 1 _ZN6thrust24THRUST_300001_SM_1000_NS8cuda_cub4core6detail13_kernel_agentINS1_8__reduce11ReduceAgentINS0_12zip_iteratorIN4cuda3std3__45tupleIJNS0_6detail15normal_iteratorINS0_10device_ptrIdEEEENS0_17counting_iteratorIlNS0_11use_defaultESI_SI_EEEEEEEPNSB_IJdlEEESM_iNS1_9__extrema9arg_min_fIdlNSA_4lessIdEEEEEEJSL_SN_iSS_EEEvDpT0__param_1,
	.param .u32 _ZN6thrust24THRUST_300001_SM_1000_NS8cuda_cub4core6detail13_kernel_agentINS1_8__reduce11ReduceAgentINS0_12zip_iteratorIN4cuda3std3__45tupleIJNS0_6detail15normal_iteratorINS0_10device_ptrIdEEEENS0_17counting_iteratorIlNS0_11use_defaultESI_SI_EEEEEEEPNSB_IJdlEEESM_iNS1_9__extrema9arg_min_fIdlNSA_4lessIdEEEEEEJSL_SN_iSS_EEEvDpT0__param_2,
	.param .align 1 .b8 _ZN6thrust24THRUST_300001_SM_1000_NS8cuda_cub4core6detail13_kernel_agentINS1_8__reduce11ReduceAgentINS0_12zip_iteratorIN4cuda3std3__45tupleIJNS0_6detail15normal_iteratorINS0_10device_ptrIdEEEENS0_17counting_iteratorIlNS0_11use_defaultESI_SI_EEEEEEEPNSB_IJdlEEESM_iNS1_9__extrema9arg_min_fIdlNSA_4lessIdEEEEEEJSL_SN_iSS_EEEvDpT0__param_3[1]
)
.maxntid 256
{
	.reg .pred 	%p<223>;
	.reg .b32 	%r<400>;
	.reg .b64 	%rd<357>;
	.reg .b64 	%fd<243>;

	ld.param.u64 	%rd201, [_ZN6thrust24THRUST_300001_SM_1000_NS8cuda_cub4core6detail13_kernel_agentINS1_8__reduce11ReduceAgentINS0_12zip_iteratorIN4cuda3std3__45tupleIJNS0_6detail15normal_iteratorINS0_10device_ptrIdEEEENS0_17counting_iteratorIlNS0_11use_defaultESI_SI_EEEEEEEPNSB_IJdlEEESM_iNS1_9__extrema9arg_min_fIdlNSA_4lessIdEEEEEEJSL_SN_iSS_EEEvDpT0__param_0+8];
	ld.param.u64 	%rd200, [_ZN6thrust24THRUST_300001_SM_1000_NS8cuda_cub4core6detail13_kernel_agentINS1_8__reduce11ReduceAgentINS0_12zip_iteratorIN4cuda3std3__45tupleIJNS0_6detail15normal_iteratorINS0_10device_ptrIdEEEENS0_17counting_iteratorIlNS0_11use_defaultESI_SI_EEEEEEEPNSB_IJdlEEESM_iNS1_9__extrema9arg_min_fIdlNSA_4lessIdEEEEEEJSL_SN_iSS_EEEvDpT0__param_0];
	ld.param.u32 	%r36, [_ZN6thrust24THRUST_300001_SM_1000_NS8cuda_cub4core6detail13_kernel_agentINS1_8__reduce11ReduceAgentINS0_12zip_iteratorIN4cuda3std3__45tupleIJNS0_6detail15normal_iteratorINS0_10device_ptrIdEEEENS0_17counting_iteratorIlNS0_11use_defaultESI_SI_EEEEEEEPNSB_IJdlEEESM_iNS1_9__extrema9arg_min_fIdlNSA_4lessIdEEEEEEJSL_SN_iSS_EEEvDpT0__param_2];
	setp.eq.s32 	%p1, %r36, 0;
	@%p1 bra 	$L__BB12_200;
	cvta.to.global.u64 	%rd1, %rd200;
	setp.gt.s32 	%p2, %r36, 1279;
	@%p2 bra 	$L__BB12_112;
	mov.u32 	%r1, %tid.x;
	setp.ge.s32 	%p96, %r1, %r36;
	mov.f64 	%fd188, 0d0000000000000000;
	mov.b64 	%rd297, 0;
	mov.u32 	%r391, %r1;
	@%p96 bra 	$L__BB12_4;
	cvt.u64.u32 	%rd253, %r1;
	mul.wide.u32 	%rd254, %r1, 8;
	add.s64 	%rd255, %rd1, %rd254;
	add.s64 	%rd297, %rd201, %rd253;
	ld.global.f64 	%fd188, [%rd255];
	add.s32 	%r391, %r1, 256;
$L__BB12_4:
	setp.ge.s32 	%p97, %r391, %r36;
	@%p97 bra 	$L__BB12_26;
	not.b32 	%r160, %r391;
	add.s32 	%r4, %r36, %r160;
	and.b32  	%r161, %r4, 768;
	setp.eq.s32 	%p98, %r161, 768;
	@%p98 bra 	$L__BB12_11;
	cvt.u64.u32 	%rd257, %r391;
	add.s64 	%rd288, %rd201, %rd257;
	mul.wide.u32 	%rd258, %r391, 8;
	add.s64 	%rd287, %rd1, %rd258;
	shr.u32 	%r162, %r4, 8;
	add.s32 	%r163, %r162, 1;
	and.b32  	%r164, %r163, 3;
	neg.s32 	%r389, %r164;
$L__BB12_7:
	.pragma "nounroll";
	mov.u64 	%rd9, %rd297;
	mov.f64 	%fd3, %fd188;
	ld.global.f64 	%fd4, [%rd287];
	setp.lt.f64 	%p99, %fd3, %fd4;
	@%p99 bra 	$L__BB12_10;
	setp.lt.f64 	%p100, %fd4, %fd3;
	mov.u64 	%rd297, %rd288;
	mov.f64 	%fd188, %fd4;
	@%p100 bra 	$L__BB12_10;
	setp.lt.s64 	%p101, %rd9, %rd288;
	min.s64 	%rd297, %rd9, %rd288;
	selp.f64 	%fd188, %fd3, %fd4, %p101;
$L__BB12_10:
	add.s32 	%r391, %r391, 256;
	add.s64 	%rd288, %rd288, 256;
	add.s64 	%rd287, %rd287, 2048;
	add.s32 	%r389, %r389, 1;
	setp.ne.s32 	%p102, %r389, 0;
	@%p102 bra 	$L__BB12_7;
$L__BB12_11:
	setp.lt.u32 	%p103, %r4, 768;
	@%p103 bra 	$L__BB12_26;
	add.s32 	%r392, %r391, 512;
$L__BB12_13:
	mov.u32 	%r12, %r392;
	add.s32 	%r165, %r12, -512;
	cvt.s64.s32 	%rd259, %r165;
	mul.wide.s32 	%rd260, %r165, 8;
	add.s64 	%rd17, %rd1, %rd260;
	add.s64 	%rd18, %rd201, %rd259;
	ld.global.f64 	%fd10, [%rd17];
	setp.lt.f64 	%p104, %fd188, %fd10;
	mov.u64 	%rd294, %rd297;
	mov.f64 	%fd185, %fd188;
	@%p104 bra 	$L__BB12_16;
	setp.lt.f64 	%p105, %fd10, %fd188;
	mov.u64 	%rd294, %rd18;
	mov.f64 	%fd185, %fd10;
	@%p105 bra 	$L__BB12_16;
	setp.lt.s64 	%p106, %rd297, %rd18;
	min.s64 	%rd294, %rd297, %rd18;
	selp.f64 	%fd185, %fd188, %fd10, %p106;
$L__BB12_16:
	add.s32 	%r166, %r12, -256;
	cvt.s64.s32 	%rd261, %r166;
	add.s64 	%rd21, %rd201, %rd261;
	ld.global.f64 	%fd13, [%rd17+2048];
	setp.lt.f64 	%p107, %fd185, %fd13;
	mov.u64 	%rd295, %rd294;
	mov.f64 	%fd186, %fd185;
	@%p107 bra 	$L__BB12_19;
	setp.lt.f64 	%p108, %fd13, %fd185;
	mov.u64 	%rd295, %rd21;
	mov.f64 	%fd186, %fd13;
	@%p108 bra 	$L__BB12_19;
	setp.lt.s64 	%p109, %rd294, %rd21;
	min.s64 	%rd295, %rd294, %rd21;
	selp.f64 	%fd186, %fd185, %fd13, %p109;
$L__BB12_19:
	cvt.s64.s32 	%rd262, %r12;
	add.s64 	%rd24, %rd201, %rd262;
	ld.global.f64 	%fd16, [%rd17+4096];
	setp.lt.f64 	%p110, %fd186, %fd16;
	mov.u64 	%rd296, %rd295;
	mov.f64 	%fd187, %fd186;
	@%p110 bra 	$L__BB12_22;
	setp.lt.f64 	%p111, %fd16, %fd186;
	mov.u64 	%rd296, %rd24;
	mov.f64 	%fd187, %fd16;
	@%p111 bra 	$L__BB12_22;
	setp.lt.s64 	%p112, %rd295, %rd24;
	min.s64 	%rd296, %rd295, %rd24;
	selp.f64 	%fd187, %fd186, %fd16, %p112;
$L__BB12_22:
	add.s32 	%r167, %r12, 256;
	cvt.s64.s32 	%rd263, %r167;
	add.s64 	%rd27, %rd201, %rd263;
	ld.global.f64 	%fd19, [%rd17+6144];
	setp.lt.f64 	%p113, %fd187, %fd19;
	mov.u64 	%rd297, %rd296;
	mov.f64 	%fd188, %fd187;
	@%p113 bra 	$L__BB12_25;
	setp.lt.f64 	%p114, %fd19, %fd187;
	mov.u64 	%rd297, %rd27;
	mov.f64 	%fd188, %fd19;
	@%p114 bra 	$L__BB12_25;
	setp.lt.s64 	%p115, %rd296, %rd27;
	min.s64 	%rd297, %rd296, %rd27;
	selp.f64 	%fd188, %fd187, %fd19, %p115;
$L__BB12_25:
	add.s32 	%r392, %r12, 1024;
	add.s32 	%r168, %r12, 512;
	setp.lt.s32 	%p116, %r168, %r36;
	@%p116 bra 	$L__BB12_13;
$L__BB12_26:
	setp.lt.s32 	%p117, %r36, 256;
	@%p117 bra 	$L__BB12_66;
	// begin inline asm
	mov.u32 %r282, %laneid;
	// end inline asm
	mov.b64 	%rd274, %fd188;
	mov.b64 	{%r284, %r289}, %rd274;
	mov.b32 	%r300, 1;
	mov.b32 	%r301, 31;
	mov.b32 	%r302, -1;
	// begin inline asm
	shfl.sync.down.b32 %r283, %r284, %r300, %r301, %r302;
	// end inline asm
	// begin inline asm
	shfl.sync.down.b32 %r288, %r289, %r300, %r301, %r302;
	// end inline asm
	mov.b64 	%rd275, {%r283, %r288};
	mov.b64 	%fd23, %rd275;
	mov.b64 	{%r294, %r299}, %rd297;
	// begin inline asm
	shfl.sync.down.b32 %r293, %r294, %r300, %r301, %r302;
	// end inline asm
	// begin inline asm
	shfl.sync.down.b32 %r298, %r299, %r300, %r301, %r302;
	// end inline asm
	mov.b64 	%rd31, {%r293, %r298};
	setp.gt.s32 	%p174, %r282, 30;
	setp.lt.f64 	%p175, %fd188, %fd23;
	or.pred  	%p176, %p174, %p175;
	mov.u64 	%rd299, %rd297;
	mov.f64 	%fd190, %fd188;
	@%p176 bra 	$L__BB12_30;
	setp.gt.f64 	%p177, %fd188, %fd23;
	mov.u64 	%rd299, %rd31;
	mov.f64 	%fd190, %fd23;
	@%p177 bra 	$L__BB12_30;
	setp.lt.s64 	%p178, %rd297, %rd31;
	min.s64 	%rd299, %rd297, %rd31;
	selp.f64 	%fd190, %fd188, %fd23, %p178;
$L__BB12_30:
	mov.b64 	%rd276, %fd190;
	mov.b64 	{%r304, %r309}, %rd276;
	mov.b32 	%r320, 2;
	mov.b32 	%r321, 31;
	mov.b32 	%r322, -1;
	// begin inline asm
	shfl.sync.down.b32 %r303, %r304, %r320, %r321, %r322;
	// end inline asm
	// begin inline asm
	shfl.sync.down.b32 %r308, %r309, %r320, %r321, %r322;
	// end inline asm
	mov.b64 	%rd277, {%r303, %r308};
	mov.b64 	%fd26, %rd277;
	mov.b64 	{%r314, %r319}, %rd299;
	// begin inline asm
	shfl.sync.down.b32 %r313, %r314, %r320, %r321, %r322;
	// end inline asm
	// begin inline asm
	shfl.sync.down.b32 %r318, %r319, %r320, %r321, %r322;
	// end inline asm
	mov.b64 	%rd34, {%r313, %r318};
	setp.gt.s32 	%p179, %r282, 29;
	setp.lt.f64 	%p180, %fd190, %fd26;
	or.pred  	%p181, %p179, %p180;
	mov.u64 	%rd300, %rd299;
	mov.f64 	%fd191, %fd190;
	@%p181 bra 	$L__BB12_33;
	setp.gt.f64 	%p182, %fd190, %fd26;
	mov.u64 	%rd300, %rd34;
	mov.f64 	%fd191, %fd26;
	@%p182 bra 	$L__BB12_33;
	setp.lt.s64 	%p183, %rd299, %rd34;
	min.s64 	%rd300, %rd299, %rd34;
	selp.f64 	%fd191, %fd190, %fd26, %p183;
$L__BB12_33:
	mov.b64 	%rd278, %fd191;
	mov.b64 	{%r324, %r329}, %rd278;
	mov.b32 	%r340, 4;
	mov.b32 	%r341, 31;
	mov.b32 	%r342, -1;
	// begin inline asm
	shfl.sync.down.b32 %r323, %r324, %r340, %r341, %r342;
	// end inline asm
	// begin inline asm
	shfl.sync.down.b32 %r328, %r329, %r340, %r341, %r342;
	// end inline asm
	mov.b64 	%rd279, {%r323, %r328};
	mov.b64 	%fd29, %rd279;
	mov.b64 	{%r334, %r339}, %rd300;
	// begin inline asm
	shfl.sync.down.b32 %r333, %r334, %r340, %r341, %r342;
	// end inline asm
	// begin inline asm
	shfl.sync.down.b32 %r338, %r339, %r340, %r341, %r342;
	// end inline asm
	mov.b64 	%rd37, {%r333, %r338};
	setp.gt.s32 	%p184, %r282, 27;
	setp.lt.f64 	%p185, %fd191, %fd29;
	or.pred  	%p186, %p184, %p185;
	mov.u64 	%rd301, %rd300;
	mov.f64 	%fd192, %fd191;
	@%p186 bra 	$L__BB12_36;
	setp.gt.f64 	%p187, %fd191, %fd29;
	mov.u64 	%rd301, %rd37;
	mov.f64 	%fd192, %fd29;
	@%p187 bra 	$L__BB12_36;
	setp.lt.s64 	%p188, %rd300, %rd37;
	min.s64 	%rd301, %rd300, %rd37;
	selp.f64 	%fd192, %fd191, %fd29, %p188;
$L__BB12_36:
	mov.b64 	%rd280, %fd192;
	mov.b64 	{%r344, %r349}, %rd280;
	mov.b32 	%r360, 8;
	mov.b32 	%r361, 31;
	mov.b32 	%r362, -1;
	// begin inline asm
	shfl.sync.down.b32 %r343, %r344, %r360, %r361, %r362;
	// end inline asm
	// begin inline asm
	shfl.sync.down.b32 %r348, %r349, %r360, %r361, %r362;
	// end inline asm
	mov.b64 	%rd281, {%r343, %r348};
	mov.b64 	%fd32, %rd281;
	mov.b64 	{%r354, %r359}, %rd301;
	// begin inline asm
	shfl.sync.down.b32 %r353, %r354, %r360, %r361, %r362;
	// end inline asm
	// begin inline asm
	shfl.sync.down.b32 %r358, %r359, %r360, %r361, %r362;
	// end inline asm
	mov.b64 	%rd40, {%r353, %r358};
	setp.gt.s32 	%p189, %r282, 23;
	setp.lt.f64 	%p190, %fd192, %fd32;
	or.pred  	%p191, %p189, %p190;
	mov.u64 	%rd302, %rd301;
	mov.f64 	%fd193, %fd192;
	@%p191 bra 	$L__BB12_39;
	setp.gt.f64 	%p192, %fd192, %fd32;
	mov.u64 	%rd302, %rd40;
	mov.f64 	%fd193, %fd32;
	@%p192 bra 	$L__BB12_39;
	setp.lt.s64 	%p193, %rd301, %rd40;
	min.s64 	%rd302, %rd301, %rd40;
	selp.f64 	%fd193, %fd192, %fd32, %p193;
$L__BB12_39:
	mov.b64 	%rd282, %fd193;
	mov.b64 	{%r364, %r369}, %rd282;
	mov.b32 	%r380, 16;
	mov.b32 	%r381, 31;
	mov.b32 	%r382, -1;
	// begin inline asm
	shfl.sync.down.b32 %r363, %r364, %r380, %r381, %r382;
	// end inline asm
	// begin inline asm
	shfl.sync.down.b32 %r368, %r369, %r380, %r381, %r382;
	// end inline asm
	mov.b64 	%rd283, {%r363, %r368};
	mov.b64 	%fd35, %rd283;
	mov.b64 	{%r374, %r379}, %rd302;
	// begin inline asm
	shfl.sync.down.b32 %r373, %r374, %r380, %r381, %r382;
	// end inline asm
	// begin inline asm
	shfl.sync.down.b32 %r378, %r379, %r380, %r381, %r382;
	// end inline asm
	mov.b64 	%rd43, {%r373, %r378};
	setp.gt.s32 	%p194, %r282, 15;
	setp.lt.f64 	%p195, %fd193, %fd35;
	or.pred  	%p196, %p194, %p195;
	mov.u64 	%rd356, %rd302;
	mov.f64 	%fd242, %fd193;
	@%p196 bra 	$L__BB12_42;
	setp.gt.f64 	%p197, %fd193, %fd35;
	mov.u64 	%rd356, %rd43;
	mov.f64 	%fd242, %fd35;
	@%p197 bra 	$L__BB12_42;
	setp.lt.s64 	%p198, %rd302, %rd43;
	min.s64 	%rd356, %rd302, %rd43;
	selp.f64 	%fd242, %fd193, %fd35, %p198;
$L__BB12_42:
	setp.ne.s32 	%p199, %r282, 0;
	@%p199 bra 	$L__BB12_44;
	shr.u32 	%r383, %r1, 1;
	and.b32  	%r384, %r383, 496;
	mov.u32 	%r385, _ZN6thrust24THRUST_300001_SM_1000_NS8cuda_cub4core6detail5shmemE;
	add.s32 	%r386, %r385, %r384;
	st.shared.f64 	[%r386+8], %fd242;
	st.shared.u64 	[%r386+16], %rd356;
$L__BB12_44:
	bar.sync 	0;
	setp.ne.s32 	%p200, %r1, 0;
	@%p200 bra 	$L__BB12_198;
	ld.shared.f64 	%fd38, [_ZN6thrust24THRUST_300001_SM_1000_NS8cuda_cub4core6detail5shmemE+24];
	ld.shared.u64 	%rd46, [_ZN6thrust24THRUST_300001_SM_1000_NS8cuda_cub4core6detail5shmemE+32];
	setp.lt.f64 	%p201, %fd242, %fd38;
	mov.u64 	%rd304, %rd356;
	mov.f64 	%fd195, %fd242;
	@%p201 bra 	$L__BB12_48;
	setp.lt.f64 	%p202, %fd38, %fd242;
	mov.u64 	%rd304, %rd46;
	mov.f64 	%fd195, %fd38;
	@%p202 bra 	$L__BB12_48;
	setp.lt.s64 	%p203, %rd356, %rd46;
	min.s64 	%rd304, %rd356, %rd46;
	selp.f64 	%fd195, %fd242, %fd38, %p203;
$L__BB12_48:
	ld.shared.f64 	%fd41, [_ZN6thrust24THRUST_300001_SM_1000_NS8cuda_cub4core6detail5shmemE+40];
	ld.shared.u64 	%rd49, [_ZN6thrust24THRUST_300001_SM_1000_NS8cuda_cub4core6detail5shmemE+48];
	setp.lt.f64 	%p204, %fd195, %fd41;
	mov.u64 	%rd305, %rd304;
	mov.f64 	%fd196, %fd195;
	@%p204 bra 	$L__BB12_51;
	setp.lt.f64 	%p205, %fd41, %fd195;
	mov.u64 	%rd305, %rd49;
	mov.f64 	%fd196, %fd41;
	@%p205 bra 	$L__BB12_51;
	setp.lt.s64 	%p206, %rd304, %rd49;
	min.s64 	%rd305, %rd304, %rd49;
	selp.f64 	%fd196, %fd195, %fd41, %p206;
$L__BB12_51:
	ld.shared.f64 	%fd44, [_ZN6thrust24THRUST_300001_SM_1000_NS8cuda_cub4core6detail5shmemE+56];
	ld.shared.u64 	%rd52, [_ZN6thrust24THRUST_300001_SM_1000_NS8cuda_cub4core6detail5shmemE+64];
	setp.lt.f64 	%p207, %fd196, %fd44;
	mov.u64 	%rd306, %rd305;
	mov.f64 	%fd197, %fd196;
	@%p207 bra 	$L__BB12_54;
	setp.lt.f64 	%p208, %fd44, %fd196;
	mov.u64 	%rd306, %rd52;
	mov.f64 	%fd197, %fd44;
	@%p208 bra 	$L__BB12_54;
	setp.lt.s64 	%p209, %rd305, %rd52;
	min.s64 	%rd306, %rd305, %rd52;
	selp.f64 	%fd197, %fd196, %fd44, %p209;
$L__BB12_54:
	ld.shared.f64 	%fd47, [_ZN6thrust24THRUST_300001_SM_1000_NS8cuda_cub4core6detail5shmemE+72];
	ld.shared.u64 	%rd55, [_ZN6thrust24THRUST_300001_SM_1000_NS8cuda_cub4core6detail5shmemE+80];
	setp.lt.f64 	%p210, %fd197, %fd47;
	mov.u64 	%rd307, %rd306;
	mov.f64 	%fd198, %fd197;
	@%p210 bra 	$L__BB12_57;
	setp.lt.f64 	%p211, %fd47, %fd197;
	mov.u64 	%rd307, %rd55;
	mov.f64 	%fd198, %fd47;
	@%p211 bra 	$L__BB12_57;
	setp.lt.s64 	%p212, %rd306, %rd55;
	min.s64 	%rd307, %rd306, %rd55;
	selp.f64 	%fd198, %fd197, %fd47, %p212;
$L__BB12_57:
	ld.shared.f64 	%fd50, [_ZN6thrust24THRUST_300001_SM_1000_NS8cuda_cub4core6detail5shmemE+88];
	ld.shared.u64 	%rd58, [_ZN6thrust24THRUST_300001_SM_1000_NS8cuda_cub4core6detail5shmemE+96];
	setp.lt.f64 	%p213, %fd198, %fd50;
	mov.u64 	%rd308, %rd307;
	mov.f64 	%fd199, %fd198;
	@%p213 bra 	$L__BB12_60;
	setp.lt.f64 	%p214, %fd50, %fd198;
	mov.u64 	%rd308, %rd58;
	mov.f64 	%fd199, %fd50;
	@%p214 bra 	$L__BB12_60;
	setp.lt.s64 	%p215, %rd307, %rd58;
	min.s64 	%rd308, %rd307, %rd58;
	selp.f64 	%fd199, %fd198, %fd50, %p215;
$L__BB12_60:
	ld.shared.f64 	%fd53, [_ZN6thrust24THRUST_300001_SM_1000_NS8cuda_cub4core6detail5shmemE+104];
	ld.shared.u64 	%rd61, [_ZN6thrust24THRUST_300001_SM_1000_NS8cuda_cub4core6detail5shmemE+112];
	setp.lt.f64 	%p216, %fd199, %fd53;
	mov.u64 	%rd309, %rd308;
	mov.f64 	%fd200, %fd199;
	@%p216 bra 	$L__BB12_63;
	setp.lt.f64 	%p217, %fd53, %fd199;
	mov.u64 	%rd309, %rd61;
	mov.f64 	%fd200, %fd53;
	@%p217 bra 	$L__BB12_63;
	setp.lt.s64 	%p218, %rd308, %rd61;
	min.s64 	%rd309, %rd308, %rd61;
	selp.f64 	%fd200, %fd199, %fd53, %p218;
$L__BB12_63:
	ld.shared.f64 	%fd56, [_ZN6thrust24THRUST_300001_SM_1000_NS8cuda_cub4core6detail5shmemE+120];
	ld.shared.u64 	%rd64, [_ZN6thrust24THRUST_300001_SM_1000_NS8cuda_cub4core6detail5shmemE+128];
	setp.lt.f64 	%p219, %fd200, %fd56;
	mov.u64 	%rd356, %rd309;
	mov.f64 	%fd242, %fd200;
	@%p219 bra 	$L__BB12_198;
	setp.lt.f64 	%p220, %fd56, %fd200;
	mov.u64 	%rd356, %rd64;
	mov.f64 	%fd242, %fd56;
	@%p220 bra 	$L__BB12_198;
	setp.lt.s64 	%p221, %rd309, %rd64;
	min.s64 	%rd356, %rd309, %rd64;
	selp.f64 	%fd242, %fd200, %fd56, %p221;
	bra.uni 	$L__BB12_198;
$L__BB12_66:
	// begin inline asm
	mov.u32 %r169, %laneid;
	// end inline asm
	and.b32  	%r190, %r1, 992;
	add.s32 	%r191, %r190, 32;
	setp.gt.s32 	%p118, %r191, %r36;
	not.b32 	%r192, %r190;
	add.s32 	%r193, %r36, %r192;
	selp.b32 	%r188, %r193, 31, %p118;
	mov.b64 	%rd264, %fd188;
	mov.b64 	{%r171, %r176}, %rd264;
	mov.b32 	%r187, 1;
	mov.b32 	%r189, -1;
	// begin inline asm
	shfl.sync.down.b32 %r170, %r171, %r187, %r188, %r189;
	// end inline asm
	// begin inline asm
	shfl.sync.down.b32 %r175, %r176, %r187, %r188, %r189;
	// end inline asm
	mov.b64 	%rd265, {%r170, %r175};
	mov.b64 	%fd58, %rd265;
	mov.b64 	{%r181, %r186}, %rd297;
	// begin inline asm
	shfl.sync.down.b32 %r180, %r181, %r187, %r188, %r189;
	// end inline asm
	// begin inline asm
	shfl.sync.down.b32 %r185, %r186, %r187, %r188, %r189;
	// end inline asm
	mov.b64 	%rd66, {%r180, %r185};
	setp.ge.s32 	%p119, %r169, %r188;
	setp.lt.f64 	%p120, %fd188, %fd58;
	or.pred  	%p121, %p119, %p120;
	mov.u64 	%rd310, %rd297;
	mov.f64 	%fd201, %fd188;
	@%p121 bra 	$L__BB12_69;
	setp.gt.f64 	%p122, %fd188, %fd58;
	mov.u64 	%rd310, %rd66;
	mov.f64 	%fd201, %fd58;
	@%p122 bra 	$L__BB12_69;
	setp.lt.s64 	%p123, %rd297, %rd66;
	min.s64 	%rd310, %rd297, %rd66;
	selp.f64 	%fd201, %fd188, %fd58, %p123;
$L__BB12_69:
	mov.b64 	%rd266, %fd201;
	mov.b64 	{%r195, %r200}, %rd266;
	mov.b32 	%r211, 2;
	mov.b32 	%r213, -1;
	// begin inline asm
	shfl.sync.down.b32 %r194, %r195, %r211, %r188, %r213;
	// end inline asm
	// begin inline asm
	shfl.sync.down.b32 %r199, %r200, %r211, %r188, %r213;
	// end inline asm
	mov.b64 	%rd267, {%r194, %r199};
	mov.b64 	%fd61, %rd267;
	mov.b64 	{%r205, %r210}, %rd310;
	// begin inline asm
	shfl.sync.down.b32 %r204, %r205, %r211, %r188, %r213;
	// end inline asm
	// begin inline asm
	shfl.sync.down.b32 %r209, %r210, %r211, %r188, %r213;
	// end inline asm
	mov.b64 	%rd69, {%r204, %r209};
	add.s32 	%r214, %r169, 2;
	setp.gt.s32 	%p124, %r214, %r188;
	setp.lt.f64 	%p125, %fd201, %fd61;
	or.pred  	%p126, %p124, %p125;
	mov.u64 	%rd311, %rd310;
	mov.f64 	%fd202, %fd201;
	@%p126 bra 	$L__BB12_72;
	setp.gt.f64 	%p127, %fd201, %fd61;
	mov.u64 	%rd311, %rd69;
	mov.f64 	%fd202, %fd61;
	@%p127 bra 	$L__BB12_72;
	setp.lt.s64 	%p128, %rd310, %rd69;
	min.s64 	%rd311, %rd310, %rd69;
	selp.f64 	%fd202, %fd201, %fd61, %p128;
$L__BB12_72:
	mov.b64 	%rd268, %fd202;
	mov.b64 	{%r216, %r221}, %rd268;
	mov.b32 	%r232, 4;
	mov.b32 	%r234, -1;
	// begin inline asm
	shfl.sync.down.b32 %r215, %r216, %r232, %r188, %r234;
	// end inline asm
	// begin inline asm
	shfl.sync.down.b32 %r220, %r221, %r232, %r188, %r234;
	// end inline asm
	mov.b64 	%rd269, {%r215, %r220};
	mov.b64 	%fd64, %rd269;
	mov.b64 	{%r226, %r231}, %rd311;
	// begin inline asm
	shfl.sync.down.b32 %r225, %r226, %r232, %r188, %r234;
	// end inline asm
	// begin inline asm
	shfl.sync.down.b32 %r230, %r231, %r232, %r188, %r234;
	// end inline asm
	mov.b64 	%rd72, {%r225, %r230};
	add.s32 	%r235, %r169, 4;
	setp.gt.s32 	%p129, %r235, %r188;
	setp.lt.f64 	%p130, %fd202, %fd64;
	or.pred  	%p131, %p129, %p130;
	mov.u64 	%rd312, %rd311;
	mov.f64 	%fd203, %fd202;
	@%p131 bra 	$L__BB12_75;
	setp.gt.f64 	%p132, %fd202, %fd64;
	mov.u64 	%rd312, %rd72;
	mov.f64 	%fd203, %fd64;
	@%p132 bra 	$L__BB12_75;
	setp.lt.s64 	%p133, %rd311, %rd72;
	min.s64 	%rd312, %rd311, %rd72;
	selp.f64 	%fd203, %fd202, %fd64, %p133;
$L__BB12_75:
	mov.b64 	%rd270, %fd203;
	mov.b64 	{%r237, %r242}, %rd270;
	mov.b32 	%r253, 8;
	mov.b32 	%r255, -1;
	// begin inline asm
	shfl.sync.down.b32 %r236, %r237, %r253, %r188, %r255;
	// end inline asm
	// begin inline asm
	shfl.sync.down.b32 %r241, %r242, %r253, %r188, %r255;
	// end inline asm
	mov.b64 	%rd271, {%r236, %r241};
	mov.b64 	%fd67, %rd271;
	mov.b64 	{%r247, %r252}, %rd312;
	// begin inline asm
	shfl.sync.down.b32 %r246, %r247, %r253, %r188, %r255;
	// end inline asm
	// begin inline asm
	shfl.sync.down.b32 %r251, %r252, %r253, %r188, %r255;
	// end inline asm
	mov.b64 	%rd75, {%r246, %r251};
	add.s32 	%r256, %r169, 8;
	setp.gt.s32 	%p134, %r256, %r188;
	setp.lt.f64 	%p135, %fd203, %fd67;
	or.pred  	%p136, %p134, %p135;
	mov.f64 	%fd204, %fd203;
	mov.u64 	%rd313, %rd312;
	@%p136 bra 	$L__BB12_78;
	setp.gt.f64 	%p137, %fd203, %fd67;
	mov.f64 	%fd204, %fd67;
	mov.u64 	%rd313, %rd75;
	@%p137 bra 	$L__BB12_78;
	setp.lt.s64 	%p138, %rd312, %rd75;
	selp.f64 	%fd204, %fd203, %fd67, %p138;
	min.s64 	%rd313, %rd312, %rd75;
$L__BB12_78:
	mov.b64 	%rd272, %fd204;
	mov.b64 	{%r258, %r263}, %rd272;
	mov.b32 	%r274, 16;
	mov.b32 	%r276, -1;
	// begin inline asm
	shfl.sync.down.b32 %r257, %r258, %r274, %r188, %r276;
	// end inline asm
	// begin inline asm
	shfl.sync.down.b32 %r262, %r263, %r274, %r188, %r276;
	// end inline asm
	mov.b64 	%rd273, {%r257, %r262};
	mov.b64 	%fd70, %rd273;
	mov.b64 	{%r268, %r273}, %rd313;
	// begin inline asm
	shfl.sync.down.b32 %r267, %r268, %r274, %r188, %r276;
	// end inline asm
	// begin inline asm
	shfl.sync.down.b32 %r272, %r273, %r274, %r188, %r276;
	// end inline asm
	mov.b64 	%rd78, {%r267, %r272};
	add.s32 	%r277, %r169, 16;
	setp.gt.s32 	%p139, %r277, %r188;
	setp.lt.f64 	%p140, %fd204, %fd70;
	or.pred  	%p141, %p139, %p140;
	mov.f64 	%fd242, %fd204;
	mov.u64 	%rd356, %rd313;
	@%p141 bra 	$L__BB12_81;
	setp.gt.f64 	%p142, %fd204, %fd70;
	mov.f64 	%fd242, %fd70;
	mov.u64 	%rd356, %rd78;
	@%p142 bra 	$L__BB12_81;
	setp.lt.s64 	%p143, %rd313, %rd78;
	selp.f64 	%fd242, %fd204, %fd70, %p143;
	min.s64 	%rd356, %rd313, %rd78;
$L__BB12_81:
	setp.ne.s32 	%p144, %r169, 0;
	@%p144 bra 	$L__BB12_83;
	shr.u32 	%r278, %r1, 1;
	and.b32  	%r279, %r278, 496;
	mov.u32 	%r280, _ZN6thrust24THRUST_300001_SM_1000_NS8cuda_cub4core6detail5shmemE;
	add.s32 	%r281, %r280, %r279;
	st.shared.f64 	[%r281+8], %fd242;
	st.shared.u64 	[%r281+16], %rd356;
$L__BB12_83:
	bar.sync 	0;
	setp.ne.s32 	%p145, %r1, 0;
	@%p145 bra 	$L__BB12_198;
	setp.lt.s32 	%p146, %r36, 33;
	mov.f64 	%fd206, %fd242;
	mov.u64 	%rd315, %rd356;
	@%p146 bra 	$L__BB12_88;
	ld.shared.f64 	%fd73, [_ZN6thrust24THRUST_300001_SM_1000_NS8cuda_cub4core6detail5shmemE+24];
	ld.shared.u64 	%rd81, [_ZN6thrust24THRUST_300001_SM_1000_NS8cuda_cub4core6detail5shmemE+32];
	setp.lt.f64 	%p147, %fd242, %fd73;
	mov.f64 	%fd206, %fd242;
	mov.u64 	%rd315, %rd356;
	@%p147 bra 	$L__BB12_88;
	setp.lt.f64 	%p148, %fd73, %fd242;
	mov.f64 	%fd206, %fd73;
	mov.u64 	%rd315, %rd81;
	@%p148 bra 	$L__BB12_88;
	setp.lt.s64 	%p149, %rd356, %rd81;
	selp.f64 	%fd206, %fd242, %fd73, %p149;
	min.s64 	%rd315, %rd356, %rd81;
$L__BB12_88:
	setp.lt.s32 	%p150, %r36, 65;
	mov.f64 	%fd207, %fd206;
	mov.u64 	%rd316, %rd315;
	@%p150 bra 	$L__BB12_92;
	ld.shared.f64 	%fd76, [_ZN6thrust24THRUST_300001_SM_1000_NS8cuda_cub4core6detail5shmemE+40];
	ld.shared.u64 	%rd84, [_ZN6thrust24THRUST_300001_SM_1000_NS8cuda_cub4core6detail5shmemE+48];
	setp.lt.f64 	%p151, %fd206, %fd76;
	mov.f64 	%fd207, %fd206;
	mov.u64 	%rd316, %rd315;
	@%p151 bra 	$L__BB12_92;
	setp.lt.f64 	%p152, %fd76, %fd206;
	mov.f64 	%fd207, %fd76;
	mov.u64 	%rd316, %rd84;
	@%p152 bra 	$L__BB12_92;
	setp.lt.s64 	%p153, %rd315, %rd84;
	selp.f64 	%fd207, %fd206, %fd76, %p153;
	min.s64 	%rd316, %rd315, %rd84;
$L__BB12_92:
	setp.lt.s32 	%p154, %r36, 97;
	mov.f64 	%fd208, %fd207;
	mov.u64 	%rd317, %rd316;
	@%p154 bra 	$L__BB12_96;
	ld.shared.f64 	%fd79, [_ZN6thrust24THRUST_300001_SM_1000_NS8cuda_cub4core6detail5shmemE+56];
	ld.shared.u64 	%rd87, [_ZN6thrust24THRUST_300001_SM_1000_NS8cuda_cub4core6detail5shmemE+64];
	setp.lt.f64 	%p155, %fd207, %fd79;
	mov.f64 	%fd208, %fd207;
	mov.u64 	%rd317, %rd316;
	@%p155 bra 	$L__BB12_96;
	setp.lt.f64 	%p156, %fd79, %fd207;
	mov.f64 	%fd208, %fd79;
	mov.u64 	%rd317, %rd87;
	@%p156 bra 	$L__BB12_96;
	setp.lt.s64 	%p157, %rd316, %rd87;
	selp.f64 	%fd208, %fd207, %fd79, %p157;
	min.s64 	%rd317, %rd316, %rd87;
$L__BB12_96:
	setp.lt.s32 	%p158, %r36, 129;
	mov.f64 	%fd209, %fd208;
	mov.u64 	%rd318, %rd317;
	@%p158 bra 	$L__BB12_100;
	ld.shared.f64 	%fd82, [_ZN6thrust24THRUST_300001_SM_1000_NS8cuda_cub4core6detail5shmemE+72];
	ld.shared.u64 	%rd90, [_ZN6thrust24THRUST_300001_SM_1000_NS8cuda_cub4core6detail5shmemE+80];
	setp.lt.f64 	%p159, %fd208, %fd82;
	mov.f64 	%fd209, %fd208;
	mov.u64 	%rd318, %rd317;
	@%p159 bra 	$L__BB12_100;
	setp.lt.f64 	%p160, %fd82, %fd208;
	mov.f64 	%fd209, %fd82;
	mov.u64 	%rd318, %rd90;
	@%p160 bra 	$L__BB12_100;
	setp.lt.s64 	%p161, %rd317, %rd90;
	selp.f64 	%fd209, %fd208, %fd82, %p161;
	min.s64 	%rd318, %rd317, %rd90;
$L__BB12_100:
	setp.lt.s32 	%p162, %r36, 161;
	mov.f64 	%fd210, %fd209;
	mov.u64 	%rd319, %rd318;
	@%p162 bra 	$L__BB12_104;
	ld.shared.f64 	%fd85, [_ZN6thrust24THRUST_300001_SM_1000_NS8cuda_cub4core6detail5shmemE+88];
	ld.shared.u64 	%rd93, [_ZN6thrust24THRUST_300001_SM_1000_NS8cuda_cub4core6detail5shmemE+96];
	setp.lt.f64 	%p163, %fd209, %fd85;
	mov.f64 	%fd210, %fd209;
	mov.u64 	%rd319, %rd318;
	@%p163 bra 	$L__BB12_104;
	setp.lt.f64 	%p164, %fd85, %fd209;
	mov.f64 	%fd210, %fd85;
	mov.u64 	%rd319, %rd93;
	@%p164 bra 	$L__BB12_104;
	setp.lt.s64 	%p165, %rd318, %rd93;
	selp.f64 	%fd210, %fd209, %fd85, %p165;
	min.s64 	%rd319, %rd318, %rd93;
$L__BB12_104:
	setp.lt.s32 	%p166, %r36, 193;
	mov.f64 	%fd211, %fd210;
	mov.u64 	%rd320, %rd319;
	@%p166 bra 	$L__BB12_108;
	ld.shared.f64 	%fd88, [_ZN6thrust24THRUST_300001_SM_1000_NS8cuda_cub4core6detail5shmemE+104];
	ld.shared.u64 	%rd96, [_ZN6thrust24THRUST_300001_SM_1000_NS8cuda_cub4core6detail5shmemE+112];
	setp.lt.f64 	%p167, %fd210, %fd88;
	mov.f64 	%fd211, %fd210;
	mov.u64 	%rd320, %rd319;
	@%p167 bra 	$L__BB12_108;
	setp.lt.f64 	%p168, %fd88, %fd210;
	mov.f64 	%fd211, %fd88;
	mov.u64 	%rd320, %rd96;
	@%p168 bra 	$L__BB12_108;
	setp.lt.s64 	%p169, %rd319, %rd96;
	selp.f64 	%fd211, %fd210, %fd88, %p169;
	min.s64 	%rd320, %rd319, %rd96;
$L__BB12_108:
	setp.lt.s32 	%p170, %r36, 225;
	mov.u64 	%rd356, %rd320;
	mov.f64 	%fd242, %fd211;
	@%p170 bra 	$L__BB12_198;
	ld.shared.f64 	%fd91, [_ZN6thrust24THRUST_300001_SM_1000_NS8cuda_cub4core6detail5shmemE+120];
	ld.shared.u64 	%rd99, [_ZN6thrust24THRUST_300001_SM_1000_NS8cuda_cub4core6detail5shmemE+128];
	setp.lt.f64 	%p171, %fd211, %fd91;
	mov.u64 	%rd356, %rd320;
	mov.f64 	%fd242, %fd211;
	@%p171 bra 	$L__BB12_198;
	setp.lt.f64 	%p172, %fd91, %fd211;
	mov.u64 	%rd356, %rd99;
	mov.f64 	%fd242, %fd91;
	@%p172 bra 	$L__BB12_198;
	setp.lt.s64 	%p173, %rd320, %rd99;
	selp.f64 	%fd242, %fd211, %fd91, %p173;
	min.s64 	%rd356, %rd320, %rd99;
	bra.uni 	$L__BB12_198;
$L__BB12_112:
	mov.u32 	%r17, %tid.x;
	cvt.u64.u32 	%rd203, %r17;
	cvta.to.global.u64 	%rd204, %rd200;
	mul.wide.u32 	%rd205, %r17, 8;
	add.s64 	%rd101, %rd204, %rd205;
	ld.global.f64 	%fd172, [%rd101];
	add.s32 	%r37, %r17, 256;
	cvt.u64.u32 	%rd206, %r37;
	ld.global.f64 	%fd173, [%rd101+2048];
	add.s32 	%r38, %r17, 512;
	cvt.u64.u32 	%rd207, %r38;
	ld.global.f64 	%fd174, [%rd101+4096];
	ld.global.f64 	%fd93, [%rd101+6144];
	or.b32  	%r39, %r17, 1024;
	cvt.u64.u32 	%rd102, %r39;
	add.s64 	%rd103, %rd201, %rd102;
	ld.global.f64 	%fd94, [%rd101+8192];
	setp.lt.f64 	%p3, %fd173, %fd172;
	selp.f64 	%fd175, %fd173, %fd172, %p3;
	selp.b64 	%rd208, %rd206, %rd203, %p3;
	setp.lt.f64 	%p4, %fd174, %fd175;
	selp.f64 	%fd95, %fd174, %fd175, %p4;
	selp.b64 	%rd104, %rd207, %rd208, %p4;
	setp.lt.f64 	%p5, %fd95, %fd93;
	mov.f64 	%fd212, %fd95;
	mov.u64 	%rd321, %rd104;
	@%p5 bra 	$L__BB12_115;
	add.s32 	%r40, %r17, 768;
	cvt.u64.u32 	%rd321, %r40;
	setp.lt.f64 	%p6, %fd93, %fd95;
	mov.f64 	%fd212, %fd93;
	@%p6 bra 	$L__BB12_115;
	mov.f64 	%fd212, %fd95;
	mov.u64 	%rd321, %rd104;
$L__BB12_115:
	add.s64 	%rd107, %rd201, %rd321;
	setp.lt.f64 	%p7, %fd212, %fd94;
	mov.f64 	%fd229, %fd212;
	mov.u64 	%rd343, %rd107;
	@%p7 bra 	$L__BB12_118;
	setp.lt.f64 	%p8, %fd94, %fd212;
	mov.f64 	%fd229, %fd94;
	mov.u64 	%rd343, %rd103;
	@%p8 bra 	$L__BB12_118;
	setp.lt.s64 	%p9, %rd321, %rd102;
	selp.f64 	%fd229, %fd212, %fd94, %p9;
	selp.b64 	%rd343, %rd107, %rd103, %p9;
$L__BB12_118:
	setp.lt.u32 	%p10, %r36, 2560;
	mov.b32 	%r394, 1280;
	@%p10 bra 	$L__BB12_136;
	mov.b32 	%r394, 1280;
$L__BB12_120:
	mov.u32 	%r18, %r394;
	cvt.u64.u32 	%rd209, %r18;
	add.s64 	%rd210, %rd203, %rd209;
	mul.wide.u32 	%rd211, %r18, 8;
	add.s64 	%rd212, %rd101, %rd211;
	add.s64 	%rd113, %rd210, %rd201;
	ld.global.f64 	%fd100, [%rd212];
	ld.global.f64 	%fd101, [%rd212+2048];
	ld.global.f64 	%fd102, [%rd212+4096];
	ld.global.f64 	%fd103, [%rd212+6144];
	ld.global.f64 	%fd104, [%rd212+8192];
	setp.lt.f64 	%p11, %fd229, %fd100;
	mov.f64 	%fd215, %fd229;
	mov.u64 	%rd324, %rd343;
	@%p11 bra 	$L__BB12_123;
	setp.lt.f64 	%p12, %fd100, %fd229;
	mov.f64 	%fd215, %fd100;
	mov.u64 	%rd324, %rd113;
	@%p12 bra 	$L__BB12_123;
	setp.lt.s64 	%p13, %rd343, %rd113;
	selp.f64 	%fd215, %fd229, %fd100, %p13;
	min.s64 	%rd324, %rd343, %rd113;
$L__BB12_123:
	setp.lt.f64 	%p14, %fd215, %fd101;
	mov.f64 	%fd216, %fd215;
	mov.u64 	%rd325, %rd324;
	@%p14 bra 	$L__BB12_126;
	cvt.u64.u32 	%rd213, %r18;
	add.s64 	%rd214, %rd203, %rd213;
	add.s64 	%rd215, %rd214, %rd201;
	add.s64 	%rd325, %rd215, 256;
	setp.lt.f64 	%p15, %fd101, %fd215;
	mov.f64 	%fd216, %fd101;
	@%p15 bra 	$L__BB12_126;
	add.s64 	%rd219, %rd215, 256;
	setp.lt.s64 	%p16, %rd324, %rd219;
	selp.f64 	%fd216, %fd215, %fd101, %p16;
	min.s64 	%rd325, %rd324, %rd219;
$L__BB12_126:
	setp.lt.f64 	%p17, %fd216, %fd102;
	mov.f64 	%fd217, %fd216;
	mov.u64 	%rd326, %rd325;
	@%p17 bra 	$L__BB12_129;
	cvt.u64.u32 	%rd220, %r18;
	add.s64 	%rd221, %rd203, %rd220;
	add.s64 	%rd222, %rd221, %rd201;
	add.s64 	%rd326, %rd222, 512;
	setp.lt.f64 	%p18, %fd102, %fd216;
	mov.f64 	%fd217, %fd102;
	@%p18 bra 	$L__BB12_129;
	setp.lt.s64 	%p19, %rd325, %rd326;
	selp.f64 	%fd217, %fd216, %fd102, %p19;
	min.s64 	%rd326, %rd325, %rd326;
$L__BB12_129:
	setp.lt.f64 	%p20, %fd217, %fd103;
	mov.f64 	%fd218, %fd217;
	mov.u64 	%rd327, %rd326;
	@%p20 bra 	$L__BB12_132;
	cvt.u64.u32 	%rd223, %r18;
	add.s64 	%rd224, %rd203, %rd223;
	add.s64 	%rd225, %rd224, %rd201;
	add.s64 	%rd327, %rd225, 768;
	setp.lt.f64 	%p21, %fd103, %fd217;
	mov.f64 	%fd218, %fd103;
	@%p21 bra 	$L__BB12_132;
	setp.lt.s64 	%p22, %rd326, %rd327;
	selp.f64 	%fd218, %fd217, %fd103, %p22;
	min.s64 	%rd327, %rd326, %rd327;
$L__BB12_132:
	setp.lt.f64 	%p23, %fd218, %fd104;
	mov.f64 	%fd229, %fd218;
	mov.u64 	%rd343, %rd327;
	@%p23 bra 	$L__BB12_135;
	add.s64 	%rd228, %rd210, %rd201;
	add.s64 	%rd343, %rd228, 1024;
	setp.lt.f64 	%p24, %fd104, %fd218;
	mov.f64 	%fd229, %fd104;
	@%p24 bra 	$L__BB12_135;
	setp.lt.s64 	%p25, %rd327, %rd343;
	selp.f64 	%fd229, %fd218, %fd104, %p25;
	min.s64 	%rd343, %rd327, %rd343;
$L__BB12_135:
	add.s32 	%r394, %r18, 1280;
	add.s32 	%r43, %r18, 2560;
	setp.le.s32 	%p26, %r43, %r36;
	@%p26 bra 	$L__BB12_120;
$L__BB12_136:
	setp.le.s32 	%p27, %r36, %r394;
	@%p27 bra 	$L__BB12_159;
	sub.s32 	%r21, %r36, %r394;
	setp.ge.s32 	%p28, %r17, %r21;
	@%p28 bra 	$L__BB12_159;
	cvta.to.global.u64 	%rd130, %rd200;
	not.b32 	%r44, %r17;
	add.s32 	%r45, %r36, %r44;
	sub.s32 	%r22, %r45, %r394;
	and.b32  	%r46, %r22, 768;
	setp.eq.s32 	%p29, %r46, 768;
	mov.u32 	%r397, %r17;
	@%p29 bra 	$L__BB12_144;
	add.s32 	%r47, %r17, %r394;
	cvt.u64.u32 	%rd230, %r47;
	add.s64 	%rd331, %rd201, %rd230;
	mul.wide.u32 	%rd231, %r47, 8;
	add.s64 	%rd330, %rd130, %rd231;
	shr.u32 	%r48, %r22, 8;
	add.s32 	%r49, %r48, 1;
	and.b32  	%r50, %r49, 3;
	neg.s32 	%r395, %r50;
	mov.u32 	%r397, %r17;
$L__BB12_140:
	.pragma "nounroll";
	mov.u64 	%rd135, %rd343;
	mov.f64 	%fd116, %fd229;
	ld.global.f64 	%fd117, [%rd330];
	setp.lt.f64 	%p30, %fd116, %fd117;
	@%p30 bra 	$L__BB12_143;
	setp.lt.f64 	%p31, %fd117, %fd116;
	mov.f64 	%fd229, %fd117;
	mov.u64 	%rd343, %rd331;
	@%p31 bra 	$L__BB12_143;
	setp.lt.s64 	%p32, %rd135, %rd331;
	selp.f64 	%fd229, %fd116, %fd117, %p32;
	min.s64 	%rd343, %rd135, %rd331;
$L__BB12_143:
	add.s32 	%r397, %r397, 256;
	add.s64 	%rd331, %rd331, 256;
	add.s64 	%rd330, %rd330, 2048;
	add.s32 	%r395, %r395, 1;
	setp.ne.s32 	%p33, %r395, 0;
	@%p33 bra 	$L__BB12_140;
$L__BB12_144:
	setp.lt.u32 	%p34, %r22, 768;
	@%p34 bra 	$L__BB12_159;
	add.s32 	%r398, %r397, %r394;
	cvt.u64.u32 	%rd232, %r398;
	add.s64 	%rd338, %rd201, %rd232;
	cvt.u64.u32 	%rd233, %r397;
	cvt.u64.u32 	%rd234, %r394;
	add.s64 	%rd235, %rd233, %rd234;
	shl.b64 	%rd236, %rd235, 3;
	add.s64 	%rd237, %rd236, %rd130;
	add.s64 	%rd337, %rd237, 6144;
	mul.wide.u32 	%rd238, %r398, 8;
	add.s64 	%rd336, %rd130, %rd238;
	add.s32 	%r399, %r397, 512;
$L__BB12_146:
	mov.u32 	%r32, %r399;
	ld.global.f64 	%fd123, [%rd336];
	setp.lt.f64 	%p35, %fd229, %fd123;
	mov.f64 	%fd226, %fd229;
	mov.u64 	%rd340, %rd343;
	@%p35 bra 	$L__BB12_149;
	setp.lt.f64 	%p36, %fd123, %fd229;
	mov.f64 	%fd226, %fd123;
	mov.u64 	%rd340, %rd338;
	@%p36 bra 	$L__BB12_149;
	setp.lt.s64 	%p37, %rd343, %rd338;
	selp.f64 	%fd226, %fd229, %fd123, %p37;
	min.s64 	%rd340, %rd343, %rd338;
$L__BB12_149:
	add.s32 	%r51, %r398, 256;
	cvt.u64.u32 	%rd239, %r51;
	add.s64 	%rd151, %rd201, %rd239;
	ld.global.f64 	%fd126, [%rd337+-4096];
	setp.lt.f64 	%p38, %fd226, %fd126;
	mov.f64 	%fd227, %fd226;
	mov.u64 	%rd341, %rd340;
	@%p38 bra 	$L__BB12_152;
	setp.lt.f64 	%p39, %fd126, %fd226;
	mov.f64 	%fd227, %fd126;
	mov.u64 	%rd341, %rd151;
	@%p39 bra 	$L__BB12_152;
	setp.lt.s64 	%p40, %rd340, %rd151;
	selp.f64 	%fd227, %fd226, %fd126, %p40;
	min.s64 	%rd341, %rd340, %rd151;
$L__BB12_152:
	add.s32 	%r52, %r398, 512;
	cvt.u64.u32 	%rd240, %r52;
	add.s64 	%rd154, %rd201, %rd240;
	ld.global.f64 	%fd129, [%rd337+-2048];
	setp.lt.f64 	%p41, %fd227, %fd129;
	mov.f64 	%fd228, %fd227;
	mov.u64 	%rd342, %rd341;
	@%p41 bra 	$L__BB12_155;
	setp.lt.f64 	%p42, %fd129, %fd227;
	mov.f64 	%fd228, %fd129;
	mov.u64 	%rd342, %rd154;
	@%p42 bra 	$L__BB12_155;
	setp.lt.s64 	%p43, %rd341, %rd154;
	selp.f64 	%fd228, %fd227, %fd129, %p43;
	min.s64 	%rd342, %rd341, %rd154;
$L__BB12_155:
	add.s32 	%r53, %r398, 768;
	cvt.u64.u32 	%rd241, %r53;
	add.s64 	%rd157, %rd201, %rd241;
	ld.global.f64 	%fd132, [%rd337];
	setp.lt.f64 	%p44, %fd228, %fd132;
	mov.f64 	%fd229, %fd228;
	mov.u64 	%rd343, %rd342;
	@%p44 bra 	$L__BB12_158;
	setp.lt.f64 	%p45, %fd132, %fd228;
	mov.f64 	%fd229, %fd132;
	mov.u64 	%rd343, %rd157;
	@%p45 bra 	$L__BB12_158;
	setp.lt.s64 	%p46, %rd342, %rd157;
	selp.f64 	%fd229, %fd228, %fd132, %p46;
	min.s64 	%rd343, %rd342, %rd157;
$L__BB12_158:
	add.s64 	%rd338, %rd338, 1024;
	add.s64 	%rd337, %rd337, 8192;
	add.s64 	%rd336, %rd336, 8192;
	add.s32 	%r399, %r32, 1024;
	add.s32 	%r54, %r32, 512;
	add.s32 	%r398, %r398, 1024;
	setp.lt.s32 	%p47, %r54, %r21;
	@%p47 bra 	$L__BB12_146;
$L__BB12_159:
	// begin inline asm
	mov.u32 %r55, %laneid;
	// end inline asm
	mov.b64 	%rd242, %fd229;
	mov.b64 	{%r57, %r62}, %rd242;
	mov.b32 	%r73, 1;
	mov.b32 	%r74, 31;
	mov.b32 	%r75, -1;
	// begin inline asm
	shfl.sync.down.b32 %r56, %r57, %r73, %r74, %r75;
	// end inline asm
	// begin inline asm
	shfl.sync.down.b32 %r61, %r62, %r73, %r74, %r75;
	// end inline asm
	mov.b64 	%rd243, {%r56, %r61};
	mov.b64 	%fd136, %rd243;
	mov.b64 	{%r67, %r72}, %rd343;
	// begin inline asm
	shfl.sync.down.b32 %r66, %r67, %r73, %r74, %r75;
	// end inline asm
	// begin inline asm
	shfl.sync.down.b32 %r71, %r72, %r73, %r74, %r75;
	// end inline asm
	mov.b64 	%rd164, {%r66, %r71};
	setp.gt.s32 	%p48, %r55, 30;
	setp.lt.f64 	%p49, %fd229, %fd136;
	or.pred  	%p50, %p48, %p49;
	mov.f64 	%fd231, %fd229;
	mov.u64 	%rd345, %rd343;
	@%p50 bra 	$L__BB12_162;
	setp.gt.f64 	%p51, %fd229, %fd136;
	mov.f64 	%fd231, %fd136;
	mov.u64 	%rd345, %rd164;
	@%p51 bra 	$L__BB12_162;
	setp.lt.s64 	%p52, %rd343, %rd164;
	selp.f64 	%fd231, %fd229, %fd136, %p52;
	min.s64 	%rd345, %rd343, %rd164;
$L__BB12_162:
	mov.b64 	%rd244, %fd231;
	mov.b64 	{%r77, %r82}, %rd244;
	mov.b32 	%r93, 2;
	mov.b32 	%r94, 31;
	mov.b32 	%r95, -1;
	// begin inline asm
	shfl.sync.down.b32 %r76, %r77, %r93, %r94, %r95;
	// end inline asm
	// begin inline asm
	shfl.sync.down.b32 %r81, %r82, %r93, %r94, %r95;
	// end inline asm
	mov.b64 	%rd245, {%r76, %r81};
	mov.b64 	%fd139, %rd245;
	mov.b64 	{%r87, %r92}, %rd345;
	// begin inline asm
	shfl.sync.down.b32 %r86, %r87, %r93, %r94, %r95;
	// end inline asm
	// begin inline asm
	shfl.sync.down.b32 %r91, %r92, %r93, %r94, %r95;
	// end inline asm
	mov.b64 	%rd167, {%r86, %r91};
	setp.gt.s32 	%p53, %r55, 29;
	setp.lt.f64 	%p54, %fd231, %fd139;
	or.pred  	%p55, %p53, %p54;
	mov.f64 	%fd232, %fd231;
	mov.u64 	%rd346, %rd345;
	@%p55 bra 	$L__BB12_165;
	setp.gt.f64 	%p56, %fd231, %fd139;
	mov.f64 	%fd232, %fd139;
	mov.u64 	%rd346, %rd167;
	@%p56 bra 	$L__BB12_165;
	setp.lt.s64 	%p57, %rd345, %rd167;
	selp.f64 	%fd232, %fd231, %fd139, %p57;
	min.s64 	%rd346, %rd345, %rd167;
$L__BB12_165:
	mov.b64 	%rd246, %fd232;
	mov.b64 	{%r97, %r102}, %rd246;
	mov.b32 	%r113, 4;
	mov.b32 	%r114, 31;
	mov.b32 	%r115, -1;
	// begin inline asm
	shfl.sync.down.b32 %r96, %r97, %r113, %r114, %r115;
	// end inline asm
	// begin inline asm
	shfl.sync.down.b32 %r101, %r102, %r113, %r114, %r115;
	// end inline asm
	mov.b64 	%rd247, {%r96, %r101};
	mov.b64 	%fd142, %rd247;
	mov.b64 	{%r107, %r112}, %rd346;
	// begin inline asm
	shfl.sync.down.b32 %r106, %r107, %r113, %r114, %r115;
	// end inline asm
	// begin inline asm
	shfl.sync.down.b32 %r111, %r112, %r113, %r114, %r115;
	// end inline asm
	mov.b64 	%rd170, {%r106, %r111};
	setp.gt.s32 	%p58, %r55, 27;
	setp.lt.f64 	%p59, %fd232, %fd142;
	or.pred  	%p60, %p58, %p59;
	mov.f64 	%fd233, %fd232;
	mov.u64 	%rd347, %rd346;
	@%p60 bra 	$L__BB12_168;
	setp.gt.f64 	%p61, %fd232, %fd142;
	mov.f64 	%fd233, %fd142;
	mov.u64 	%rd347, %rd170;
	@%p61 bra 	$L__BB12_168;
	setp.lt.s64 	%p62, %rd346, %rd170;
	selp.f64 	%fd233, %fd232, %fd142, %p62;
	min.s64 	%rd347, %rd346, %rd170;
$L__BB12_168:
	mov.b64 	%rd248, %fd233;
	mov.b64 	{%r117, %r122}, %rd248;
	mov.b32 	%r133, 8;
	mov.b32 	%r134, 31;
	mov.b32 	%r135, -1;
	// begin inline asm
	shfl.sync.down.b32 %r116, %r117, %r133, %r134, %r135;
	// end inline asm
	// begin inline asm
	shfl.sync.down.b32 %r121, %r122, %r133, %r134, %r135;
	// end inline asm
	mov.b64 	%rd249, {%r116, %r121};
	mov.b64 	%fd145, %rd249;
	mov.b64 	{%r127, %r132}, %rd347;
	// begin inline asm
	shfl.sync.down.b32 %r126, %r127, %r133, %r134, %r135;
	// end inline asm
	// begin inline asm
	shfl.sync.down.b32 %r131, %r132, %r133, %r134, %r135;
	// end inline asm
	mov.b64 	%rd173, {%r126, %r131};
	setp.gt.s32 	%p63, %r55, 23;
	setp.lt.f64 	%p64, %fd233, %fd145;
	or.pred  	%p65, %p63, %p64;
	mov.f64 	%fd234, %fd233;
	mov.u64 	%rd348, %rd347;
	@%p65 bra 	$L__BB12_171;
	setp.gt.f64 	%p66, %fd233, %fd145;
	mov.f64 	%fd234, %fd145;
	mov.u64 	%rd348, %rd173;
	@%p66 bra 	$L__BB12_171;
	setp.lt.s64 	%p67, %rd347, %rd173;
	selp.f64 	%fd234, %fd233, %fd145, %p67;
	min.s64 	%rd348, %rd347, %rd173;
$L__BB12_171:
	mov.b64 	%rd250, %fd234;
	mov.b64 	{%r137, %r142}, %rd250;
	mov.b32 	%r153, 16;
	mov.b32 	%r154, 31;
	mov.b32 	%r155, -1;
	// begin inline asm
	shfl.sync.down.b32 %r136, %r137, %r153, %r154, %r155;
	// end inline asm
	// begin inline asm
	shfl.sync.down.b32 %r141, %r142, %r153, %r154, %r155;
	// end inline asm
	mov.b64 	%rd251, {%r136, %r141};
	mov.b64 	%fd148, %rd251;
	mov.b64 	{%r147, %r152}, %rd348;
	// begin inline asm
	shfl.sync.down.b32 %r146, %r147, %r153, %r154, %r155;
	// end inline asm
	// begin inline asm
	shfl.sync.down.b32 %r151, %r152, %r153, %r154, %r155;
	// end inline asm
	mov.b64 	%rd176, {%r146, %r151};
	setp.gt.s32 	%p68, %r55, 15;
	setp.lt.f64 	%p69, %fd234, %fd148;
	or.pred  	%p70, %p68, %p69;
	mov.f64 	%fd242, %fd234;
	mov.u64 	%rd356, %rd348;
	@%p70 bra 	$L__BB12_174;
	setp.gt.f64 	%p71, %fd234, %fd148;
	mov.f64 	%fd242, %fd148;
	mov.u64 	%rd356, %rd176;
	@%p71 bra 	$L__BB12_174;
	setp.lt.s64 	%p72, %rd348, %rd176;
	selp.f64 	%fd242, %fd234, %fd148, %p72;
	min.s64 	%rd356, %rd348, %rd176;
$L__BB12_174:
	setp.ne.s32 	%p73, %r55, 0;
	@%p73 bra 	$L__BB12_176;
	shr.u32 	%r156, %r17, 1;
	and.b32  	%r157, %r156, 496;
	mov.u32 	%r158, _ZN6thrust24THRUST_300001_SM_1000_NS8cuda_cub4core6detail5shmemE;
	add.s32 	%r159, %r158, %r157;
	st.shared.f64 	[%r159+8], %fd242;
	st.shared.u64 	[%r159+16], %rd356;
$L__BB12_176:
	bar.sync 	0;
	setp.ne.s32 	%p74, %r17, 0;
	@%p74 bra 	$L__BB12_198;
	ld.shared.f64 	%fd151, [_ZN6thrust24THRUST_300001_SM_1000_NS8cuda_cub4core6detail5shmemE+24];
	ld.shared.u64 	%rd179, [_ZN6thrust24THRUST_300001_SM_1000_NS8cuda_cub4core6detail5shmemE+32];
	setp.lt.f64 	%p75, %fd242, %fd151;
	mov.f64 	%fd236, %fd242;
	mov.u64 	%rd350, %rd356;
	@%p75 bra 	$L__BB12_180;
	setp.lt.f64 	%p76, %fd151, %fd242;
	mov.f64 	%fd236, %fd151;
	mov.u64 	%rd350, %rd179;
	@%p76 bra 	$L__BB12_180;
	setp.lt.s64 	%p77, %rd356, %rd179;
	selp.f64 	%fd236, %fd242, %fd151, %p77;
	min.s64 	%rd350, %rd356, %rd179;
$L__BB12_180:
	ld.shared.f64 	%fd154, [_ZN6thrust24THRUST_300001_SM_1000_NS8cuda_cub4core6detail5shmemE+40];
	ld.shared.u64 	%rd182, [_ZN6thrust24THRUST_300001_SM_1000_NS8cuda_cub4core6detail5shmemE+48];
	setp.lt.f64 	%p78, %fd236, %fd154;
	mov.f64 	%fd237, %fd236;
	mov.u64 	%rd351, %rd350;
	@%p78 bra 	$L__BB12_183;
	setp.lt.f64 	%p79, %fd154, %fd236;
	mov.f64 	%fd237, %fd154;
	mov.u64 	%rd351, %rd182;
	@%p79 bra 	$L__BB12_183;
	setp.lt.s64 	%p80, %rd350, %rd182;
	selp.f64 	%fd237, %fd236, %fd154, %p80;
	min.s64 	%rd351, %rd350, %rd182;
$L__BB12_183:
	ld.shared.f64 	%fd157, [_ZN6thrust24THRUST_300001_SM_1000_NS8cuda_cub4core6detail5shmemE+56];
	ld.shared.u64 	%rd185, [_ZN6thrust24THRUST_300001_SM_1000_NS8cuda_cub4core6detail5shmemE+64];
	setp.lt.f64 	%p81, %fd237, %fd157;
	mov.f64 	%fd238, %fd237;
	mov.u64 	%rd352, %rd351;
	@%p81 bra 	$L__BB12_186;
	setp.lt.f64 	%p82, %fd157, %fd237;
	mov.f64 	%fd238, %fd157;
	mov.u64 	%rd352, %rd185;
	@%p82 bra 	$L__BB12_186;
	setp.lt.s64 	%p83, %rd351, %rd185;
	selp.f64 	%fd238, %fd237, %fd157, %p83;
	min.s64 	%rd352, %rd351, %rd185;
$L__BB12_186:
	ld.shared.f64 	%fd160, [_ZN6thrust24THRUST_300001_SM_1000_NS8cuda_cub4core6detail5shmemE+72];
	ld.shared.u64 	%rd188, [_ZN6thrust24THRUST_300001_SM_1000_NS8cuda_cub4core6detail5shmemE+80];
	setp.lt.f64 	%p84, %fd238, %fd160;
	mov.f64 	%fd239, %fd238;
	mov.u64 	%rd353, %rd352;
	@%p84 bra 	$L__BB12_189;
	setp.lt.f64 	%p85, %fd160, %fd238;
	mov.f64 	%fd239, %fd160;
	mov.u64 	%rd353, %rd188;
	@%p85 bra 	$L__BB12_189;
	setp.lt.s64 	%p86, %rd352, %rd188;
	selp.f64 	%fd239, %fd238, %fd160, %p86;
	min.s64 	%rd353, %rd352, %rd188;
$L__BB12_189:
	ld.shared.f64 	%fd163, [_ZN6thrust24THRUST_300001_SM_1000_NS8cuda_cub4core6detail5shmemE+88];
	ld.shared.u64 	%rd191, [_ZN6thrust24THRUST_300001_SM_1000_NS8cuda_cub4core6detail5shmemE+96];
	setp.lt.f64 	%p87, %fd239, %fd163;
	mov.f64 	%fd240, %fd239;
	mov.u64 	%rd354, %rd353;
	@%p87 bra 	$L__BB12_192;
	setp.lt.f64 	%p88, %fd163, %fd239;
	mov.f64 	%fd240, %fd163;
	mov.u64 	%rd354, %rd191;
	@%p88 bra 	$L__BB12_192;
	setp.lt.s64 	%p89, %rd353, %rd191;
	selp.f64 	%fd240, %fd239, %fd163, %p89;
	min.s64 	%rd354, %rd353, %rd191;
$L__BB12_192:
	ld.shared.f64 	%fd166, [_ZN6thrust24THRUST_300001_SM_1000_NS8cuda_cub4core6detail5shmemE+104];
	ld.shared.u64 	%rd194, [_ZN6thrust24THRUST_300001_SM_1000_NS8cuda_cub4core6detail5shmemE+112];
	setp.lt.f64 	%p90, %fd240, %fd166;
	mov.f64 	%fd241, %fd240;
	mov.u64 	%rd355, %rd354;
	@%p90 bra 	$L__BB12_195;
	setp.lt.f64 	%p91, %fd166, %fd240;
	mov.f64 	%fd241, %fd166;
	mov.u64 	%rd355, %rd194;
	@%p91 bra 	$L__BB12_195;
	setp.lt.s64 	%p92, %rd354, %rd194;
	selp.f64 	%fd241, %fd240, %fd166, %p92;
	min.s64 	%rd355, %rd354, %rd194;
$L__BB12_195:
	ld.shared.f64 	%fd169, [_ZN6thrust24THRUST_300001_SM_1000_NS8cuda_cub4core6detail5shmemE+120];
	ld.shared.u64 	%rd197, [_ZN6thrust24THRUST_300001_SM_1000_NS8cuda_cub4core6detail5shmemE+128];
	setp.lt.f64 	%p93, %fd241, %fd169;
	mov.u64 	%rd356, %rd355;
	mov.f64 	%fd242, %fd241;
	@%p93 bra 	$L__BB12_198;
	setp.lt.f64 	%p94, %fd169, %fd241;
	mov.u64 	%rd356, %rd197;
	mov.f64 	%fd242, %fd169;
	@%p94 bra 	$L__BB12_198;
	setp.lt.s64 	%p95, %rd355, %rd197;
	selp.f64 	%fd242, %fd241, %fd169, %p95;
	min.s64 	%rd356, %rd355, %rd197;
$L__BB12_198:
	mov.u32 	%r387, %tid.x;
	setp.ne.s32 	%p222, %r387, 0;
	@%p222 bra 	$L__BB12_200;
	ld.param.u64 	%rd285, [_ZN6thrust24THRUST_300001_SM_1000_NS8cuda_cub4core6detail13_kernel_agentINS1_8__reduce11ReduceAgentINS0_12zip_iteratorIN4cuda3std3__45tupleIJNS0_6detail15normal_iteratorINS0_10device_ptrIdEEEENS0_17counting_iteratorIlNS0_11use_defaultESI_SI_EEEEEEEPNSB_IJdlEEESM_iNS1_9__extrema9arg_min_fIdlNSA_4lessIdEEEEEEJSL_SN_iSS_EEEvDpT0__param_1];
	cvta.to.global.u64 	%rd284, %rd285;
	st.global.f64 	[%rd284], %fd242;
	st.global.u64 	[%rd284+8], %rd356;
$L__BB12_200:
	ret;

}
	// .globl	_ZN6thrust24THRUST_300001_SM_1000_NS8cuda_cub4core6detail13_kernel_agentINS1_8__reduce11ReduceAgentINS0_12zip_iteratorIN4cuda3std3__45tupleIJNS0_6detail15normal_iteratorINS0_10device_ptrIdEEEENS0_17counting_iteratorIlNS0_11use_defaultESI_SI_EEEEEEEPNSB_IJdlEEESM_iNS1_9__extrema9arg_min_fIdlNSA_4lessIdEEEEEEJSL_SN_iN3cub18CUB_300001_SM_100013GridEvenShareIiEENSV_9GridQueueIjEESS_EEEvDpT0_
.visible .entry _ZN6thrust24THRUST_300001_SM_1000_NS8cuda_cub4core6detail13_kernel_agentINS1_8__reduce11ReduceAgentINS0_12zip_iteratorIN4cuda3std3__45tupleIJNS0_6detail15normal_iteratorINS0_10device_ptrIdEEEENS0_17counting_iteratorIlNS0_11use_defaultESI_SI_EEEEEEEPNSB_IJdlEEESM_iNS1_9__extrema9arg_min_fIdlNSA_4lessIdEEEEEEJSL_SN_iN3cub18CUB_300001_SM_100013GridEvenShareIiEENSV_9GridQueueIjEESS_EEEvDpT0_(
	.param .align 8 .b8 _ZN6thrust24THRUST_300001_SM_1000_NS8cuda_cub4core6detail13_kernel_agentINS1_8__reduce11ReduceAgentINS0_12zip_iteratorIN4cuda3std3__45tupleIJNS0_6detail15normal_iteratorINS0_10device_ptrIdEEEENS0_17counting_iteratorIlNS0_11use_defaultESI_SI_EEEEEEEPNSB_IJdlEEESM_iNS1_9__extrema9arg_min_fIdlNSA_4lessIdEEEEEEJSL_SN_iN3cub18CUB_300001_SM_100013GridEvenShareIiEENSV_9GridQueueIjEESS_EEEvDpT0__param_0[16],
	.param .u64 .ptr .align 1 _ZN6thrust24THRUST_300001_SM_1000_NS8cuda_cub4core6detail13_kernel_agentINS1_8__reduce11ReduceAgentINS0_12zip_iteratorIN4cuda3std3__45tupleIJNS0_6detail15normal_iteratorINS0_10device_ptrIdEEEENS0_17counting_iteratorIlNS0_11use_defaultESI_SI_EEEEEEEPNSB_IJdlEEESM_iNS1_9__extrema9arg_min_fIdlNSA_4lessIdEEEEEEJSL_SN_iN3cub18CUB_300001_SM_100013GridEvenShareIiEENSV_9GridQueueIjEESS_EEEvDpT0__param_1,
	.param .u32 _ZN6thrust24THRUST_300001_SM_1000_NS8cuda_cub4core6detail13_kernel_agentINS1_8__reduce11ReduceAgentINS0_12zip_iteratorIN4cuda3std3__45tupleIJNS0_6detail15normal_iteratorINS0_10device_ptrIdEEEENS0_17counting_iteratorIlNS0_11use_defaultESI_SI_EEEEEEEPNSB_IJdlEEESM_iNS1_9__extrema9arg_min_fIdlNSA_4lessIdEEEEEEJSL_SN_iN3cub18CUB_300001_SM_100013GridEvenShareIiEENSV_9GridQueueIjEESS_EEEvDpT0__param_2,
	.param .align 4 .b8 _ZN6thrust24THRUST_300001_SM_1000_NS8cuda_cub4core6detail13_kernel_agentINS1_8__reduce11ReduceAgentINS0_12zip_iteratorIN4cuda3std3__45tupleIJNS0_6detail15normal_iteratorINS0_10device_ptrIdEEEENS0_17counting_iteratorIlNS0_11use_defaultESI_SI_EEEEEEEPNSB_IJdlEEESM_iNS1_9__extrema9arg_min_fIdlNSA_4lessIdEEEEEEJSL_SN_iN3cub18CUB_300001_SM_100013GridEvenShareIiEENSV_9GridQueueIjEESS_EEEvDpT0__param_3[40],
	.param .align 8 .b8 _ZN6thrust24THRUST_300001_SM_1000_NS8cuda_cub4core6detail13_kernel_agentINS1_8__reduce11ReduceAgentINS0_12zip_iteratorIN4cuda3std3__45tupleIJNS0_6detail15normal_iteratorINS0_10device_ptrIdEEEENS0_17counting_iteratorIlNS0_11use_defaultESI_SI_EEEEEEEPNSB_IJdlEEESM_iNS1_9__extrema9arg_min_fIdlNSA_4lessIdEEEEEEJSL_SN_iN3cub18CUB_300001_SM_100013GridEvenShareIiEENSV_9GridQueueIjEESS_EEEvDpT0__param_4[8],
	.param .align 1 .b8 _ZN6thrust24THRUST_300001_SM_1000_NS8cuda_cub4core6detail13_kernel_agentINS1_8__reduce11ReduceAgentINS0_12zip_iteratorIN4cuda3std3__45tupleIJNS0_6detail15normal_iteratorINS0_10device_ptrIdEEEENS0_17counting_iteratorIlNS0_11use_defaultESI_SI_EEEEEEEPNSB_IJdlEEESM_iNS1_9__extrema9arg_min_fIdlNSA_4lessIdEEEEEEJSL_SN_iN3cub18CUB_300001_SM_100013GridEvenShareIiEENSV_9GridQueueIjEESS_EEEvDpT0__param_5[1]
)
.maxntid 256
{
	.reg .pred 	%p<225>;
	.reg .b32 	%r<437>;
	.reg .b64 	%rd<334>;
	.reg .b64 	%fd<243>;

	ld.param.u64 	%rd185, [_ZN6thrust24THRUST_300001_SM_1000_NS8cuda_cub4core6detail13_kernel_agentINS1_8__reduce11ReduceAgentINS0_12zip_iteratorIN4cuda3std3__45tupleIJNS0_6detail15normal_iteratorINS0_10device_ptrIdEEEENS0_17counting_iteratorIlNS0_11use_defaultESI_SI_EEEEEEEPNSB_IJdlEEESM_iNS1_9__extrema9arg_min_fIdlNSA_4lessIdEEEEEEJSL_SN_iN3cub18CUB_300001_SM_100013GridEvenShareIiEENSV_9GridQueueIjEESS_EEEvDpT0__param_0+8];
	ld.param.u64 	%rd184, [_ZN6thrust24THRUST_300001_SM_1000_NS8cuda_cub4core6detail13_kernel_agentINS1_8__reduce11ReduceAgentINS0_12zip_iteratorIN4cuda3std3__45tupleIJNS0_6detail15normal_iteratorINS0_10device_ptrIdEEEENS0_17counting_iteratorIlNS0_11use_defaultESI_SI_EEEEEEEPNSB_IJdlEEESM_iNS1_9__extrema9arg_min_fIdlNSA_4lessIdEEEEEEJSL_SN_iN3cub18CUB_300001_SM_100013GridEvenShareIiEENSV_9GridQueueIjEESS_EEEvDpT0__param_0];
	ld.param.u64 	%rd187, [_ZN6thrust24THRUST_300001_SM_1000_NS8cuda_cub4core6detail13_kernel_agentINS1_8__reduce11ReduceAgentINS0_12zip_iteratorIN4cuda3std3__45tupleIJNS0_6detail15normal_iteratorINS0_10device_ptrIdEEEENS0_17counting_iteratorIlNS0_11use_defaultESI_SI_EEEEEEEPNSB_IJdlEEESM_iNS1_9__extrema9arg_min_fIdlNSA_4lessIdEEEEEEJSL_SN_iN3cub18CUB_300001_SM_100013GridEvenShareIiEENSV_9GridQueueIjEESS_EEEvDpT0__param_4];
	ld.param.u32 	%r66, [_ZN6thrust24THRUST_300001_SM_1000_NS8cuda_cub4core6detail13_kernel_agentINS1_8__reduce11ReduceAgentINS0_12zip_iteratorIN4cuda3std3__45tupleIJNS0_6detail15normal_iteratorINS0_10device_ptrIdEEEENS0_17counting_iteratorIlNS0_11use_defaultESI_SI_EEEEEEEPNSB_IJdlEEESM_iNS1_9__extrema9arg_min_fIdlNSA_4lessIdEEEEEEJSL_SN_iN3cub18CUB_300001_SM_100013GridEvenShareIiEENSV_9GridQueueIjEESS_EEEvDpT0__param_2];
	cvta.to.global.u64 	%rd1, %rd187;
	cvta.to.global.u64 	%rd2, %rd184;
	mov.u32 	%r1, %ctaid.x;
	mul.lo.s32 	%r2, %r1, 1280;
	mov.u32 	%r67, %nctaid.x;
	mul.lo.s32 	%r3, %r67, 1280;
	add.s32 	%r68, %r2, 1280;
	setp.le.s32 	%p1, %r68, %r66;
	@%p1 bra 	$L__BB13_111;
	sub.s32 	%r4, %r66, %r2;
	mov.u32 	%r5, %tid.x;
	setp.ge.s32 	%p98, %r5, %r4;
	mov.f64 	%fd188, 0d0000000000000000;
	mov.b64 	%rd279, 0;
	mov.u32 	%r420, %r5;
	@%p98 bra 	$L__BB13_3;
	add.s32 	%r190, %r2, %r5;
	cvt.s64.s32 	%rd234, %r190;
	mul.wide.s32 	%rd235, %r190, 8;
	add.s64 	%rd236, %rd2, %rd235;
	add.s64 	%rd279, %rd185, %rd234;
	ld.global.f64 	%fd188, [%rd236];
	add.s32 	%r420, %r5, 256;
$L__BB13_3:
	setp.ge.s32 	%p99, %r420, %r4;
	@%p99 bra 	$L__BB13_25;
	not.b32 	%r191, %r420;
	add.s32 	%r192, %r66, %r191;
	sub.s32 	%r8, %r192, %r2;
	and.b32  	%r193, %r8, 768;
	setp.eq.s32 	%p100, %r193, 768;
	@%p100 bra 	$L__BB13_10;
	add.s32 	%r418, %r420, %r2;
	shr.u32 	%r194, %r8, 8;
	add.s32 	%r195, %r194, 1;
	and.b32  	%r196, %r195, 3;
	neg.s32 	%r417, %r196;
$L__BB13_6:
	.pragma "nounroll";
	mov.u64 	%rd6, %rd279;
	mov.f64 	%fd3, %fd188;
	cvt.s64.s32 	%rd238, %r418;
	add.s64 	%rd7, %rd185, %rd238;
	mul.wide.s32 	%rd239, %r418, 8;
	add.s64 	%rd240, %rd2, %rd239;
	ld.global.f64 	%fd4, [%rd240];
	setp.lt.f64 	%p101, %fd3, %fd4;
	@%p101 bra 	$L__BB13_9;
	setp.lt.f64 	%p102, %fd4, %fd3;
	mov.u64 	%rd279, %rd7;
	mov.f64 	%fd188, %fd4;
	@%p102 bra 	$L__BB13_9;
	setp.lt.s64 	%p103, %rd6, %rd7;
	min.s64 	%rd279, %rd6, %rd7;
	selp.f64 	%fd188, %fd3, %fd4, %p103;
$L__BB13_9:
	add.s32 	%r420, %r420, 256;
	add.s32 	%r418, %r418, 256;
	add.s32 	%r417, %r417, 1;
	setp.ne.s32 	%p104, %r417, 0;
	@%p104 bra 	$L__BB13_6;
$L__BB13_10:
	setp.lt.u32 	%p105, %r8, 768;
	@%p105 bra 	$L__BB13_25;
	add.s32 	%r421, %r420, %r2;
	add.s32 	%r424, %r421, 256;
	add.s32 	%r423, %r421, 512;
	add.s32 	%r422, %r421, 768;
	add.s64 	%rd12, %rd2, 4096;
$L__BB13_12:
	cvt.s64.s32 	%rd241, %r424;
	add.s64 	%rd14, %rd185, %rd241;
	cvt.s64.s32 	%rd242, %r423;
	add.s64 	%rd15, %rd185, %rd242;
	cvt.s64.s32 	%rd243, %r422;
	add.s64 	%rd16, %rd185, %rd243;
	cvt.s64.s32 	%rd244, %r421;
	mul.wide.s32 	%rd245, %r421, 8;
	add.s64 	%rd17, %rd12, %rd245;
	add.s64 	%rd18, %rd185, %rd244;
	ld.global.f64 	%fd10, [%rd17+-4096];
	setp.lt.f64 	%p106, %fd188, %fd10;
	mov.u64 	%rd276, %rd279;
	mov.f64 	%fd185, %fd188;
	@%p106 bra 	$L__BB13_15;
	setp.lt.f64 	%p107, %fd10, %fd188;
	mov.u64 	%rd276, %rd18;
	mov.f64 	%fd185, %fd10;
	@%p107 bra 	$L__BB13_15;
	setp.lt.s64 	%p108, %rd279, %rd18;
	min.s64 	%rd276, %rd279, %rd18;
	selp.f64 	%fd185, %fd188, %fd10, %p108;
$L__BB13_15:
	ld.global.f64 	%fd13, [%rd17+-2048];
	setp.lt.f64 	%p109, %fd185, %fd13;
	mov.u64 	%rd277, %rd276;
	mov.f64 	%fd186, %fd185;
	@%p109 bra 	$L__BB13_18;
	setp.lt.f64 	%p110, %fd13, %fd185;
	mov.u64 	%rd277, %rd14;
	mov.f64 	%fd186, %fd13;
	@%p110 bra 	$L__BB13_18;
	setp.lt.s64 	%p111, %rd276, %rd14;
	min.s64 	%rd277, %rd276, %rd14;
	selp.f64 	%fd186, %fd185, %fd13, %p111;
$L__BB13_18:
	ld.global.f64 	%fd16, [%rd17];
	setp.lt.f64 	%p112, %fd186, %fd16;
	mov.u64 	%rd278, %rd277;
	mov.f64 	%fd187, %fd186;
	@%p112 bra 	$L__BB13_21;
	setp.lt.f64 	%p113, %fd16, %fd186;
	mov.u64 	%rd278, %rd15;
	mov.f64 	%fd187, %fd16;
	@%p113 bra 	$L__BB13_21;
	setp.lt.s64 	%p114, %rd277, %rd15;
	min.s64 	%rd278, %rd277, %rd15;
	selp.f64 	%fd187, %fd186, %fd16, %p114;
$L__BB13_21:
	ld.global.f64 	%fd19, [%rd17+2048];
	setp.lt.f64 	%p115, %fd187, %fd19;
	mov.u64 	%rd279, %rd278;
	mov.f64 	%fd188, %fd187;
	@%p115 bra 	$L__BB13_24;
	setp.lt.f64 	%p116, %fd19, %fd187;
	mov.u64 	%rd279, %rd16;
	mov.f64 	%fd188, %fd19;
	@%p116 bra 	$L__BB13_24;
	setp.lt.s64 	%p117, %rd278, %rd16;
	min.s64 	%rd279, %rd278, %rd16;
	selp.f64 	%fd188, %fd187, %fd19, %p117;
$L__BB13_24:
	add.s32 	%r420, %r420, 1024;
	add.s32 	%r424, %r424, 1024;
	add.s32 	%r423, %r423, 1024;
	add.s32 	%r422, %r422, 1024;
	add.s32 	%r421, %r421, 1024;
	setp.lt.s32 	%p118, %r420, %r4;
	@%p118 bra 	$L__BB13_12;
$L__BB13_25:
	setp.lt.s32 	%p119, %r4, 256;
	@%p119 bra 	$L__BB13_65;
	// begin inline asm
	mov.u32 %r310, %laneid;
	// end inline asm
	mov.b64 	%rd256, %fd188;
	mov.b64 	{%r312, %r317}, %rd256;
	mov.b32 	%r328, 1;
	mov.b32 	%r329, 31;
	mov.b32 	%r330, -1;
	// begin inline asm
	shfl.sync.down.b32 %r311, %r312, %r328, %r329, %r330;
	// end inline asm
	// begin inline asm
	shfl.sync.down.b32 %r316, %r317, %r328, %r329, %r330;
	// end inline asm
	mov.b64 	%rd257, {%r311, %r316};
	mov.b64 	%fd23, %rd257;
	mov.b64 	{%r322, %r327}, %rd279;
	// begin inline asm
	shfl.sync.down.b32 %r321, %r322, %r328, %r329, %r330;
	// end inline asm
	// begin inline asm
	shfl.sync.down.b32 %r326, %r327, %r328, %r329, %r330;
	// end inline asm
	mov.b64 	%rd28, {%r321, %r326};
	setp.gt.s32 	%p176, %r310, 30;
	setp.lt.f64 	%p177, %fd188, %fd23;
	or.pred  	%p178, %p176, %p177;
	mov.u64 	%rd281, %rd279;
	mov.f64 	%fd190, %fd188;
	@%p178 bra 	$L__BB13_29;
	setp.gt.f64 	%p179, %fd188, %fd23;
	mov.u64 	%rd281, %rd28;
	mov.f64 	%fd190, %fd23;
	@%p179 bra 	$L__BB13_29;
	setp.lt.s64 	%p180, %rd279, %rd28;
	min.s64 	%rd281, %rd279, %rd28;
	selp.f64 	%fd190, %fd188, %fd23, %p180;
$L__BB13_29:
	mov.b64 	%rd258, %fd190;
	mov.b64 	{%r332, %r337}, %rd258;
	mov.b32 	%r348, 2;
	mov.b32 	%r349, 31;
	mov.b32 	%r350, -1;
	// begin inline asm
	shfl.sync.down.b32 %r331, %r332, %r348, %r349, %r350;
	// end inline asm
	// begin inline asm
	shfl.sync.down.b32 %r336, %r337, %r348, %r349, %r350;
	// end inline asm
	mov.b64 	%rd259, {%r331, %r336};
	mov.b64 	%fd26, %rd259;
	mov.b64 	{%r342, %r347}, %rd281;
	// begin inline asm
	shfl.sync.down.b32 %r341, %r342, %r348, %r349, %r350;
	// end inline asm
	// begin inline asm
	shfl.sync.down.b32 %r346, %r347, %r348, %r349, %r350;
	// end inline asm
	mov.b64 	%rd31, {%r341, %r346};
	setp.gt.s32 	%p181, %r310, 29;
	setp.lt.f64 	%p182, %fd190, %fd26;
	or.pred  	%p183, %p181, %p182;
	mov.u64 	%rd282, %rd281;
	mov.f64 	%fd191, %fd190;
	@%p183 bra 	$L__BB13_32;
	setp.gt.f64 	%p184, %fd190, %fd26;
	mov.u64 	%rd282, %rd31;
	mov.f64 	%fd191, %fd26;
	@%p184 bra 	$L__BB13_32;
	setp.lt.s64 	%p185, %rd281, %rd31;
	min.s64 	%rd282, %rd281, %rd31;
	selp.f64 	%fd191, %fd190, %fd26, %p185;
$L__BB13_32:
	mov.b64 	%rd260, %fd191;
	mov.b64 	{%r352, %r357}, %rd260;
	mov.b32 	%r368, 4;
	mov.b32 	%r369, 31;
	mov.b32 	%r370, -1;
	// begin inline asm
	shfl.sync.down.b32 %r351, %r352, %r368, %r369, %r370;
	// end inline asm
	// begin inline asm
	shfl.sync.down.b32 %r356, %r357, %r368, %r369, %r370;
	// end inline asm
	mov.b64 	%rd261, {%r351, %r356};
	mov.b64 	%fd29, %rd261;
	mov.b64 	{%r362, %r367}, %rd282;
	// begin inline asm
	shfl.sync.down.b32 %r361, %r362, %r368, %r369, %r370;
	// end inline asm
	// begin inline asm
	shfl.sync.down.b32 %r366, %r367, %r368, %r369, %r370;
	// end inline asm
	mov.b64 	%rd34, {%r361, %r366};
	setp.gt.s32 	%p186, %r310, 27;
	setp.lt.f64 	%p187, %fd191, %fd29;
	or.pred  	%p188, %p186, %p187;
	mov.u64 	%rd283, %rd282;
	mov.f64 	%fd192, %fd191;
	@%p188 bra 	$L__BB13_35;
	setp.gt.f64 	%p189, %fd191, %fd29;
	mov.u64 	%rd283, %rd34;
	mov.f64 	%fd192, %fd29;
	@%p189 bra 	$L__BB13_35;
	setp.lt.s64 	%p190, %rd282, %rd34;
	min.s64 	%rd283, %rd282, %rd34;
	selp.f64 	%fd192, %fd191, %fd29, %p190;
$L__BB13_35:
	mov.b64 	%rd262, %fd192;
	mov.b64 	{%r372, %r377}, %rd262;
	mov.b32 	%r388, 8;
	mov.b32 	%r389, 31;
	mov.b32 	%r390, -1;
	// begin inline asm
	shfl.sync.down.b32 %r371, %r372, %r388, %r389, %r390;
	// end inline asm
	// begin inline asm
	shfl.sync.down.b32 %r376, %r377, %r388, %r389, %r390;
	// end inline asm
	mov.b64 	%rd263, {%r371, %r376};
	mov.b64 	%fd32, %rd263;
	mov.b64 	{%r382, %r387}, %rd283;
	// begin inline asm
	shfl.sync.down.b32 %r381, %r382, %r388, %r389, %r390;
	// end inline asm
	// begin inline asm
	shfl.sync.down.b32 %r386, %r387, %r388, %r389, %r390;
	// end inline asm
	mov.b64 	%rd37, {%r381, %r386};
	setp.gt.s32 	%p191, %r310, 23;
	setp.lt.f64 	%p192, %fd192, %fd32;
	or.pred  	%p193, %p191, %p192;
	mov.u64 	%rd284, %rd283;
	mov.f64 	%fd193, %fd192;
	@%p193 bra 	$L__BB13_38;
	setp.gt.f64 	%p194, %fd192, %fd32;
	mov.u64 	%rd284, %rd37;
	mov.f64 	%fd193, %fd32;
	@%p194 bra 	$L__BB13_38;
	setp.lt.s64 	%p195, %rd283, %rd37;
	min.s64 	%rd284, %rd283, %rd37;
	selp.f64 	%fd193, %fd192, %fd32, %p195;
$L__BB13_38:
	mov.b64 	%rd264, %fd193;
	mov.b64 	{%r392, %r397}, %rd264;
	mov.b32 	%r408, 16;
	mov.b32 	%r409, 31;
	mov.b32 	%r410, -1;
	// begin inline asm
	shfl.sync.down.b32 %r391, %r392, %r408, %r409, %r410;
	// end inline asm
	// begin inline asm
	shfl.sync.down.b32 %r396, %r397, %r408, %r409, %r410;
	// end inline asm
	mov.b64 	%rd265, {%r391, %r396};
	mov.b64 	%fd35, %rd265;
	mov.b64 	{%r402, %r407}, %rd284;
	// begin inline asm
	shfl.sync.down.b32 %r401, %r402, %r408, %r409, %r410;
	// end inline asm
	// begin inline asm
	shfl.sync.down.b32 %r406, %r407, %r408, %r409, %r410;
	// end inline asm
	mov.b64 	%rd40, {%r401, %r406};
	setp.gt.s32 	%p196, %r310, 15;
	setp.lt.f64 	%p197, %fd193, %fd35;
	or.pred  	%p198, %p196, %p197;
	mov.u64 	%rd333, %rd284;
	mov.f64 	%fd242, %fd193;
	@%p198 bra 	$L__BB13_41;
	setp.gt.f64 	%p199, %fd193, %fd35;
	mov.u64 	%rd333, %rd40;
	mov.f64 	%fd242, %fd35;
	@%p199 bra 	$L__BB13_41;
	setp.lt.s64 	%p200, %rd284, %rd40;
	min.s64 	%rd333, %rd284, %rd40;
	selp.f64 	%fd242, %fd193, %fd35, %p200;
$L__BB13_41:
	setp.ne.s32 	%p201, %r310, 0;
	@%p201 bra 	$L__BB13_43;
	shr.u32 	%r411, %r5, 1;
	and.b32  	%r412, %r411, 496;
	mov.u32 	%r413, _ZN6thrust24THRUST_300001_SM_1000_NS8cuda_cub4core6detail5shmemE;
	add.s32 	%r414, %r413, %r412;
	st.shared.f64 	[%r414+8], %fd242;
	st.shared.u64 	[%r414+16], %rd333;
$L__BB13_43:
	bar.sync 	0;
	setp.ne.s32 	%p202, %r5, 0;
	@%p202 bra 	$L__BB13_201;
	ld.shared.f64 	%fd38, [_ZN6thrust24THRUST_300001_SM_1000_NS8cuda_cub4core6detail5shmemE+24];
	ld.shared.u64 	%rd43, [_ZN6thrust24THRUST_300001_SM_1000_NS8cuda_cub4core6detail5shmemE+32];
	setp.lt.f64 	%p203, %fd242, %fd38;
	mov.u64 	%rd286, %rd333;
	mov.f64 	%fd195, %fd242;
	@%p203 bra 	$L__BB13_47;
	setp.lt.f64 	%p204, %fd38, %fd242;
	mov.u64 	%rd286, %rd43;
	mov.f64 	%fd195, %fd38;
	@%p204 bra 	$L__BB13_47;
	setp.lt.s64 	%p205, %rd333, %rd43;
	min.s64 	%rd286, %rd333, %rd43;
	selp.f64 	%fd195, %fd242, %fd38, %p205;
$L__BB13_47:
	ld.shared.f64 	%fd41, [_ZN6thrust24THRUST_300001_SM_1000_NS8cuda_cub4core6detail5shmemE+40];
	ld.shared.u64 	%rd46, [_ZN6thrust24THRUST_300001_SM_1000_NS8cuda_cub4core6detail5shmemE+48];
	setp.lt.f64 	%p206, %fd195, %fd41;
	mov.u64 	%rd287, %rd286;
	mov.f64 	%fd196, %fd195;
	@%p206 bra 	$L__BB13_50;
	setp.lt.f64 	%p207, %fd41, %fd195;
	mov.u64 	%rd287, %rd46;
	mov.f64 	%fd196, %fd41;
	@%p207 bra 	$L__BB13_50;
	setp.lt.s64 	%p208, %rd286, %rd46;
	min.s64 	%rd287, %rd286, %rd46;
	selp.f64 	%fd196, %fd195, %fd41, %p208;
$L__BB13_50:
	ld.shared.f64 	%fd44, [_ZN6thrust24THRUST_300001_SM_1000_NS8cuda_cub4core6detail5shmemE+56];
	ld.shared.u64 	%rd49, [_ZN6thrust24THRUST_300001_SM_1000_NS8cuda_cub4core6detail5shmemE+64];
	setp.lt.f64 	%p209, %fd196, %fd44;
	mov.u64 	%rd288, %rd287;
	mov.f64 	%fd197, %fd196;
	@%p209 bra 	$L__BB13_53;
	setp.lt.f64 	%p210, %fd44, %fd196;
	mov.u64 	%rd288, %rd49;
	mov.f64 	%fd197, %fd44;
	@%p210 bra 	$L__BB13_53;
	setp.lt.s64 	%p211, %rd287, %rd49;
	min.s64 	%rd288, %rd287, %rd49;
	selp.f64 	%fd197, %fd196, %fd44, %p211;
$L__BB13_53:
	ld.shared.f64 	%fd47, [_ZN6thrust24THRUST_300001_SM_1000_NS8cuda_cub4core6detail5shmemE+72];
	ld.shared.u64 	%rd52, [_ZN6thrust24THRUST_300001_SM_1000_NS8cuda_cub4core6detail5shmemE+80];
	setp.lt.f64 	%p212, %fd197, %fd47;
	mov.u64 	%rd289, %rd288;
	mov.f64 	%fd198, %fd197;
	@%p212 bra 	$L__BB13_56;
	setp.lt.f64 	%p213, %fd47, %fd197;
	mov.u64 	%rd289, %rd52;
	mov.f64 	%fd198, %fd47;
	@%p213 bra 	$L__BB13_56;
	setp.lt.s64 	%p214, %rd288, %rd52;
	min.s64 	%rd289, %rd288, %rd52;
	selp.f64 	%fd198, %fd197, %fd47, %p214;
$L__BB13_56:
	ld.shared.f64 	%fd50, [_ZN6thrust24THRUST_300001_SM_1000_NS8cuda_cub4core6detail5shmemE+88];
	ld.shared.u64 	%rd55, [_ZN6thrust24THRUST_300001_SM_1000_NS8cuda_cub4core6detail5shmemE+96];
	setp.lt.f64 	%p215, %fd198, %fd50;
	mov.u64 	%rd290, %rd289;
	mov.f64 	%fd199, %fd198;
	@%p215 bra 	$L__BB13_59;
	setp.lt.f64 	%p216, %fd50, %fd198;
	mov.u64 	%rd290, %rd55;
	mov.f64 	%fd199, %fd50;
	@%p216 bra 	$L__BB13_59;
	setp.lt.s64 	%p217, %rd289, %rd55;
	min.s64 	%rd290, %rd289, %rd55;
	selp.f64 	%fd199, %fd198, %fd50, %p217;
$L__BB13_59:
	ld.shared.f64 	%fd53, [_ZN6thrust24THRUST_300001_SM_1000_NS8cuda_cub4core6detail5shmemE+104];
	ld.shared.u64 	%rd58, [_ZN6thrust24THRUST_300001_SM_1000_NS8cuda_cub4core6detail5shmemE+112];
	setp.lt.f64 	%p218, %fd199, %fd53;
	mov.u64 	%rd291, %rd290;
	mov.f64 	%fd200, %fd199;
	@%p218 bra 	$L__BB13_62;
	setp.lt.f64 	%p219, %fd53, %fd199;
	mov.u64 	%rd291, %rd58;
	mov.f64 	%fd200, %fd53;
	@%p219 bra 	$L__BB13_62;
	setp.lt.s64 	%p220, %rd290, %rd58;
	min.s64 	%rd291, %rd290, %rd58;
	selp.f64 	%fd200, %fd199, %fd53, %p220;
$L__BB13_62:
	ld.shared.f64 	%fd56, [_ZN6thrust24THRUST_300001_SM_1000_NS8cuda_cub4core6detail5shmemE+120];
	ld.shared.u64 	%rd61, [_ZN6thrust24THRUST_300001_SM_1000_NS8cuda_cub4core6detail5shmemE+128];
	setp.lt.f64 	%p221, %fd200, %fd56;
	mov.u64 	%rd333, %rd291;
	mov.f64 	%fd242, %fd200;
	@%p221 bra 	$L__BB13_201;
	setp.lt.f64 	%p222, %fd56, %fd200;
	mov.u64 	%rd333, %rd61;
	mov.f64 	%fd242, %fd56;
	@%p222 bra 	$L__BB13_201;
	setp.lt.s64 	%p223, %rd291, %rd61;
	min.s64 	%rd333, %rd291, %rd61;
	selp.f64 	%fd242, %fd200, %fd56, %p223;
	bra.uni 	$L__BB13_201;
$L__BB13_65:
	// begin inline asm
	mov.u32 %r197, %laneid;
	// end inline asm
	and.b32  	%r218, %r5, 992;
	add.s32 	%r219, %r218, 32;
	setp.gt.s32 	%p120, %r219, %r4;
	not.b32 	%r220, %r218;
	add.s32 	%r221, %r4, %r220;
	selp.b32 	%r216, %r221, 31, %p120;
	mov.b64 	%rd246, %fd188;
	mov.b64 	{%r199, %r204}, %rd246;
	mov.b32 	%r215, 1;
	mov.b32 	%r217, -1;
	// begin inline asm
	shfl.sync.down.b32 %r198, %r199, %r215, %r216, %r217;
	// end inline asm
	// begin inline asm
	shfl.sync.down.b32 %r203, %r204, %r215, %r216, %r217;
	// end inline asm
	mov.b64 	%rd247, {%r198, %r203};
	mov.b64 	%fd58, %rd247;
	mov.b64 	{%r209, %r214}, %rd279;
	// begin inline asm
	shfl.sync.down.b32 %r208, %r209, %r215, %r216, %r217;
	// end inline asm
	// begin inline asm
	shfl.sync.down.b32 %r213, %r214, %r215, %r216, %r217;
	// end inline asm
	mov.b64 	%rd63, {%r208, %r213};
	setp.ge.s32 	%p121, %r197, %r216;
	setp.lt.f64 	%p122, %fd188, %fd58;
	or.pred  	%p123, %p121, %p122;
	mov.f64 	%fd201, %fd188;
	mov.u64 	%rd292, %rd279;
	@%p123 bra 	$L__BB13_68;
	setp.gt.f64 	%p124, %fd188, %fd58;
	mov.f64 	%fd201, %fd58;
	mov.u64 	%rd292, %rd63;
	@%p124 bra 	$L__BB13_68;
	setp.lt.s64 	%p125, %rd279, %rd63;
	selp.f64 	%fd201, %fd188, %fd58, %p125;
	min.s64 	%rd292, %rd279, %rd63;
$L__BB13_68:
	mov.b64 	%rd248, %fd201;
	mov.b64 	{%r223, %r228}, %rd248;
	mov.b32 	%r239, 2;
	mov.b32 	%r241, -1;
	// begin inline asm
	shfl.sync.down.b32 %r222, %r223, %r239, %r216, %r241;
	// end inline asm
	// begin inline asm
	shfl.sync.down.b32 %r227, %r228, %r239, %r216, %r241;
	// end inline asm
	mov.b64 	%rd249, {%r222, %r227};
	mov.b64 	%fd61, %rd249;
	mov.b64 	{%r233, %r238}, %rd292;
	// begin inline asm
	shfl.sync.down.b32 %r232, %r233, %r239, %r216, %r241;
	// end inline asm
	// begin inline asm
	shfl.sync.down.b32 %r237, %r238, %r239, %r216, %r241;
	// end inline asm
	mov.b64 	%rd66, {%r232, %r237};
	add.s32 	%r242, %r197, 2;
	setp.gt.s32 	%p126, %r242, %r216;
	setp.lt.f64 	%p127, %fd201, %fd61;
	or.pred  	%p128, %p126, %p127;
	mov.f64 	%fd202, %fd201;
	mov.u64 	%rd293, %rd292;
	@%p128 bra 	$L__BB13_71;
	setp.gt.f64 	%p129, %fd201, %fd61;
	mov.f64 	%fd202, %fd61;
	mov.u64 	%rd293, %rd66;
	@%p129 bra 	$L__BB13_71;
	setp.lt.s64 	%p130, %rd292, %rd66;
	selp.f64 	%fd202, %fd201, %fd61, %p130;
	min.s64 	%rd293, %rd292, %rd66;
$L__BB13_71:
	mov.b64 	%rd250, %fd202;
	mov.b64 	{%r244, %r249}, %rd250;
	mov.b32 	%r260, 4;
	mov.b32 	%r262, -1;
	// begin inline asm
	shfl.sync.down.b32 %r243, %r244, %r260, %r216, %r262;
	// end inline asm
	// begin inline asm
	shfl.sync.down.b32 %r248, %r249, %r260, %r216, %r262;
	// end inline asm
	mov.b64 	%rd251, {%r243, %r248};
	mov.b64 	%fd64, %rd251;
	mov.b64 	{%r254, %r259}, %rd293;
	// begin inline asm
	shfl.sync.down.b32 %r253, %r254, %r260, %r216, %r262;
	// end inline asm
	// begin inline asm
	shfl.sync.down.b32 %r258, %r259, %r260, %r216, %r262;
	// end inline asm
	mov.b64 	%rd69, {%r253, %r258};
	add.s32 	%r263, %r197, 4;
	setp.gt.s32 	%p131, %r263, %r216;
	setp.lt.f64 	%p132, %fd202, %fd64;
	or.pred  	%p133, %p131, %p132;
	mov.f64 	%fd203, %fd202;
	mov.u64 	%rd294, %rd293;
	@%p133 bra 	$L__BB13_74;
	setp.gt.f64 	%p134, %fd202, %fd64;
	mov.f64 	%fd203, %fd64;
	mov.u64 	%rd294, %rd69;
	@%p134 bra 	$L__BB13_74;
	setp.lt.s64 	%p135, %rd293, %rd69;
	selp.f64 	%fd203, %fd202, %fd64, %p135;
	min.s64 	%rd294, %rd293, %rd69;
$L__BB13_74:
	mov.b64 	%rd252, %fd203;
	mov.b64 	{%r265, %r270}, %rd252;
	mov.b32 	%r281, 8;
	mov.b32 	%r283, -1;
	// begin inline asm
	shfl.sync.down.b32 %r264, %r265, %r281, %r216, %r283;
	// end inline asm
	// begin inline asm
	shfl.sync.down.b32 %r269, %r270, %r281, %r216, %r283;
	// end inline asm
	mov.b64 	%rd253, {%r264, %r269};
	mov.b64 	%fd67, %rd253;
	mov.b64 	{%r275, %r280}, %rd294;
	// begin inline asm
	shfl.sync.down.b32 %r274, %r275, %r281, %r216, %r283;
	// end inline asm
	// begin inline asm
	shfl.sync.down.b32 %r279, %r280, %r281, %r216, %r283;
	// end inline asm
	mov.b64 	%rd72, {%r274, %r279};
	add.s32 	%r284, %r197, 8;
	setp.gt.s32 	%p136, %r284, %r216;
	setp.lt.f64 	%p137, %fd203, %fd67;
	or.pred  	%p138, %p136, %p137;
	mov.f64 	%fd204, %fd203;
	mov.u64 	%rd295, %rd294;
	@%p138 bra 	$L__BB13_77;
	setp.gt.f64 	%p139, %fd203, %fd67;
	mov.f64 	%fd204, %fd67;
	mov.u64 	%rd295, %rd72;
	@%p139 bra 	$L__BB13_77;
	setp.lt.s64 	%p140, %rd294, %rd72;
	selp.f64 	%fd204, %fd203, %fd67, %p140;
	min.s64 	%rd295, %rd294, %rd72;
$L__BB13_77:
	mov.b64 	%rd254, %fd204;
	mov.b64 	{%r286, %r291}, %rd254;
	mov.b32 	%r302, 16;
	mov.b32 	%r304, -1;
	// begin inline asm
	shfl.sync.down.b32 %r285, %r286, %r302, %r216, %r304;
	// end inline asm
	// begin inline asm
	shfl.sync.down.b32 %r290, %r291, %r302, %r216, %r304;
	// end inline asm
	mov.b64 	%rd255, {%r285, %r290};
	mov.b64 	%fd70, %rd255;
	mov.b64 	{%r296, %r301}, %rd295;
	// begin inline asm
	shfl.sync.down.b32 %r295, %r296, %r302, %r216, %r304;
	// end inline asm
	// begin inline asm
	shfl.sync.down.b32 %r300, %r301, %r302, %r216, %r304;
	// end inline asm
	mov.b64 	%rd75, {%r295, %r300};
	add.s32 	%r305, %r197, 16;
	setp.gt.s32 	%p141, %r305, %r216;
	setp.lt.f64 	%p142, %fd204, %fd70;
	or.pred  	%p143, %p141, %p142;
	mov.f64 	%fd242, %fd204;
	mov.u64 	%rd333, %rd295;
	@%p143 bra 	$L__BB13_80;
	setp.gt.f64 	%p144, %fd204, %fd70;
	mov.f64 	%fd242, %fd70;
	mov.u64 	%rd333, %rd75;
	@%p144 bra 	$L__BB13_80;
	setp.lt.s64 	%p145, %rd295, %rd75;
	selp.f64 	%fd242, %fd204, %fd70, %p145;
	min.s64 	%rd333, %rd295, %rd75;
$L__BB13_80:
	setp.ne.s32 	%p146, %r197, 0;
	@%p146 bra 	$L__BB13_82;
	shr.u32 	%r306, %r5, 1;
	and.b32  	%r307, %r306, 496;
	mov.u32 	%r308, _ZN6thrust24THRUST_300001_SM_1000_NS8cuda_cub4core6detail5shmemE;
	add.s32 	%r309, %r308, %r307;
	st.shared.f64 	[%r309+8], %fd242;
	st.shared.u64 	[%r309+16], %rd333;
$L__BB13_82:
	bar.sync 	0;
	setp.ne.s32 	%p147, %r5, 0;
	@%p147 bra 	$L__BB13_201;
	setp.lt.s32 	%p148, %r4, 33;
	mov.f64 	%fd206, %fd242;
	mov.u64 	%rd297, %rd333;
	@%p148 bra 	$L__BB13_87;
	ld.shared.f64 	%fd73, [_ZN6thrust24THRUST_300001_SM_1000_NS8cuda_cub4core6detail5shmemE+24];
	ld.shared.u64 	%rd78, [_ZN6thrust24THRUST_300001_SM_1000_NS8cuda_cub4core6detail5shmemE+32];
	setp.lt.f64 	%p149, %fd242, %fd73;
	mov.f64 	%fd206, %fd242;
	mov.u64 	%rd297, %rd333;
	@%p149 bra 	$L__BB13_87;
	setp.lt.f64 	%p150, %fd73, %fd242;
	mov.f64 	%fd206, %fd73;
	mov.u64 	%rd297, %rd78;
	@%p150 bra 	$L__BB13_87;
	setp.lt.s64 	%p151, %rd333, %rd78;
	selp.f64 	%fd206, %fd242, %fd73, %p151;
	min.s64 	%rd297, %rd333, %rd78;
$L__BB13_87:
	setp.lt.s32 	%p152, %r4, 65;
	mov.f64 	%fd207, %fd206;
	mov.u64 	%rd298, %rd297;
	@%p152 bra 	$L__BB13_91;
	ld.shared.f64 	%fd76, [_ZN6thrust24THRUST_300001_SM_1000_NS8cuda_cub4core6detail5shmemE+40];
	ld.shared.u64 	%rd81, [_ZN6thrust24THRUST_300001_SM_1000_NS8cuda_cub4core6detail5shmemE+48];
	setp.lt.f64 	%p153, %fd206, %fd76;
	mov.f64 	%fd207, %fd206;
	mov.u64 	%rd298, %rd297;
	@%p153 bra 	$L__BB13_91;
	setp.lt.f64 	%p154, %fd76, %fd206;
	mov.f64 	%fd207, %fd76;
	mov.u64 	%rd298, %rd81;
	@%p154 bra 	$L__BB13_91;
	setp.lt.s64 	%p155, %rd297, %rd81;
	selp.f64 	%fd207, %fd206, %fd76, %p155;
	min.s64 	%rd298, %rd297, %rd81;
$L__BB13_91:
	setp.lt.s32 	%p156, %r4, 97;
	mov.f64 	%fd208, %fd207;
	mov.u64 	%rd299, %rd298;
	@%p156 bra 	$L__BB13_95;
	ld.shared.f64 	%fd79, [_ZN6thrust24THRUST_300001_SM_1000_NS8cuda_cub4core6detail5shmemE+56];
	ld.shared.u64 	%rd84, [_ZN6thrust24THRUST_300001_SM_1000_NS8cuda_cub4core6detail5shmemE+64];
	setp.lt.f64 	%p157, %fd207, %fd79;
	mov.f64 	%fd208, %fd207;
	mov.u64 	%rd299, %rd298;
	@%p157 bra 	$L__BB13_95;
	setp.lt.f64 	%p158, %fd79, %fd207;
	mov.f64 	%fd208, %fd79;
	mov.u64 	%rd299, %rd84;
	@%p158 bra 	$L__BB13_95;
	setp.lt.s64 	%p159, %rd298, %rd84;
	selp.f64 	%fd208, %fd207, %fd79, %p159;
	min.s64 	%rd299, %rd298, %rd84;
$L__BB13_95:
	setp.lt.s32 	%p160, %r4, 129;
	mov.f64 	%fd209, %fd208;
	mov.u64 	%rd300, %rd299;
	@%p160 bra 	$L__BB13_99;
	ld.shared.f64 	%fd82, [_ZN6thrust24THRUST_300001_SM_1000_NS8cuda_cub4core6detail5shmemE+72];
	ld.shared.u64 	%rd87, [_ZN6thrust24THRUST_300001_SM_1000_NS8cuda_cub4core6detail5shmemE+80];
	setp.lt.f64 	%p161, %fd208, %fd82;
	mov.f64 	%fd209, %fd208;
	mov.u64 	%rd300, %rd299;
	@%p161 bra 	$L__BB13_99;
	setp.lt.f64 	%p162, %fd82, %fd208;
	mov.f64 	%fd209, %fd82;
	mov.u64 	%rd300, %rd87;
	@%p162 bra 	$L__BB13_99;
	setp.lt.s64 	%p163, %rd299, %rd87;
	selp.f64 	%fd209, %fd208, %fd82, %p163;
	min.s64 	%rd300, %rd299, %rd87;
$L__BB13_99:
	setp.lt.s32 	%p164, %r4, 161;
	mov.f64 	%fd210, %fd209;
	mov.u64 	%rd301, %rd300;
	@%p164 bra 	$L__BB13_103;
	ld.shared.f64 	%fd85, [_ZN6thrust24THRUST_300001_SM_1000_NS8cuda_cub4core6detail5shmemE+88];
	ld.shared.u64 	%rd90, [_ZN6thrust24THRUST_300001_SM_1000_NS8cuda_cub4core6detail5shmemE+96];
	setp.lt.f64 	%p165, %fd209, %fd85;
	mov.f64 	%fd210, %fd209;
	mov.u64 	%rd301, %rd300;
	@%p165 bra 	$L__BB13_103;
	setp.lt.f64 	%p166, %fd85, %fd209;
	mov.f64 	%fd210, %fd85;
	mov.u64 	%rd301, %rd90;
	@%p166 bra 	$L__BB13_103;
	setp.lt.s64 	%p167, %rd300, %rd90;
	selp.f64 	%fd210, %fd209, %fd85, %p167;
	min.s64 	%rd301, %rd300, %rd90;
$L__BB13_103:
	setp.lt.s32 	%p168, %r4, 193;
	mov.f64 	%fd211, %fd210;
	mov.u64 	%rd302, %rd301;
	@%p168 bra 	$L__BB13_107;
	ld.shared.f64 	%fd88, [_ZN6thrust24THRUST_300001_SM_1000_NS8cuda_cub4core6detail5shmemE+104];
	ld.shared.u64 	%rd93, [_ZN6thrust24THRUST_300001_SM_1000_NS8cuda_cub4core6detail5shmemE+112];
	setp.lt.f64 	%p169, %fd210, %fd88;
	mov.f64 	%fd211, %fd210;
	mov.u64 	%rd302, %rd301;
	@%p169 bra 	$L__BB13_107;
	setp.lt.f64 	%p170, %fd88, %fd210;
	mov.f64 	%fd211, %fd88;
	mov.u64 	%rd302, %rd93;
	@%p170 bra 	$L__BB13_107;
	setp.lt.s64 	%p171, %rd301, %rd93;
	selp.f64 	%fd211, %fd210, %fd88, %p171;
	min.s64 	%rd302, %rd301, %rd93;
$L__BB13_107:
	setp.lt.s32 	%p172, %r4, 225;
	mov.u64 	%rd333, %rd302;
	mov.f64 	%fd242, %fd211;
	@%p172 bra 	$L__BB13_201;
	ld.shared.f64 	%fd91, [_ZN6thrust24THRUST_300001_SM_1000_NS8cuda_cub4core6detail5shmemE+120];
	ld.shared.u64 	%rd96, [_ZN6thrust24THRUST_300001_SM_1000_NS8cuda_cub4core6detail5shmemE+128];
	setp.lt.f64 	%p173, %fd211, %fd91;
	mov.u64 	%rd333, %rd302;
	mov.f64 	%fd242, %fd211;
	@%p173 bra 	$L__BB13_201;
	setp.lt.f64 	%p174, %fd91, %fd211;
	mov.u64 	%rd333, %rd96;
	mov.f64 	%fd242, %fd91;
	@%p174 bra 	$L__BB13_201;
	setp.lt.s64 	%p175, %rd302, %rd96;
	selp.f64 	%fd242, %fd211, %fd91, %p175;
	min.s64 	%rd333, %rd302, %rd96;
	bra.uni 	$L__BB13_201;
$L__BB13_111:
	mov.u32 	%r35, %tid.x;
	cvt.s64.s32 	%rd188, %r2;
	add.s64 	%rd98, %rd185, %rd188;
	cvt.u64.u32 	%rd189, %r35;
	add.s64 	%rd190, %rd189, %rd188;
	cvta.to.global.u64 	%rd191, %rd184;
	shl.b64 	%rd192, %rd190, 3;
	add.s64 	%rd193, %rd191, %rd192;
	ld.global.f64 	%fd172, [%rd193];
	add.s32 	%r69, %r35, 256;
	cvt.u64.u32 	%rd194, %r69;
	ld.global.f64 	%fd173, [%rd193+2048];
	add.s32 	%r70, %r35, 512;
	cvt.u64.u32 	%rd195, %r70;
	ld.global.f64 	%fd174, [%rd193+4096];
	ld.global.f64 	%fd93, [%rd193+6144];
	or.b32  	%r71, %r35, 1024;
	cvt.u64.u32 	%rd99, %r71;
	add.s64 	%rd100, %rd98, %rd99;
	ld.global.f64 	%fd94, [%rd193+8192];
	setp.lt.f64 	%p2, %fd173, %fd172;
	selp.f64 	%fd175, %fd173, %fd172, %p2;
	selp.b64 	%rd196, %rd194, %rd189, %p2;
	setp.lt.f64 	%p3, %fd174, %fd175;
	selp.f64 	%fd95, %fd174, %fd175, %p3;
	selp.b64 	%rd101, %rd195, %rd196, %p3;
	setp.lt.f64 	%p4, %fd95, %fd93;
	mov.f64 	%fd212, %fd95;
	mov.u64 	%rd303, %rd101;
	@%p4 bra 	$L__BB13_114;
	add.s32 	%r72, %r35, 768;
	cvt.u64.u32 	%rd303, %r72;
	setp.lt.f64 	%p5, %fd93, %fd95;
	mov.f64 	%fd212, %fd93;
	@%p5 bra 	$L__BB13_114;
	mov.f64 	%fd212, %fd95;
	mov.u64 	%rd303, %rd101;
$L__BB13_114:
	add.s64 	%rd104, %rd98, %rd303;
	setp.lt.f64 	%p6, %fd212, %fd94;
	mov.f64 	%fd230, %fd212;
	mov.u64 	%rd321, %rd104;
	@%p6 bra 	$L__BB13_117;
	setp.lt.f64 	%p7, %fd94, %fd212;
	mov.f64 	%fd230, %fd94;
	mov.u64 	%rd321, %rd100;
	@%p7 bra 	$L__BB13_117;
	setp.lt.s64 	%p8, %rd303, %rd99;
	selp.f64 	%fd230, %fd212, %fd94, %p8;
	selp.b64 	%rd321, %rd104, %rd100, %p8;
$L__BB13_117:
	setp.le.s32 	%p9, %r66, %r3;
	@%p9 bra 	$L__BB13_162;
	setp.ne.s32 	%p10, %r35, 0;
	@%p10 bra 	$L__BB13_120;
	atom.global.add.u32 	%r73, [%rd1+4], 1280;
	add.s32 	%r74, %r73, %r3;
	st.shared.u32 	[_ZN6thrust24THRUST_300001_SM_1000_NS8cuda_cub4core6detail5shmemE+152], %r74;
$L__BB13_120:
	bar.sync 	0;
	ld.shared.u32 	%r427, [_ZN6thrust24THRUST_300001_SM_1000_NS8cuda_cub4core6detail5shmemE+152];
	add.s32 	%r75, %r427, 1280;
	setp.gt.s32 	%p11, %r75, %r66;
	@%p11 bra 	$L__BB13_139;
$L__BB13_121:
	cvt.s64.s32 	%rd197, %r427;
	add.s64 	%rd198, %rd189, %rd197;
	cvta.to.global.u64 	%rd199, %rd184;
	shl.b64 	%rd200, %rd198, 3;
	add.s64 	%rd201, %rd199, %rd200;
	add.s64 	%rd109, %rd198, %rd185;
	ld.global.f64 	%fd100, [%rd201];
	ld.global.f64 	%fd101, [%rd201+2048];
	ld.global.f64 	%fd102, [%rd201+4096];
	ld.global.f64 	%fd103, [%rd201+6144];
	ld.global.f64 	%fd104, [%rd201+8192];
	setp.lt.f64 	%p12, %fd230, %fd100;
	mov.f64 	%fd215, %fd230;
	mov.u64 	%rd306, %rd321;
	@%p12 bra 	$L__BB13_124;
	setp.lt.f64 	%p13, %fd100, %fd230;
	mov.f64 	%fd215, %fd100;
	mov.u64 	%rd306, %rd109;
	@%p13 bra 	$L__BB13_124;
	setp.lt.s64 	%p14, %rd321, %rd109;
	selp.f64 	%fd215, %fd230, %fd100, %p14;
	min.s64 	%rd306, %rd321, %rd109;
$L__BB13_124:
	setp.lt.f64 	%p15, %fd215, %fd101;
	mov.f64 	%fd216, %fd215;
	mov.u64 	%rd307, %rd306;
	@%p15 bra 	$L__BB13_127;
	cvt.s64.s32 	%rd202, %r427;
	add.s64 	%rd203, %rd189, %rd202;
	add.s64 	%rd204, %rd203, %rd185;
	add.s64 	%rd307, %rd204, 256;
	setp.lt.f64 	%p16, %fd101, %fd215;
	mov.f64 	%fd216, %fd101;
	@%p16 bra 	$L__BB13_127;
	setp.lt.s64 	%p17, %rd306, %rd307;
	selp.f64 	%fd216, %fd215, %fd101, %p17;
	min.s64 	%rd307, %rd306, %rd307;
$L__BB13_127:
	setp.lt.f64 	%p18, %fd216, %fd102;
	mov.f64 	%fd217, %fd216;
	mov.u64 	%rd308, %rd307;
	@%p18 bra 	$L__BB13_130;
	cvt.s64.s32 	%rd205, %r427;
	add.s64 	%rd206, %rd189, %rd205;
	add.s64 	%rd207, %rd206, %rd185;
	add.s64 	%rd308, %rd207, 512;
	setp.lt.f64 	%p19, %fd102, %fd216;
	mov.f64 	%fd217, %fd102;
	@%p19 bra 	$L__BB13_130;
	setp.lt.s64 	%p20, %rd307, %rd308;
	selp.f64 	%fd217, %fd216, %fd102, %p20;
	min.s64 	%rd308, %rd307, %rd308;
$L__BB13_130:
	setp.lt.f64 	%p21, %fd217, %fd103;
	mov.f64 	%fd218, %fd217;
	mov.u64 	%rd309, %rd308;
	@%p21 bra 	$L__BB13_133;
	cvt.s64.s32 	%rd208, %r427;
	add.s64 	%rd209, %rd189, %rd208;
	add.s64 	%rd210, %rd209, %rd185;
	add.s64 	%rd309, %rd210, 768;
	setp.lt.f64 	%p22, %fd103, %fd217;
	mov.f64 	%fd218, %fd103;
	@%p22 bra 	$L__BB13_133;
	setp.lt.s64 	%p23, %rd308, %rd309;
	selp.f64 	%fd218, %fd217, %fd103, %p23;
	min.s64 	%rd309, %rd308, %rd309;
$L__BB13_133:
	setp.lt.f64 	%p24, %fd218, %fd104;
	mov.f64 	%fd230, %fd218;
	mov.u64 	%rd321, %rd309;
	@%p24 bra 	$L__BB13_136;
	add.s64 	%rd213, %rd198, %rd185;
	add.s64 	%rd321, %rd213, 1024;
	setp.lt.f64 	%p25, %fd104, %fd218;
	mov.f64 	%fd230, %fd104;
	@%p25 bra 	$L__BB13_136;
	setp.lt.s64 	%p26, %rd309, %rd321;
	selp.f64 	%fd230, %fd218, %fd104, %p26;
	min.s64 	%rd321, %rd309, %rd321;
$L__BB13_136:
	setp.ne.s32 	%p27, %r35, 0;
	bar.sync 	0;
	@%p27 bra 	$L__BB13_138;
	atom.global.add.u32 	%r76, [%rd1+4], 1280;
	add.s32 	%r77, %r76, %r3;
	st.shared.u32 	[_ZN6thrust24THRUST_300001_SM_1000_NS8cuda_cub4core6detail5shmemE+152], %r77;
$L__BB13_138:
	bar.sync 	0;
	ld.shared.u32 	%r427, [_ZN6thrust24THRUST_300001_SM_1000_NS8cuda_cub4core6detail5shmemE+152];
	add.s32 	%r78, %r427, 1280;
	setp.le.s32 	%p28, %r78, %r66;
	@%p28 bra 	$L__BB13_121;
$L__BB13_139:
	setp.le.s32 	%p29, %r66, %r427;
	@%p29 bra 	$L__BB13_162;
	sub.s32 	%r40, %r66, %r427;
	setp.ge.s32 	%p30, %r35, %r40;
	@%p30 bra 	$L__BB13_162;
	cvta.to.global.u64 	%rd125, %rd184;
	not.b32 	%r79, %r35;
	add.s32 	%r80, %r66, %r79;
	sub.s32 	%r41, %r80, %r427;
	and.b32  	%r81, %r41, 768;
	setp.eq.s32 	%p31, %r81, 768;
	mov.u32 	%r431, %r35;
	@%p31 bra 	$L__BB13_147;
	add.s32 	%r429, %r35, %r427;
	shr.u32 	%r82, %r41, 8;
	add.s32 	%r83, %r82, 1;
	and.b32  	%r84, %r83, 3;
	neg.s32 	%r428, %r84;
	mov.u32 	%r431, %r35;
$L__BB13_143:
	.pragma "nounroll";
	mov.u64 	%rd126, %rd321;
	mov.f64 	%fd116, %fd230;
	cvt.s64.s32 	%rd215, %r429;
	add.s64 	%rd127, %rd185, %rd215;
	mul.wide.s32 	%rd216, %r429, 8;
	add.s64 	%rd217, %rd125, %rd216;
	ld.global.f64 	%fd117, [%rd217];
	setp.lt.f64 	%p32, %fd116, %fd117;
	@%p32 bra 	$L__BB13_146;
	setp.lt.f64 	%p33, %fd117, %fd116;
	mov.f64 	%fd230, %fd117;
	mov.u64 	%rd321, %rd127;
	@%p33 bra 	$L__BB13_146;
	setp.lt.s64 	%p34, %rd126, %rd127;
	selp.f64 	%fd230, %fd116, %fd117, %p34;
	min.s64 	%rd321, %rd126, %rd127;
$L__BB13_146:
	add.s32 	%r431, %r431, 256;
	add.s32 	%r429, %r429, 256;
	add.s32 	%r428, %r428, 1;
	setp.ne.s32 	%p35, %r428, 0;
	@%p35 bra 	$L__BB13_143;
$L__BB13_147:
	setp.lt.u32 	%p36, %r41, 768;
	@%p36 bra 	$L__BB13_162;
	add.s32 	%r432, %r431, %r427;
	add.s32 	%r435, %r432, 256;
	add.s32 	%r434, %r432, 512;
	add.s32 	%r433, %r432, 768;
	add.s64 	%rd132, %rd125, 4096;
$L__BB13_149:
	cvt.s64.s32 	%rd218, %r435;
	add.s64 	%rd134, %rd185, %rd218;
	cvt.s64.s32 	%rd219, %r434;
	add.s64 	%rd135, %rd185, %rd219;
	cvt.s64.s32 	%rd220, %r433;
	add.s64 	%rd136, %rd185, %rd220;
	cvt.s64.s32 	%rd221, %r432;
	mul.wide.s32 	%rd222, %r432, 8;
	add.s64 	%rd137, %rd132, %rd222;
	add.s64 	%rd138, %rd185, %rd221;
	ld.global.f64 	%fd123, [%rd137+-4096];
	setp.lt.f64 	%p37, %fd230, %fd123;
	mov.f64 	%fd226, %fd230;
	mov.u64 	%rd317, %rd321;
	@%p37 bra 	$L__BB13_152;
	setp.lt.f64 	%p38, %fd123, %fd230;
	mov.f64 	%fd226, %fd123;
	mov.u64 	%rd317, %rd138;
	@%p38 bra 	$L__BB13_152;
	setp.lt.s64 	%p39, %rd321, %rd138;
	selp.f64 	%fd226, %fd230, %fd123, %p39;
	min.s64 	%rd317, %rd321, %rd138;
$L__BB13_152:
	ld.global.f64 	%fd126, [%rd137+-2048];
	setp.lt.f64 	%p40, %fd226, %fd126;
	mov.f64 	%fd227, %fd226;
	mov.u64 	%rd318, %rd317;
	@%p40 bra 	$L__BB13_155;
	setp.lt.f64 	%p41, %fd126, %fd226;
	mov.f64 	%fd227, %fd126;
	mov.u64 	%rd318, %rd134;
	@%p41 bra 	$L__BB13_155;
	setp.lt.s64 	%p42, %rd317, %rd134;
	selp.f64 	%fd227, %fd226, %fd126, %p42;
	min.s64 	%rd318, %rd317, %rd134;
$L__BB13_155:
	ld.global.f64 	%fd129, [%rd137];
	setp.lt.f64 	%p43, %fd227, %fd129;
	mov.f64 	%fd228, %fd227;
	mov.u64 	%rd319, %rd318;
	@%p43 bra 	$L__BB13_158;
	setp.lt.f64 	%p44, %fd129, %fd227;
	mov.f64 	%fd228, %fd129;
	mov.u64 	%rd319, %rd135;
	@%p44 bra 	$L__BB13_158;
	setp.lt.s64 	%p45, %rd318, %rd135;
	selp.f64 	%fd228, %fd227, %fd129, %p45;
	min.s64 	%rd319, %rd318, %rd135;
$L__BB13_158:
	ld.global.f64 	%fd132, [%rd137+2048];
	setp.lt.f64 	%p46, %fd228, %fd132;
	mov.f64 	%fd230, %fd228;
	mov.u64 	%rd321, %rd319;
	@%p46 bra 	$L__BB13_161;
	setp.lt.f64 	%p47, %fd132, %fd228;
	mov.f64 	%fd230, %fd132;
	mov.u64 	%rd321, %rd136;
	@%p47 bra 	$L__BB13_161;
	setp.lt.s64 	%p48, %rd319, %rd136;
	selp.f64 	%fd230, %fd228, %fd132, %p48;
	min.s64 	%rd321, %rd319, %rd136;
$L__BB13_161:
	add.s32 	%r431, %r431, 1024;
	add.s32 	%r435, %r435, 1024;
	add.s32 	%r434, %r434, 1024;
	add.s32 	%r433, %r433, 1024;
	add.s32 	%r432, %r432, 1024;
	setp.lt.s32 	%p49, %r431, %r40;
	@%p49 bra 	$L__BB13_149;
$L__BB13_162:
	// begin inline asm
	mov.u32 %r85, %laneid;
	// end inline asm
	mov.b64 	%rd223, %fd230;
	mov.b64 	{%r87, %r92}, %rd223;
	mov.b32 	%r103, 1;
	mov.b32 	%r104, 31;
	mov.b32 	%r105, -1;
	// begin inline asm
	shfl.sync.down.b32 %r86, %r87, %r103, %r104, %r105;
	// end inline asm
	// begin inline asm
	shfl.sync.down.b32 %r91, %r92, %r103, %r104, %r105;
	// end inline asm
	mov.b64 	%rd224, {%r86, %r91};
	mov.b64 	%fd136, %rd224;
	mov.b64 	{%r97, %r102}, %rd321;
	// begin inline asm
	shfl.sync.down.b32 %r96, %r97, %r103, %r104, %r105;
	// end inline asm
	// begin inline asm
	shfl.sync.down.b32 %r101, %r102, %r103, %r104, %r105;
	// end inline asm
	mov.b64 	%rd148, {%r96, %r101};
	setp.gt.s32 	%p50, %r85, 30;
	setp.lt.f64 	%p51, %fd230, %fd136;
	or.pred  	%p52, %p50, %p51;
	mov.f64 	%fd231, %fd230;
	mov.u64 	%rd322, %rd321;
	@%p52 bra 	$L__BB13_165;
	setp.gt.f64 	%p53, %fd230, %fd136;
	mov.f64 	%fd231, %fd136;
	mov.u64 	%rd322, %rd148;
	@%p53 bra 	$L__BB13_165;
	setp.lt.s64 	%p54, %rd321, %rd148;
	selp.f64 	%fd231, %fd230, %fd136, %p54;
	min.s64 	%rd322, %rd321, %rd148;
$L__BB13_165:
	mov.b64 	%rd225, %fd231;
	mov.b64 	{%r107, %r112}, %rd225;
	mov.b32 	%r123, 2;
	mov.b32 	%r124, 31;
	mov.b32 	%r125, -1;
	// begin inline asm
	shfl.sync.down.b32 %r106, %r107, %r123, %r124, %r125;
	// end inline asm
	// begin inline asm
	shfl.sync.down.b32 %r111, %r112, %r123, %r124, %r125;
	// end inline asm
	mov.b64 	%rd226, {%r106, %r111};
	mov.b64 	%fd139, %rd226;
	mov.b64 	{%r117, %r122}, %rd322;
	// begin inline asm
	shfl.sync.down.b32 %r116, %r117, %r123, %r124, %r125;
	// end inline asm
	// begin inline asm
	shfl.sync.down.b32 %r121, %r122, %r123, %r124, %r125;
	// end inline asm
	mov.b64 	%rd151, {%r116, %r121};
	setp.gt.s32 	%p55, %r85, 29;
	setp.lt.f64 	%p56, %fd231, %fd139;
	or.pred  	%p57, %p55, %p56;
	mov.f64 	%fd232, %fd231;
	mov.u64 	%rd323, %rd322;
	@%p57 bra 	$L__BB13_168;
	setp.gt.f64 	%p58, %fd231, %fd139;
	mov.f64 	%fd232, %fd139;
	mov.u64 	%rd323, %rd151;
	@%p58 bra 	$L__BB13_168;
	setp.lt.s64 	%p59, %rd322, %rd151;
	selp.f64 	%fd232, %fd231, %fd139, %p59;
	min.s64 	%rd323, %rd322, %rd151;
$L__BB13_168:
	mov.b64 	%rd227, %fd232;
	mov.b64 	{%r127, %r132}, %rd227;
	mov.b32 	%r143, 4;
	mov.b32 	%r144, 31;
	mov.b32 	%r145, -1;
	// begin inline asm
	shfl.sync.down.b32 %r126, %r127, %r143, %r144, %r145;
	// end inline asm
	// begin inline asm
	shfl.sync.down.b32 %r131, %r132, %r143, %r144, %r145;
	// end inline asm
	mov.b64 	%rd228, {%r126, %r131};
	mov.b64 	%fd142, %rd228;
	mov.b64 	{%r137, %r142}, %rd323;
	// begin inline asm
	shfl.sync.down.b32 %r136, %r137, %r143, %r144, %r145;
	// end inline asm
	// begin inline asm
	shfl.sync.down.b32 %r141, %r142, %r143, %r144, %r145;
	// end inline asm
	mov.b64 	%rd154, {%r136, %r141};
	setp.gt.s32 	%p60, %r85, 27;
	setp.lt.f64 	%p61, %fd232, %fd142;
	or.pred  	%p62, %p60, %p61;
	mov.f64 	%fd233, %fd232;
	mov.u64 	%rd324, %rd323;
	@%p62 bra 	$L__BB13_171;
	setp.gt.f64 	%p63, %fd232, %fd142;
	mov.f64 	%fd233, %fd142;
	mov.u64 	%rd324, %rd154;
	@%p63 bra 	$L__BB13_171;
	setp.lt.s64 	%p64, %rd323, %rd154;
	selp.f64 	%fd233, %fd232, %fd142, %p64;
	min.s64 	%rd324, %rd323, %rd154;
$L__BB13_171:
	mov.b64 	%rd229, %fd233;
	mov.b64 	{%r147, %r152}, %rd229;
	mov.b32 	%r163, 8;
	mov.b32 	%r164, 31;
	mov.b32 	%r165, -1;
	// begin inline asm
	shfl.sync.down.b32 %r146, %r147, %r163, %r164, %r165;
	// end inline asm
	// begin inline asm
	shfl.sync.down.b32 %r151, %r152, %r163, %r164, %r165;
	// end inline asm
	mov.b64 	%rd230, {%r146, %r151};
	mov.b64 	%fd145, %rd230;
	mov.b64 	{%r157, %r162}, %rd324;
	// begin inline asm
	shfl.sync.down.b32 %r156, %r157, %r163, %r164, %r165;
	// end inline asm
	// begin inline asm
	shfl.sync.down.b32 %r161, %r162, %r163, %r164, %r165;
	// end inline asm
	mov.b64 	%rd157, {%r156, %r161};
	setp.gt.s32 	%p65, %r85, 23;
	setp.lt.f64 	%p66, %fd233, %fd145;
	or.pred  	%p67, %p65, %p66;
	mov.f64 	%fd234, %fd233;
	mov.u64 	%rd325, %rd324;
	@%p67 bra 	$L__BB13_174;
	setp.gt.f64 	%p68, %fd233, %fd145;
	mov.f64 	%fd234, %fd145;
	mov.u64 	%rd325, %rd157;
	@%p68 bra 	$L__BB13_174;
	setp.lt.s64 	%p69, %rd324, %rd157;
	selp.f64 	%fd234, %fd233, %fd145, %p69;
	min.s64 	%rd325, %rd324, %rd157;
$L__BB13_174:
	mov.b64 	%rd231, %fd234;
	mov.b64 	{%r167, %r172}, %rd231;
	mov.b32 	%r183, 16;
	mov.b32 	%r184, 31;
	mov.b32 	%r185, -1;
	// begin inline asm
	shfl.sync.down.b32 %r166, %r167, %r183, %r184, %r185;
	// end inline asm
	// begin inline asm
	shfl.sync.down.b32 %r171, %r172, %r183, %r184, %r185;
	// end inline asm
	mov.b64 	%rd232, {%r166, %r171};
	mov.b64 	%fd148, %rd232;
	mov.b64 	{%r177, %r182}, %rd325;
	// begin inline asm
	shfl.sync.down.b32 %r176, %r177, %r183, %r184, %r185;
	// end inline asm
	// begin inline asm
	shfl.sync.down.b32 %r181, %r182, %r183, %r184, %r185;
	// end inline asm
	mov.b64 	%rd160, {%r176, %r181};
	setp.gt.s32 	%p70, %r85, 15;
	setp.lt.f64 	%p71, %fd234, %fd148;
	or.pred  	%p72, %p70, %p71;
	mov.f64 	%fd242, %fd234;
	mov.u64 	%rd333, %rd325;
	@%p72 bra 	$L__BB13_177;
	setp.gt.f64 	%p73, %fd234, %fd148;
	mov.f64 	%fd242, %fd148;
	mov.u64 	%rd333, %rd160;
	@%p73 bra 	$L__BB13_177;
	setp.lt.s64 	%p74, %rd325, %rd160;
	selp.f64 	%fd242, %fd234, %fd148, %p74;
	min.s64 	%rd333, %rd325, %rd160;
$L__BB13_177:
	setp.ne.s32 	%p75, %r85, 0;
	@%p75 bra 	$L__BB13_179;
	shr.u32 	%r186, %r35, 1;
	and.b32  	%r187, %r186, 496;
	mov.u32 	%r188, _ZN6thrust24THRUST_300001_SM_1000_NS8cuda_cub4core6detail5shmemE;
	add.s32 	%r189, %r188, %r187;
	st.shared.f64 	[%r189+8], %fd242;
	st.shared.u64 	[%r189+16], %rd333;
$L__BB13_179:
	bar.sync 	0;
	setp.ne.s32 	%p76, %r35, 0;
	@%p76 bra 	$L__BB13_201;
	ld.shared.f64 	%fd151, [_ZN6thrust24THRUST_300001_SM_1000_NS8cuda_cub4core6detail5shmemE+24];
	ld.shared.u64 	%rd163, [_ZN6thrust24THRUST_300001_SM_1000_NS8cuda_cub4core6detail5shmemE+32];
	setp.lt.f64 	%p77, %fd242, %fd151;
	mov.f64 	%fd236, %fd242;
	mov.u64 	%rd327, %rd333;
	@%p77 bra 	$L__BB13_183;
	setp.lt.f64 	%p78, %fd151, %fd242;
	mov.f64 	%fd236, %fd151;
	mov.u64 	%rd327, %rd163;
	@%p78 bra 	$L__BB13_183;
	setp.lt.s64 	%p79, %rd333, %rd163;
	selp.f64 	%fd236, %fd242, %fd151, %p79;
	min.s64 	%rd327, %rd333, %rd163;
$L__BB13_183:
	ld.shared.f64 	%fd154, [_ZN6thrust24THRUST_300001_SM_1000_NS8cuda_cub4core6detail5shmemE+40];
	ld.shared.u64 	%rd166, [_ZN6thrust24THRUST_300001_SM_1000_NS8cuda_cub4core6detail5shmemE+48];
	setp.lt.f64 	%p80, %fd236, %fd154;
	mov.f64 	%fd237, %fd236;
	mov.u64 	%rd328, %rd327;
	@%p80 bra 	$L__BB13_186;
	setp.lt.f64 	%p81, %fd154, %fd236;
	mov.f64 	%fd237, %fd154;
	mov.u64 	%rd328, %rd166;
	@%p81 bra 	$L__BB13_186;
	setp.lt.s64 	%p82, %rd327, %rd166;
	selp.f64 	%fd237, %fd236, %fd154, %p82;
	min.s64 	%rd328, %rd327, %rd166;
$L__BB13_186:
	ld.shared.f64 	%fd157, [_ZN6thrust24THRUST_300001_SM_1000_NS8cuda_cub4core6detail5shmemE+56];
	ld.shared.u64 	%rd169, [_ZN6thrust24THRUST_300001_SM_1000_NS8cuda_cub4core6detail5shmemE+64];
	setp.lt.f64 	%p83, %fd237, %fd157;
	mov.f64 	%fd238, %fd237;
	mov.u64 	%rd329, %rd328;
	@%p83 bra 	$L__BB13_189;
	setp.lt.f64 	%p84, %fd157, %fd237;
	mov.f64 	%fd238, %fd157;
	mov.u64 	%rd329, %rd169;
	@%p84 bra 	$L__BB13_189;
	setp.lt.s64 	%p85, %rd328, %rd169;
	selp.f64 	%fd238, %fd237, %fd157, %p85;
	min.s64 	%rd329, %rd328, %rd169;
$L__BB13_189:
	ld.shared.f64 	%fd160, [_ZN6thrust24THRUST_300001_SM_1000_NS8cuda_cub4core6detail5shmemE+72];
	ld.shared.u64 	%rd172, [_ZN6thrust24THRUST_300001_SM_1000_NS8cuda_cub4core6detail5shmemE+80];
	setp.lt.f64 	%p86, %fd238, %fd160;
	mov.f64 	%fd239, %fd238;
	mov.u64 	%rd330, %rd329;
	@%p86 bra 	$L__BB13_192;
	setp.lt.f64 	%p87, %fd160, %fd238;
	mov.f64 	%fd239, %fd160;
	mov.u64 	%rd330, %rd172;
	@%p87 bra 	$L__BB13_192;
	setp.lt.s64 	%p88, %rd329, %rd172;
	selp.f64 	%fd239, %fd238, %fd160, %p88;
	min.s64 	%rd330, %rd329, %rd172;
$L__BB13_192:
	ld.shared.f64 	%fd163, [_ZN6thrust24THRUST_300001_SM_1000_NS8cuda_cub4core6detail5shmemE+88];
	ld.shared.u64 	%rd175, [_ZN6thrust24THRUST_300001_SM_1000_NS8cuda_cub4core6detail5shmemE+96];
	setp.lt.f64 	%p89, %fd239, %fd163;
	mov.f64 	%fd240, %fd239;
	mov.u64 	%rd331, %rd330;
	@%p89 bra 	$L__BB13_195;
	setp.lt.f64 	%p90, %fd163, %fd239;
	mov.f64 	%fd240, %fd163;
	mov.u64 	%rd331, %rd175;
	@%p90 bra 	$L__BB13_195;
	setp.lt.s64 	%p91, %rd330, %rd175;
	selp.f64 	%fd240, %fd239, %fd163, %p91;
	min.s64 	%rd331, %rd330, %rd175;
$L__BB13_195:
	ld.shared.f64 	%fd166, [_ZN6thrust24THRUST_300001_SM_1000_NS8cuda_cub4core6detail5shmemE+104];
	ld.shared.u64 	%rd178, [_ZN6thrust24THRUST_300001_SM_1000_NS8cuda_cub4core6detail5shmemE+112];
	setp.lt.f64 	%p92, %fd240, %fd166;
	mov.f64 	%fd241, %fd240;
	mov.u64 	%rd332, %rd331;
	@%p92 bra 	$L__BB13_198;
	setp.lt.f64 	%p93, %fd166, %fd240;
	mov.f64 	%fd241, %fd166;
	mov.u64 	%rd332, %rd178;
	@%p93 bra 	$L__BB13_198;
	setp.lt.s64 	%p94, %rd331, %rd178;
	selp.f64 	%fd241, %fd240, %fd166, %p94;
	min.s64 	%rd332, %rd331, %rd178;
$L__BB13_198:
	ld.shared.f64 	%fd169, [_ZN6thrust24THRUST_300001_SM_1000_NS8cuda_cub4core6detail5shmemE+120];
	ld.shared.u64 	%rd181, [_ZN6thrust24THRUST_300001_SM_1000_NS8cuda_cub4core6detail5shmemE+128];
	setp.lt.f64 	%p95, %fd241, %fd169;
	mov.u64 	%rd333, %rd332;
	mov.f64 	%fd242, %fd241;
	@%p95 bra 	$L__BB13_201;
	setp.lt.f64 	%p96, %fd169, %fd241;
	mov.u64 	%rd333, %rd181;
	mov.f64 	%fd242, %fd169;
	@%p96 bra 	$L__BB13_201;
	setp.lt.s64 	%p97, %rd332, %rd181;
	selp.f64 	%fd242, %fd241, %fd169, %p97;
	min.s64 	%rd333, %rd332, %rd181;
$L__BB13_201:
	mov.u32 	%r415, %tid.x;
	setp.ne.s32 	%p224, %r415, 0;
	@%p224 bra 	$L__BB13_203;
	ld.param.u64 	%rd269, [_ZN6thrust24THRUST_300001_SM_1000_NS8cuda_cub4core6detail13_kernel_agentINS1_8__reduce11ReduceAgentINS0_12zip_iteratorIN4cuda3std3__45tupleIJNS0_6detail15normal_iteratorINS0_10device_ptrIdEEEENS0_17counting_iteratorIlNS0_11use_defaultESI_SI_EEEEEEEPNSB_IJdlEEESM_iNS1_9__extrema9arg_min_fIdlNSA_4lessIdEEEEEEJSL_SN_iN3cub18CUB_300001_SM_100013GridEvenShareIiEENSV_9GridQueueIjEESS_EEEvDpT0__param_1];
	cvta.to.global.u64 	%rd266, %rd269;
	mul.wide.u32 	%rd267, %r1, 16;
	add.s64 	%rd268, %rd266, %rd267;
	st.global.f64 	[%rd268], %fd242;
	st.global.u64 	[%rd268+8], %rd333;
$L__BB13_203:
	ret;

}
	// .globl	_ZN6thrust24THRUST_300001_SM_1000_NS8cuda_cub4core6detail13_kernel_agentINS1_8__reduce11ReduceAgentIPN4cuda3std3__45tupleIJdlEEESC_SB_iNS1_9__extrema9arg_min_fIdlNS9_4lessIdEEEEEEJSC_SC_iSH_EEEvDpT0_
.visible .entry _ZN6thrust24THRUST_300001_SM_1000_NS8cuda_cub4core6detail13_kernel_agentINS1_8__reduce11ReduceAgentIPN4cuda3std3__45tupleIJdlEEESC_SB_iNS1_9__extrema9arg_min_fIdlNS9_4lessIdEEEEEEJSC_SC_iSH_EEEvDpT0_(
	.param .u64 .ptr .align 1 _ZN6thrust24THRUST_300001_SM_1000_NS8cuda_cub4core6detail13_kernel_agentINS1_8__reduce11ReduceAgentIPN4cuda3std3__45tupleIJdlEEESC_SB_iNS1_9__extrema9arg_min_fIdlNS9_4lessIdEEEEEEJSC_SC_iSH_EEEvDpT0__param_0,
	.param .u64 .ptr .align 1 _ZN6thrust24THRUST_300001_SM_1000_NS8cuda_cub4core6detail13_kernel_agentINS1_8__reduce11ReduceAgentIPN4cuda3std3__45tupleIJdlEEESC_SB_iNS1_9__extrema9arg_min_fIdlNS9_4lessIdEEEEEEJSC_SC_iSH_EEEvDpT0__param_1,
	.param .u32 _ZN6thrust24THRUST_300001_SM_1000_NS8cuda_cub4core6detail13_kernel_agentINS1_8__reduce11ReduceAgentIPN4cuda3std3__45tupleIJdlEEESC_SB_iNS1_9__extrema9arg_min_fIdlNS9_4lessIdEEEEEEJSC_SC_iSH_EEEvDpT0__param_2,
	.param .align 1 .b8 _ZN6thrust24THRUST_300001_SM_1000_NS8cuda_cub4core6detail13_kernel_agentINS1_8__reduce11ReduceAgentIPN4cuda3std3__45tupleIJdlEEESC_SB_iNS1_9__extrema9arg_min_fIdlNS9_4lessIdEEEEEEJSC_SC_iSH_EEEvDpT0__param_3[1]
)
.maxntid 256
{
	.reg .pred 	%p<228>;
	.reg .b32 	%r<390>;
	.reg .b64 	%rd<387>;
	.reg .b64 	%fd<248>;

	ld.param.u64 	%rd186, [_ZN6thrust24THRUST_300001_SM_1000_NS8cuda_cub4core6detail13_kernel_agentINS1_8__reduce11ReduceAgentIPN4cuda3std3__45tupleIJdlEEESC_SB_iNS1_9__extrema9arg_min_fIdlNS9_4lessIdEEEEEEJSC_SC_iSH_EEEvDpT0__param_0];
	ld.param.u32 	%r37, [_ZN6thrust24THRUST_300001_SM_1000_NS8cuda_cub4core6detail13_kernel_agentINS1_8__reduce11ReduceAgentIPN4cuda3std3__45tupleIJdlEEESC_SB_iNS1_9__extrema9arg_min_fIdlNS9_4lessIdEEEEEEJSC_SC_iSH_EEEvDpT0__param_2];
	setp.eq.s32 	%p1, %r37, 0;
	@%p1 bra 	$L__BB14_205;
	setp.gt.s32 	%p2, %r37, 1279;
	@%p2 bra 	$L__BB14_111;
	mov.u32 	%r1, %tid.x;
	setp.ge.s32 	%p101, %r1, %r37;
	mov.f64 	%fd191, 0d0000000000000000;
	mov.b64 	%rd329, 0;
	mov.u32 	%r380, %r1;
	@%p101 bra 	$L__BB14_4;
	mul.wide.u32 	%rd273, %r1, 16;
	add.s64 	%rd270, %rd186, %rd273;
	// begin inline asm
	ld.global.nc.u64 %rd269, [%rd270];
	// end inline asm
	add.s64 	%rd272, %rd270, 8;
	// begin inline asm
	ld.global.nc.u64 %rd329, [%rd272];
	// end inline asm
	mov.b64 	%fd191, %rd269;
	add.s32 	%r380, %r1, 256;
$L__BB14_4:
	setp.ge.s32 	%p102, %r380, %r37;
	@%p102 bra 	$L__BB14_25;
	not.b32 	%r153, %r380;
	add.s32 	%r4, %r37, %r153;
	and.b32  	%r154, %r4, 768;
	setp.eq.s32 	%p103, %r154, 768;
	@%p103 bra 	$L__BB14_11;
	mul.wide.u32 	%rd275, %r380, 16;
	add.s64 	%rd320, %rd186, %rd275;
	shr.u32 	%r155, %r4, 8;
	add.s32 	%r156, %r155, 1;
	and.b32  	%r157, %r156, 3;
	neg.s32 	%r378, %r157;
$L__BB14_7:
	.pragma "nounroll";
	mov.u64 	%rd5, %rd329;
	mov.f64 	%fd3, %fd191;
	// begin inline asm
	ld.global.nc.u64 %rd276, [%rd320];
	// end inline asm
	add.s64 	%rd279, %rd320, 8;
	// begin inline asm
	ld.global.nc.u64 %rd278, [%rd279];
	// end inline asm
	mov.b64 	%fd4, %rd276;
	setp.lt.f64 	%p104, %fd3, %fd4;
	@%p104 bra 	$L__BB14_10;
	setp.gt.f64 	%p105, %fd3, %fd4;
	mov.u64 	%rd329, %rd278;
	mov.f64 	%fd191, %fd4;
	@%p105 bra 	$L__BB14_10;
	setp.lt.s64 	%p106, %rd5, %rd278;
	min.s64 	%rd329, %rd5, %rd278;
	selp.f64 	%fd191, %fd3, %fd4, %p106;
$L__BB14_10:
	add.s32 	%r380, %r380, 256;
	add.s64 	%rd320, %rd320, 4096;
	add.s32 	%r378, %r378, 1;
	setp.ne.s32 	%p107, %r378, 0;
	@%p107 bra 	$L__BB14_7;
$L__BB14_11:
	setp.lt.u32 	%p108, %r4, 768;
	@%p108 bra 	$L__BB14_25;
$L__BB14_12:
	mul.wide.s32 	%rd284, %r380, 16;
	add.s64 	%rd281, %rd186, %rd284;
	// begin inline asm
	ld.global.nc.u64 %rd280, [%rd281];
	// end inline asm
	add.s64 	%rd283, %rd281, 8;
	// begin inline asm
	ld.global.nc.u64 %rd282, [%rd283];
	// end inline asm
	mov.b64 	%fd10, %rd280;
	setp.lt.f64 	%p109, %fd191, %fd10;
	mov.u64 	%rd326, %rd329;
	mov.f64 	%fd188, %fd191;
	@%p109 bra 	$L__BB14_15;
	setp.gt.f64 	%p110, %fd191, %fd10;
	mov.u64 	%rd326, %rd282;
	mov.f64 	%fd188, %fd10;
	@%p110 bra 	$L__BB14_15;
	setp.lt.s64 	%p111, %rd329, %rd282;
	min.s64 	%rd326, %rd329, %rd282;
	selp.f64 	%fd188, %fd191, %fd10, %p111;
$L__BB14_15:
	add.s64 	%rd286, %rd281, 4096;
	// begin inline asm
	ld.global.nc.u64 %rd285, [%rd286];
	// end inline asm
	add.s64 	%rd288, %rd281, 4104;
	// begin inline asm
	ld.global.nc.u64 %rd287, [%rd288];
	// end inline asm
	mov.b64 	%fd13, %rd285;
	setp.lt.f64 	%p112, %fd188, %fd13;
	mov.u64 	%rd327, %rd326;
	mov.f64 	%fd189, %fd188;
	@%p112 bra 	$L__BB14_18;
	setp.gt.f64 	%p113, %fd188, %fd13;
	mov.u64 	%rd327, %rd287;
	mov.f64 	%fd189, %fd13;
	@%p113 bra 	$L__BB14_18;
	setp.lt.s64 	%p114, %rd326, %rd287;
	min.s64 	%rd327, %rd326, %rd287;
	selp.f64 	%fd189, %fd188, %fd13, %p114;
$L__BB14_18:
	add.s64 	%rd290, %rd281, 8192;
	// begin inline asm
	ld.global.nc.u64 %rd289, [%rd290];
	// end inline asm
	add.s64 	%rd292, %rd281, 8200;
	// begin inline asm
	ld.global.nc.u64 %rd291, [%rd292];
	// end inline asm
	mov.b64 	%fd16, %rd289;
	setp.lt.f64 	%p115, %fd189, %fd16;
	mov.u64 	%rd328, %rd327;
	mov.f64 	%fd190, %fd189;
	@%p115 bra 	$L__BB14_21;
	setp.gt.f64 	%p116, %fd189, %fd16;
	mov.u64 	%rd328, %rd291;
	mov.f64 	%fd190, %fd16;
	@%p116 bra 	$L__BB14_21;
	setp.lt.s64 	%p117, %rd327, %rd291;
	min.s64 	%rd328, %rd327, %rd291;
	selp.f64 	%fd190, %fd189, %fd16, %p117;
$L__BB14_21:
	add.s64 	%rd294, %rd281, 12288;
	// begin inline asm
	ld.global.nc.u64 %rd293, [%rd294];
	// end inline asm
	add.s64 	%rd296, %rd281, 12296;
	// begin inline asm
	ld.global.nc.u64 %rd295, [%rd296];
	// end inline asm
	mov.b64 	%fd19, %rd293;
	setp.lt.f64 	%p118, %fd190, %fd19;
	mov.u64 	%rd329, %rd328;
	mov.f64 	%fd191, %fd190;
	@%p118 bra 	$L__BB14_24;
	setp.gt.f64 	%p119, %fd190, %fd19;
	mov.u64 	%rd329, %rd295;
	mov.f64 	%fd191, %fd19;
	@%p119 bra 	$L__BB14_24;
	setp.lt.s64 	%p120, %rd328, %rd295;
	min.s64 	%rd329, %rd328, %rd295;
	selp.f64 	%fd191, %fd190, %fd19, %p120;
$L__BB14_24:
	add.s32 	%r380, %r380, 1024;
	setp.lt.s32 	%p121, %r380, %r37;
	@%p121 bra 	$L__BB14_12;
$L__BB14_25:
	setp.lt.s32 	%p122, %r37, 256;
	@%p122 bra 	$L__BB14_65;
	// begin inline asm
	mov.u32 %r271, %laneid;
	// end inline asm
	mov.b64 	%rd307, %fd191;
	mov.b64 	{%r273, %r278}, %rd307;
	mov.b32 	%r289, 1;
	mov.b32 	%r290, 31;
	mov.b32 	%r291, -1;
	// begin inline asm
	shfl.sync.down.b32 %r272, %r273, %r289, %r290, %r291;
	// end inline asm
	// begin inline asm
	shfl.sync.down.b32 %r277, %r278, %r289, %r290, %r291;
	// end inline asm
	mov.b64 	%rd308, {%r272, %r277};
	mov.b64 	%fd23, %rd308;
	mov.b64 	{%r283, %r288}, %rd329;
	// begin inline asm
	shfl.sync.down.b32 %r282, %r283, %r289, %r290, %r291;
	// end inline asm
	// begin inline asm
	shfl.sync.down.b32 %r287, %r288, %r289, %r290, %r291;
	// end inline asm
	mov.b64 	%rd27, {%r282, %r287};
	setp.gt.s32 	%p179, %r271, 30;
	setp.lt.f64 	%p180, %fd191, %fd23;
	or.pred  	%p181, %p179, %p180;
	mov.u64 	%rd331, %rd329;
	mov.f64 	%fd193, %fd191;
	@%p181 bra 	$L__BB14_29;
	setp.gt.f64 	%p182, %fd191, %fd23;
	mov.u64 	%rd331, %rd27;
	mov.f64 	%fd193, %fd23;
	@%p182 bra 	$L__BB14_29;
	setp.lt.s64 	%p183, %rd329, %rd27;
	min.s64 	%rd331, %rd329, %rd27;
	selp.f64 	%fd193, %fd191, %fd23, %p183;
$L__BB14_29:
	mov.b64 	%rd309, %fd193;
	mov.b64 	{%r293, %r298}, %rd309;
	mov.b32 	%r309, 2;
	mov.b32 	%r310, 31;
	mov.b32 	%r311, -1;
	// begin inline asm
	shfl.sync.down.b32 %r292, %r293, %r309, %r310, %r311;
	// end inline asm
	// begin inline asm
	shfl.sync.down.b32 %r297, %r298, %r309, %r310, %r311;
	// end inline asm
	mov.b64 	%rd310, {%r292, %r297};
	mov.b64 	%fd26, %rd310;
	mov.b64 	{%r303, %r308}, %rd331;
	// begin inline asm
	shfl.sync.down.b32 %r302, %r303, %r309, %r310, %r311;
	// end inline asm
	// begin inline asm
	shfl.sync.down.b32 %r307, %r308, %r309, %r310, %r311;
	// end inline asm
	mov.b64 	%rd30, {%r302, %r307};
	setp.gt.s32 	%p184, %r271, 29;
	setp.lt.f64 	%p185, %fd193, %fd26;
	or.pred  	%p186, %p184, %p185;
	mov.u64 	%rd332, %rd331;
	mov.f64 	%fd194, %fd193;
	@%p186 bra 	$L__BB14_32;
	setp.gt.f64 	%p187, %fd193, %fd26;
	mov.u64 	%rd332, %rd30;
	mov.f64 	%fd194, %fd26;
	@%p187 bra 	$L__BB14_32;
	setp.lt.s64 	%p188, %rd331, %rd30;
	min.s64 	%rd332, %rd331, %rd30;
	selp.f64 	%fd194, %fd193, %fd26, %p188;
$L__BB14_32:
	mov.b64 	%rd311, %fd194;
	mov.b64 	{%r313, %r318}, %rd311;
	mov.b32 	%r329, 4;
	mov.b32 	%r330, 31;
	mov.b32 	%r331, -1;
	// begin inline asm
	shfl.sync.down.b32 %r312, %r313, %r329, %r330, %r331;
	// end inline asm
	// begin inline asm
	shfl.sync.down.b32 %r317, %r318, %r329, %r330, %r331;
	// end inline asm
	mov.b64 	%rd312, {%r312, %r317};
	mov.b64 	%fd29, %rd312;
	mov.b64 	{%r323, %r328}, %rd332;
	// begin inline asm
	shfl.sync.down.b32 %r322, %r323, %r329, %r330, %r331;
	// end inline asm
	// begin inline asm
	shfl.sync.down.b32 %r327, %r328, %r329, %r330, %r331;
	// end inline asm
	mov.b64 	%rd33, {%r322, %r327};
	setp.gt.s32 	%p189, %r271, 27;
	setp.lt.f64 	%p190, %fd194, %fd29;
	or.pred  	%p191, %p189, %p190;
	mov.u64 	%rd333, %rd332;
	mov.f64 	%fd195, %fd194;
	@%p191 bra 	$L__BB14_35;
	setp.gt.f64 	%p192, %fd194, %fd29;
	mov.u64 	%rd333, %rd33;
	mov.f64 	%fd195, %fd29;
	@%p192 bra 	$L__BB14_35;
	setp.lt.s64 	%p193, %rd332, %rd33;
	min.s64 	%rd333, %rd332, %rd33;
	selp.f64 	%fd195, %fd194, %fd29, %p193;
$L__BB14_35:
	mov.b64 	%rd313, %fd195;
	mov.b64 	{%r333, %r338}, %rd313;
	mov.b32 	%r349, 8;
	mov.b32 	%r350, 31;
	mov.b32 	%r351, -1;
	// begin inline asm
	shfl.sync.down.b32 %r332, %r333, %r349, %r350, %r351;
	// end inline asm
	// begin inline asm
	shfl.sync.down.b32 %r337, %r338, %r349, %r350, %r351;
	// end inline asm
	mov.b64 	%rd314, {%r332, %r337};
	mov.b64 	%fd32, %rd314;
	mov.b64 	{%r343, %r348}, %rd333;
	// begin inline asm
	shfl.sync.down.b32 %r342, %r343, %r349, %r350, %r351;
	// end inline asm
	// begin inline asm
	shfl.sync.down.b32 %r347, %r348, %r349, %r350, %r351;
	// end inline asm
	mov.b64 	%rd36, {%r342, %r347};
	setp.gt.s32 	%p194, %r271, 23;
	setp.lt.f64 	%p195, %fd195, %fd32;
	or.pred  	%p196, %p194, %p195;
	mov.u64 	%rd334, %rd333;
	mov.f64 	%fd196, %fd195;
	@%p196 bra 	$L__BB14_38;
	setp.gt.f64 	%p197, %fd195, %fd32;
	mov.u64 	%rd334, %rd36;
	mov.f64 	%fd196, %fd32;
	@%p197 bra 	$L__BB14_38;
	setp.lt.s64 	%p198, %rd333, %rd36;
	min.s64 	%rd334, %rd333, %rd36;
	selp.f64 	%fd196, %fd195, %fd32, %p198;
$L__BB14_38:
	mov.b64 	%rd315, %fd196;
	mov.b64 	{%r353, %r358}, %rd315;
	mov.b32 	%r369, 16;
	mov.b32 	%r370, 31;
	mov.b32 	%r371, -1;
	// begin inline asm
	shfl.sync.down.b32 %r352, %r353, %r369, %r370, %r371;
	// end inline asm
	// begin inline asm
	shfl.sync.down.b32 %r357, %r358, %r369, %r370, %r371;
	// end inline asm
	mov.b64 	%rd316, {%r352, %r357};
	mov.b64 	%fd35, %rd316;
	mov.b64 	{%r363, %r368}, %rd334;
	// begin inline asm
	shfl.sync.down.b32 %r362, %r363, %r369, %r370, %r371;
	// end inline asm
	// begin inline asm
	shfl.sync.down.b32 %r367, %r368, %r369, %r370, %r371;
	// end inline asm
	mov.b64 	%rd39, {%r362, %r367};
	setp.gt.s32 	%p199, %r271, 15;
	setp.lt.f64 	%p200, %fd196, %fd35;
	or.pred  	%p201, %p199, %p200;
	mov.u64 	%rd386, %rd334;
	mov.f64 	%fd247, %fd196;
	@%p201 bra 	$L__BB14_41;
	setp.gt.f64 	%p202, %fd196, %fd35;
	mov.u64 	%rd386, %rd39;
	mov.f64 	%fd247, %fd35;
	@%p202 bra 	$L__BB14_41;
	setp.lt.s64 	%p203, %rd334, %rd39;
	min.s64 	%rd386, %rd334, %rd39;
	selp.f64 	%fd247, %fd196, %fd35, %p203;
$L__BB14_41:
	setp.ne.s32 	%p204, %r271, 0;
	@%p204 bra 	$L__BB14_43;
	shr.u32 	%r372, %r1, 1;
	and.b32  	%r373, %r372, 496;
	mov.u32 	%r374, _ZN6thrust24THRUST_300001_SM_1000_NS8cuda_cub4core6detail5shmemE;
	add.s32 	%r375, %r374, %r373;
	st.shared.f64 	[%r375+8], %fd247;
	st.shared.u64 	[%r375+16], %rd386;
$L__BB14_43:
	bar.sync 	0;
	setp.ne.s32 	%p205, %r1, 0;
	@%p205 bra 	$L__BB14_203;
	ld.shared.f64 	%fd38, [_ZN6thrust24THRUST_300001_SM_1000_NS8cuda_cub4core6detail5shmemE+24];
	ld.shared.u64 	%rd42, [_ZN6thrust24THRUST_300001_SM_1000_NS8cuda_cub4core6detail5shmemE+32];
	setp.lt.f64 	%p206, %fd247, %fd38;
	mov.u64 	%rd336, %rd386;
	mov.f64 	%fd198, %fd247;
	@%p206 bra 	$L__BB14_47;
	setp.lt.f64 	%p207, %fd38, %fd247;
	mov.u64 	%rd336, %rd42;
	mov.f64 	%fd198, %fd38;
	@%p207 bra 	$L__BB14_47;
	setp.lt.s64 	%p208, %rd386, %rd42;
	min.s64 	%rd336, %rd386, %rd42;
	selp.f64 	%fd198, %fd247, %fd38, %p208;
$L__BB14_47:
	ld.shared.f64 	%fd41, [_ZN6thrust24THRUST_300001_SM_1000_NS8cuda_cub4core6detail5shmemE+40];
	ld.shared.u64 	%rd45, [_ZN6thrust24THRUST_300001_SM_1000_NS8cuda_cub4core6detail5shmemE+48];
	setp.lt.f64 	%p209, %fd198, %fd41;
	mov.u64 	%rd337, %rd336;
	mov.f64 	%fd199, %fd198;
	@%p209 bra 	$L__BB14_50;
	setp.lt.f64 	%p210, %fd41, %fd198;
	mov.u64 	%rd337, %rd45;
	mov.f64 	%fd199, %fd41;
	@%p210 bra 	$L__BB14_50;
	setp.lt.s64 	%p211, %rd336, %rd45;
	min.s64 	%rd337, %rd336, %rd45;
	selp.f64 	%fd199, %fd198, %fd41, %p211;
$L__BB14_50:
	ld.shared.f64 	%fd44, [_ZN6thrust24THRUST_300001_SM_1000_NS8cuda_cub4core6detail5shmemE+56];
	ld.shared.u64 	%rd48, [_ZN6thrust24THRUST_300001_SM_1000_NS8cuda_cub4core6detail5shmemE+64];
	setp.lt.f64 	%p212, %fd199, %fd44;
	mov.u64 	%rd338, %rd337;
	mov.f64 	%fd200, %fd199;
	@%p212 bra 	$L__BB14_53;
	setp.lt.f64 	%p213, %fd44, %fd199;
	mov.u64 	%rd338, %rd48;
	mov.f64 	%fd200, %fd44;
	@%p213 bra 	$L__BB14_53;
	setp.lt.s64 	%p214, %rd337, %rd48;
	min.s64 	%rd338, %rd337, %rd48;
	selp.f64 	%fd200, %fd199, %fd44, %p214;
$L__BB14_53:
	ld.shared.f64 	%fd47, [_ZN6thrust24THRUST_300001_SM_1000_NS8cuda_cub4core6detail5shmemE+72];
	ld.shared.u64 	%rd51, [_ZN6thrust24THRUST_300001_SM_1000_NS8cuda_cub4core6detail5shmemE+80];
	setp.lt.f64 	%p215, %fd200, %fd47;
	mov.u64 	%rd339, %rd338;
	mov.f64 	%fd201, %fd200;
	@%p215 bra 	$L__BB14_56;
	setp.lt.f64 	%p216, %fd47, %fd200;
	mov.u64 	%rd339, %rd51;
	mov.f64 	%fd201, %fd47;
	@%p216 bra 	$L__BB14_56;
	setp.lt.s64 	%p217, %rd338, %rd51;
	min.s64 	%rd339, %rd338, %rd51;
	selp.f64 	%fd201, %fd200, %fd47, %p217;
$L__BB14_56:
	ld.shared.f64 	%fd50, [_ZN6thrust24THRUST_300001_SM_1000_NS8cuda_cub4core6detail5shmemE+88];
	ld.shared.u64 	%rd54, [_ZN6thrust24THRUST_300001_SM_1000_NS8cuda_cub4core6detail5shmemE+96];
	setp.lt.f64 	%p218, %fd201, %fd50;
	mov.u64 	%rd340, %rd339;
	mov.f64 	%fd202, %fd201;
	@%p218 bra 	$L__BB14_59;
	setp.lt.f64 	%p219, %fd50, %fd201;
	mov.u64 	%rd340, %rd54;
	mov.f64 	%fd202, %fd50;
	@%p219 bra 	$L__BB14_59;
	setp.lt.s64 	%p220, %rd339, %rd54;
	min.s64 	%rd340, %rd339, %rd54;
	selp.f64 	%fd202, %fd201, %fd50, %p220;
$L__BB14_59:
	ld.shared.f64 	%fd53, [_ZN6thrust24THRUST_300001_SM_1000_NS8cuda_cub4core6detail5shmemE+104];
	ld.shared.u64 	%rd57, [_ZN6thrust24THRUST_300001_SM_1000_NS8cuda_cub4core6detail5shmemE+112];
	setp.lt.f64 	%p221, %fd202, %fd53;
	mov.u64 	%rd341, %rd340;
	mov.f64 	%fd203, %fd202;
	@%p221 bra 	$L__BB14_62;
	setp.lt.f64 	%p222, %fd53, %fd202;
	mov.u64 	%rd341, %rd57;
	mov.f64 	%fd203, %fd53;
	@%p222 bra 	$L__BB14_62;
	setp.lt.s64 	%p223, %rd340, %rd57;
	min.s64 	%rd341, %rd340, %rd57;
	selp.f64 	%fd203, %fd202, %fd53, %p223;
$L__BB14_62:
	ld.shared.f64 	%fd56, [_ZN6thrust24THRUST_300001_SM_1000_NS8cuda_cub4core6detail5shmemE+120];
	ld.shared.u64 	%rd60, [_ZN6thrust24THRUST_300001_SM_1000_NS8cuda_cub4core6detail5shmemE+128];
	setp.lt.f64 	%p224, %fd203, %fd56;
	mov.u64 	%rd386, %rd341;
	mov.f64 	%fd247, %fd203;
	@%p224 bra 	$L__BB14_203;
	setp.lt.f64 	%p225, %fd56, %fd203;
	mov.u64 	%rd386, %rd60;
	mov.f64 	%fd247, %fd56;
	@%p225 bra 	$L__BB14_203;
	setp.lt.s64 	%p226, %rd341, %rd60;
	min.s64 	%rd386, %rd341, %rd60;
	selp.f64 	%fd247, %fd203, %fd56, %p226;
	bra.uni 	$L__BB14_203;
$L__BB14_65:
	// begin inline asm
	mov.u32 %r158, %laneid;
	// end inline asm
	and.b32  	%r179, %r1, 992;
	add.s32 	%r180, %r179, 32;
	setp.gt.s32 	%p123, %r180, %r37;
	not.b32 	%r181, %r179;
	add.s32 	%r182, %r37, %r181;
	selp.b32 	%r177, %r182, 31, %p123;
	mov.b64 	%rd297, %fd191;
	mov.b64 	{%r160, %r165}, %rd297;
	mov.b32 	%r176, 1;
	mov.b32 	%r178, -1;
	// begin inline asm
	shfl.sync.down.b32 %r159, %r160, %r176, %r177, %r178;
	// end inline asm
	// begin inline asm
	shfl.sync.down.b32 %r164, %r165, %r176, %r177, %r178;
	// end inline asm
	mov.b64 	%rd298, {%r159, %r164};
	mov.b64 	%fd58, %rd298;
	mov.b64 	{%r170, %r175}, %rd329;
	// begin inline asm
	shfl.sync.down.b32 %r169, %r170, %r176, %r177, %r178;
	// end inline asm
	// begin inline asm
	shfl.sync.down.b32 %r174, %r175, %r176, %r177, %r178;
	// end inline asm
	mov.b64 	%rd62, {%r169, %r174};
	setp.ge.s32 	%p124, %r158, %r177;
	setp.lt.f64 	%p125, %fd191, %fd58;
	or.pred  	%p126, %p124, %p125;
	mov.u64 	%rd342, %rd329;
	mov.f64 	%fd204, %fd191;
	@%p126 bra 	$L__BB14_68;
	setp.gt.f64 	%p127, %fd191, %fd58;
	mov.u64 	%rd342, %rd62;
	mov.f64 	%fd204, %fd58;
	@%p127 bra 	$L__BB14_68;
	setp.lt.s64 	%p128, %rd329, %rd62;
	min.s64 	%rd342, %rd329, %rd62;
	selp.f64 	%fd204, %fd191, %fd58, %p128;
$L__BB14_68:
	mov.b64 	%rd299, %fd204;
	mov.b64 	{%r184, %r189}, %rd299;
	mov.b32 	%r200, 2;
	mov.b32 	%r202, -1;
	// begin inline asm
	shfl.sync.down.b32 %r183, %r184, %r200, %r177, %r202;
	// end inline asm
	// begin inline asm
	shfl.sync.down.b32 %r188, %r189, %r200, %r177, %r202;
	// end inline asm
	mov.b64 	%rd300, {%r183, %r188};
	mov.b64 	%fd61, %rd300;
	mov.b64 	{%r194, %r199}, %rd342;
	// begin inline asm
	shfl.sync.down.b32 %r193, %r194, %r200, %r177, %r202;
	// end inline asm
	// begin inline asm
	shfl.sync.down.b32 %r198, %r199, %r200, %r177, %r202;
	// end inline asm
	mov.b64 	%rd65, {%r193, %r198};
	add.s32 	%r203, %r158, 2;
	setp.gt.s32 	%p129, %r203, %r177;
	setp.lt.f64 	%p130, %fd204, %fd61;
	or.pred  	%p131, %p129, %p130;
	mov.u64 	%rd343, %rd342;
	mov.f64 	%fd205, %fd204;
	@%p131 bra 	$L__BB14_71;
	setp.gt.f64 	%p132, %fd204, %fd61;
	mov.u64 	%rd343, %rd65;
	mov.f64 	%fd205, %fd61;
	@%p132 bra 	$L__BB14_71;
	setp.lt.s64 	%p133, %rd342, %rd65;
	min.s64 	%rd343, %rd342, %rd65;
	selp.f64 	%fd205, %fd204, %fd61, %p133;
$L__BB14_71:
	mov.b64 	%rd301, %fd205;
	mov.b64 	{%r205, %r210}, %rd301;
	mov.b32 	%r221, 4;
	mov.b32 	%r223, -1;
	// begin inline asm
	shfl.sync.down.b32 %r204, %r205, %r221, %r177, %r223;
	// end inline asm
	// begin inline asm
	shfl.sync.down.b32 %r209, %r210, %r221, %r177, %r223;
	// end inline asm
	mov.b64 	%rd302, {%r204, %r209};
	mov.b64 	%fd64, %rd302;
	mov.b64 	{%r215, %r220}, %rd343;
	// begin inline asm
	shfl.sync.down.b32 %r214, %r215, %r221, %r177, %r223;
	// end inline asm
	// begin inline asm
	shfl.sync.down.b32 %r219, %r220, %r221, %r177, %r223;
	// end inline asm
	mov.b64 	%rd68, {%r214, %r219};
	add.s32 	%r224, %r158, 4;
	setp.gt.s32 	%p134, %r224, %r177;
	setp.lt.f64 	%p135, %fd205, %fd64;
	or.pred  	%p136, %p134, %p135;
	mov.u64 	%rd344, %rd343;
	mov.f64 	%fd206, %fd205;
	@%p136 bra 	$L__BB14_74;
	setp.gt.f64 	%p137, %fd205, %fd64;
	mov.u64 	%rd344, %rd68;
	mov.f64 	%fd206, %fd64;
	@%p137 bra 	$L__BB14_74;
	setp.lt.s64 	%p138, %rd343, %rd68;
	min.s64 	%rd344, %rd343, %rd68;
	selp.f64 	%fd206, %fd205, %fd64, %p138;
$L__BB14_74:
	mov.b64 	%rd303, %fd206;
	mov.b64 	{%r226, %r231}, %rd303;
	mov.b32 	%r242, 8;
	mov.b32 	%r244, -1;
	// begin inline asm
	shfl.sync.down.b32 %r225, %r226, %r242, %r177, %r244;
	// end inline asm
	// begin inline asm
	shfl.sync.down.b32 %r230, %r231, %r242, %r177, %r244;
	// end inline asm
	mov.b64 	%rd304, {%r225, %r230};
	mov.b64 	%fd67, %rd304;
	mov.b64 	{%r236, %r241}, %rd344;
	// begin inline asm
	shfl.sync.down.b32 %r235, %r236, %r242, %r177, %r244;
	// end inline asm
	// begin inline asm
	shfl.sync.down.b32 %r240, %r241, %r242, %r177, %r244;
	// end inline asm
	mov.b64 	%rd71, {%r235, %r240};
	add.s32 	%r245, %r158, 8;
	setp.gt.s32 	%p139, %r245, %r177;
	setp.lt.f64 	%p140, %fd206, %fd67;
	or.pred  	%p141, %p139, %p140;
	mov.u64 	%rd345, %rd344;
	mov.f64 	%fd207, %fd206;
	@%p141 bra 	$L__BB14_77;
	setp.gt.f64 	%p142, %fd206, %fd67;
	mov.u64 	%rd345, %rd71;
	mov.f64 	%fd207, %fd67;
	@%p142 bra 	$L__BB14_77;
	setp.lt.s64 	%p143, %rd344, %rd71;
	min.s64 	%rd345, %rd344, %rd71;
	selp.f64 	%fd207, %fd206, %fd67, %p143;
$L__BB14_77:
	mov.b64 	%rd305, %fd207;
	mov.b64 	{%r247, %r252}, %rd305;
	mov.b32 	%r263, 16;
	mov.b32 	%r265, -1;
	// begin inline asm
	shfl.sync.down.b32 %r246, %r247, %r263, %r177, %r265;
	// end inline asm
	// begin inline asm
	shfl.sync.down.b32 %r251, %r252, %r263, %r177, %r265;
	// end inline asm
	mov.b64 	%rd306, {%r246, %r251};
	mov.b64 	%fd70, %rd306;
	mov.b64 	{%r257, %r262}, %rd345;
	// begin inline asm
	shfl.sync.down.b32 %r256, %r257, %r263, %r177, %r265;
	// end inline asm
	// begin inline asm
	shfl.sync.down.b32 %r261, %r262, %r263, %r177, %r265;
	// end inline asm
	mov.b64 	%rd74, {%r256, %r261};
	add.s32 	%r266, %r158, 16;
	setp.gt.s32 	%p144, %r266, %r177;
	setp.lt.f64 	%p145, %fd207, %fd70;
	or.pred  	%p146, %p144, %p145;
	mov.u64 	%rd386, %rd345;
	mov.f64 	%fd247, %fd207;
	@%p146 bra 	$L__BB14_80;
	setp.gt.f64 	%p147, %fd207, %fd70;
	mov.u64 	%rd386, %rd74;
	mov.f64 	%fd247, %fd70;
	@%p147 bra 	$L__BB14_80;
	setp.lt.s64 	%p148, %rd345, %rd74;
	min.s64 	%rd386, %rd345, %rd74;
	selp.f64 	%fd247, %fd207, %fd70, %p148;
$L__BB14_80:
	setp.ne.s32 	%p149, %r158, 0;
	@%p149 bra 	$L__BB14_82;
	shr.u32 	%r267, %r1, 1;
	and.b32  	%r268, %r267, 496;
	mov.u32 	%r269, _ZN6thrust24THRUST_300001_SM_1000_NS8cuda_cub4core6detail5shmemE;
	add.s32 	%r270, %r269, %r268;
	st.shared.f64 	[%r270+8], %fd247;
	st.shared.u64 	[%r270+16], %rd386;
$L__BB14_82:
	bar.sync 	0;
	setp.ne.s32 	%p150, %r1, 0;
	@%p150 bra 	$L__BB14_203;
	setp.lt.s32 	%p151, %r37, 33;
	mov.f64 	%fd209, %fd247;
	mov.u64 	%rd347, %rd386;
	@%p151 bra 	$L__BB14_87;
	ld.shared.f64 	%fd73, [_ZN6thrust24THRUST_300001_SM_1000_NS8cuda_cub4core6detail5shmemE+24];
	ld.shared.u64 	%rd77, [_ZN6thrust24THRUST_300001_SM_1000_NS8cuda_cub4core6detail5shmemE+32];
	setp.lt.f64 	%p152, %fd247, %fd73;
	mov.f64 	%fd209, %fd247;
	mov.u64 	%rd347, %rd386;
	@%p152 bra 	$L__BB14_87;
	setp.lt.f64 	%p153, %fd73, %fd247;
	mov.f64 	%fd209, %fd73;
	mov.u64 	%rd347, %rd77;
	@%p153 bra 	$L__BB14_87;
	setp.lt.s64 	%p154, %rd386, %rd77;
	min.s64 	%rd347, %rd386, %rd77;
	selp.f64 	%fd209, %fd247, %fd73, %p154;
$L__BB14_87:
	setp.lt.s32 	%p155, %r37, 65;
	mov.f64 	%fd210, %fd209;
	mov.u64 	%rd348, %rd347;
	@%p155 bra 	$L__BB14_91;
	ld.shared.f64 	%fd76, [_ZN6thrust24THRUST_300001_SM_1000_NS8cuda_cub4core6detail5shmemE+40];
	ld.shared.u64 	%rd80, [_ZN6thrust24THRUST_300001_SM_1000_NS8cuda_cub4core6detail5shmemE+48];
	setp.lt.f64 	%p156, %fd209, %fd76;
	mov.f64 	%fd210, %fd209;
	mov.u64 	%rd348, %rd347;
	@%p156 bra 	$L__BB14_91;
	setp.lt.f64 	%p157, %fd76, %fd209;
	mov.f64 	%fd210, %fd76;
	mov.u64 	%rd348, %rd80;
	@%p157 bra 	$L__BB14_91;
	setp.lt.s64 	%p158, %rd347, %rd80;
	selp.f64 	%fd210, %fd209, %fd76, %p158;
	min.s64 	%rd348, %rd347, %rd80;
$L__BB14_91:
	setp.lt.s32 	%p159, %r37, 97;
	mov.f64 	%fd211, %fd210;
	mov.u64 	%rd349, %rd348;
	@%p159 bra 	$L__BB14_95;
	ld.shared.f64 	%fd79, [_ZN6thrust24THRUST_300001_SM_1000_NS8cuda_cub4core6detail5shmemE+56];
	ld.shared.u64 	%rd83, [_ZN6thrust24THRUST_300001_SM_1000_NS8cuda_cub4core6detail5shmemE+64];
	setp.lt.f64 	%p160, %fd210, %fd79;
	mov.f64 	%fd211, %fd210;
	mov.u64 	%rd349, %rd348;
	@%p160 bra 	$L__BB14_95;
	setp.lt.f64 	%p161, %fd79, %fd210;
	mov.f64 	%fd211, %fd79;
	mov.u64 	%rd349, %rd83;
	@%p161 bra 	$L__BB14_95;
	setp.lt.s64 	%p162, %rd348, %rd83;
	selp.f64 	%fd211, %fd210, %fd79, %p162;
	min.s64 	%rd349, %rd348, %rd83;
$L__BB14_95:
	setp.lt.s32 	%p163, %r37, 129;
	mov.f64 	%fd212, %fd211;
	mov.u64 	%rd350, %rd349;
	@%p163 bra 	$L__BB14_99;
	ld.shared.f64 	%fd82, [_ZN6thrust24THRUST_300001_SM_1000_NS8cuda_cub4core6detail5shmemE+72];
	ld.shared.u64 	%rd86, [_ZN6thrust24THRUST_300001_SM_1000_NS8cuda_cub4core6detail5shmemE+80];
	setp.lt.f64 	%p164, %fd211, %fd82;
	mov.f64 	%fd212, %fd211;
	mov.u64 	%rd350, %rd349;
	@%p164 bra 	$L__BB14_99;
	setp.lt.f64 	%p165, %fd82, %fd211;
	mov.f64 	%fd212, %fd82;
	mov.u64 	%rd350, %rd86;
	@%p165 bra 	$L__BB14_99;
	setp.lt.s64 	%p166, %rd349, %rd86;
	selp.f64 	%fd212, %fd211, %fd82, %p166;
	min.s64 	%rd350, %rd349, %rd86;
$L__BB14_99:
	setp.lt.s32 	%p167, %r37, 161;
	mov.f64 	%fd213, %fd212;
	mov.u64 	%rd351, %rd350;
	@%p167 bra 	$L__BB14_103;
	ld.shared.f64 	%fd85, [_ZN6thrust24THRUST_300001_SM_1000_NS8cuda_cub4core6detail5shmemE+88];
	ld.shared.u64 	%rd89, [_ZN6thrust24THRUST_300001_SM_1000_NS8cuda_cub4core6detail5shmemE+96];
	setp.lt.f64 	%p168, %fd212, %fd85;
	mov.f64 	%fd213, %fd212;
	mov.u64 	%rd351, %rd350;
	@%p168 bra 	$L__BB14_103;
	setp.lt.f64 	%p169, %fd85, %fd212;
	mov.f64 	%fd213, %fd85;
	mov.u64 	%rd351, %rd89;
	@%p169 bra 	$L__BB14_103;
	setp.lt.s64 	%p170, %rd350, %rd89;
	selp.f64 	%fd213, %fd212, %fd85, %p170;
	min.s64 	%rd351, %rd350, %rd89;
$L__BB14_103:
	setp.lt.s32 	%p171, %r37, 193;
	mov.f64 	%fd214, %fd213;
	mov.u64 	%rd352, %rd351;
	@%p171 bra 	$L__BB14_107;
	ld.shared.f64 	%fd88, [_ZN6thrust24THRUST_300001_SM_1000_NS8cuda_cub4core6detail5shmemE+104];
	ld.shared.u64 	%rd92, [_ZN6thrust24THRUST_300001_SM_1000_NS8cuda_cub4core6detail5shmemE+112];
	setp.lt.f64 	%p172, %fd213, %fd88;
	mov.f64 	%fd214, %fd213;
	mov.u64 	%rd352, %rd351;
	@%p172 bra 	$L__BB14_107;
	setp.lt.f64 	%p173, %fd88, %fd213;
	mov.f64 	%fd214, %fd88;
	mov.u64 	%rd352, %rd92;
	@%p173 bra 	$L__BB14_107;
	setp.lt.s64 	%p174, %rd351, %rd92;
	selp.f64 	%fd214, %fd213, %fd88, %p174;
	min.s64 	%rd352, %rd351, %rd92;
$L__BB14_107:
	setp.lt.s32 	%p175, %r37, 225;
	mov.u64 	%rd386, %rd352;
	mov.f64 	%fd247, %fd214;
	@%p175 bra 	$L__BB14_203;
	ld.shared.f64 	%fd91, [_ZN6thrust24THRUST_300001_SM_1000_NS8cuda_cub4core6detail5shmemE+120];
	ld.shared.u64 	%rd95, [_ZN6thrust24THRUST_300001_SM_1000_NS8cuda_cub4core6detail5shmemE+128];
	setp.lt.f64 	%p176, %fd214, %fd91;
	mov.u64 	%rd386, %rd352;
	mov.f64 	%fd247, %fd214;
	@%p176 bra 	$L__BB14_203;
	setp.lt.f64 	%p177, %fd91, %fd214;
	mov.u64 	%rd386, %rd95;
	mov.f64 	%fd247, %fd91;
	@%p177 bra 	$L__BB14_203;
	setp.lt.s64 	%p178, %rd352, %rd95;
	selp.f64 	%fd247, %fd214, %fd91, %p178;
	min.s64 	%rd386, %rd352, %rd95;
	bra.uni 	$L__BB14_203;
$L__BB14_111:
	mov.u32 	%r16, %tid.x;
	mul.wide.u32 	%rd208, %r16, 16;
	add.s64 	%rd189, %rd186, %rd208;
	// begin inline asm
	ld.global.nc.u64 %rd188, [%rd189];
	// end inline asm
	add.s64 	%rd191, %rd189, 8;
	// begin inline asm
	ld.global.nc.u64 %rd190, [%rd191];
	// end inline asm
	mov.b64 	%fd93, %rd188;
	add.s64 	%rd193, %rd189, 4096;
	// begin inline asm
	ld.global.nc.u64 %rd192, [%rd193];
	// end inline asm
	add.s64 	%rd195, %rd189, 4104;
	// begin inline asm
	ld.global.nc.u64 %rd194, [%rd195];
	// end inline asm
	mov.b64 	%fd94, %rd192;
	add.s64 	%rd197, %rd189, 8192;
	// begin inline asm
	ld.global.nc.u64 %rd196, [%rd197];
	// end inline asm
	add.s64 	%rd199, %rd189, 8200;
	// begin inline asm
	ld.global.nc.u64 %rd198, [%rd199];
	// end inline asm
	mov.b64 	%fd95, %rd196;
	add.s64 	%rd201, %rd189, 12288;
	// begin inline asm
	ld.global.nc.u64 %rd200, [%rd201];
	// end inline asm
	add.s64 	%rd203, %rd189, 12296;
	// begin inline asm
	ld.global.nc.u64 %rd202, [%rd203];
	// end inline asm
	mov.b64 	%fd96, %rd200;
	add.s64 	%rd205, %rd189, 16384;
	// begin inline asm
	ld.global.nc.u64 %rd204, [%rd205];
	// end inline asm
	add.s64 	%rd207, %rd189, 16392;
	// begin inline asm
	ld.global.nc.u64 %rd206, [%rd207];
	// end inline asm
	mov.b64 	%fd97, %rd204;
	setp.lt.f64 	%p3, %fd93, %fd94;
	mov.f64 	%fd215, %fd93;
	mov.u64 	%rd353, %rd190;
	@%p3 bra 	$L__BB14_114;
	setp.lt.f64 	%p4, %fd94, %fd93;
	mov.f64 	%fd215, %fd94;
	mov.u64 	%rd353, %rd194;
	@%p4 bra 	$L__BB14_114;
	setp.lt.s64 	%p5, %rd190, %rd194;
	selp.f64 	%fd215, %fd93, %fd94, %p5;
	min.s64 	%rd353, %rd190, %rd194;
$L__BB14_114:
	setp.lt.f64 	%p6, %fd215, %fd95;
	mov.f64 	%fd216, %fd215;
	mov.u64 	%rd354, %rd353;
	@%p6 bra 	$L__BB14_117;
	setp.gt.f64 	%p7, %fd215, %fd95;
	mov.f64 	%fd216, %fd95;
	mov.u64 	%rd354, %rd198;
	@%p7 bra 	$L__BB14_117;
	setp.lt.s64 	%p8, %rd353, %rd198;
	selp.f64 	%fd216, %fd215, %fd95, %p8;
	min.s64 	%rd354, %rd353, %rd198;
$L__BB14_117:
	setp.lt.f64 	%p9, %fd216, %fd96;
	mov.f64 	%fd217, %fd216;
	mov.u64 	%rd355, %rd354;
	@%p9 bra 	$L__BB14_120;
	setp.gt.f64 	%p10, %fd216, %fd96;
	mov.f64 	%fd217, %fd96;
	mov.u64 	%rd355, %rd202;
	@%p10 bra 	$L__BB14_120;
	setp.lt.s64 	%p11, %rd354, %rd202;
	selp.f64 	%fd217, %fd216, %fd96, %p11;
	min.s64 	%rd355, %rd354, %rd202;
$L__BB14_120:
	setp.lt.f64 	%p12, %fd217, %fd97;
	mov.f64 	%fd234, %fd217;
	mov.u64 	%rd373, %rd355;
	@%p12 bra 	$L__BB14_123;
	setp.gt.f64 	%p13, %fd217, %fd97;
	mov.f64 	%fd234, %fd97;
	mov.u64 	%rd373, %rd206;
	@%p13 bra 	$L__BB14_123;
	setp.lt.s64 	%p14, %rd355, %rd206;
	selp.f64 	%fd234, %fd217, %fd97, %p14;
	min.s64 	%rd373, %rd355, %rd206;
$L__BB14_123:
	setp.lt.u32 	%p15, %r37, 2560;
	mov.b32 	%r383, 1280;
	@%p15 bra 	$L__BB14_141;
	mov.b32 	%r383, 1280;
$L__BB14_125:
	mov.u32 	%r17, %r383;
	add.s32 	%r40, %r17, %r16;
	mul.wide.u32 	%rd229, %r40, 16;
	add.s64 	%rd210, %rd186, %rd229;
	// begin inline asm
	ld.global.nc.u64 %rd209, [%rd210];
	// end inline asm
	add.s64 	%rd212, %rd210, 8;
	// begin inline asm
	ld.global.nc.u64 %rd211, [%rd212];
	// end inline asm
	mov.b64 	%fd107, %rd209;
	add.s64 	%rd214, %rd210, 4096;
	// begin inline asm
	ld.global.nc.u64 %rd213, [%rd214];
	// end inline asm
	add.s64 	%rd216, %rd210, 4104;
	// begin inline asm
	ld.global.nc.u64 %rd215, [%rd216];
	// end inline asm
	mov.b64 	%fd108, %rd213;
	add.s64 	%rd218, %rd210, 8192;
	// begin inline asm
	ld.global.nc.u64 %rd217, [%rd218];
	// end inline asm
	add.s64 	%rd220, %rd210, 8200;
	// begin inline asm
	ld.global.nc.u64 %rd219, [%rd220];
	// end inline asm
	mov.b64 	%fd109, %rd217;
	add.s64 	%rd222, %rd210, 12288;
	// begin inline asm
	ld.global.nc.u64 %rd221, [%rd222];
	// end inline asm
	add.s64 	%rd224, %rd210, 12296;
	// begin inline asm
	ld.global.nc.u64 %rd223, [%rd224];
	// end inline asm
	mov.b64 	%fd110, %rd221;
	add.s64 	%rd226, %rd210, 16384;
	// begin inline asm
	ld.global.nc.u64 %rd225, [%rd226];
	// end inline asm
	add.s64 	%rd228, %rd210, 16392;
	// begin inline asm
	ld.global.nc.u64 %rd227, [%rd228];
	// end inline asm
	mov.b64 	%fd111, %rd225;
	setp.lt.f64 	%p16, %fd234, %fd107;
	mov.f64 	%fd220, %fd234;
	mov.u64 	%rd358, %rd373;
	@%p16 bra 	$L__BB14_128;
	setp.gt.f64 	%p17, %fd234, %fd107;
	mov.f64 	%fd220, %fd107;
	mov.u64 	%rd358, %rd211;
	@%p17 bra 	$L__BB14_128;
	setp.lt.s64 	%p18, %rd373, %rd211;
	selp.f64 	%fd220, %fd234, %fd107, %p18;
	min.s64 	%rd358, %rd373, %rd211;
$L__BB14_128:
	setp.lt.f64 	%p19, %fd220, %fd108;
	mov.f64 	%fd221, %fd220;
	mov.u64 	%rd359, %rd358;
	@%p19 bra 	$L__BB14_131;
	setp.gt.f64 	%p20, %fd220, %fd108;
	mov.f64 	%fd221, %fd108;
	mov.u64 	%rd359, %rd215;
	@%p20 bra 	$L__BB14_131;
	setp.lt.s64 	%p21, %rd358, %rd215;
	selp.f64 	%fd221, %fd220, %fd108, %p21;
	min.s64 	%rd359, %rd358, %rd215;
$L__BB14_131:
	setp.lt.f64 	%p22, %fd221, %fd109;
	mov.f64 	%fd222, %fd221;
	mov.u64 	%rd360, %rd359;
	@%p22 bra 	$L__BB14_134;
	setp.gt.f64 	%p23, %fd221, %fd109;
	mov.f64 	%fd222, %fd109;
	mov.u64 	%rd360, %rd219;
	@%p23 bra 	$L__BB14_134;
	setp.lt.s64 	%p24, %rd359, %rd219;
	selp.f64 	%fd222, %fd221, %fd109, %p24;
	min.s64 	%rd360, %rd359, %rd219;
$L__BB14_134:
	setp.lt.f64 	%p25, %fd222, %fd110;
	mov.f64 	%fd223, %fd222;
	mov.u64 	%rd361, %rd360;
	@%p25 bra 	$L__BB14_137;
	setp.gt.f64 	%p26, %fd222, %fd110;
	mov.f64 	%fd223, %fd110;
	mov.u64 	%rd361, %rd223;
	@%p26 bra 	$L__BB14_137;
	setp.lt.s64 	%p27, %rd360, %rd223;
	selp.f64 	%fd223, %fd222, %fd110, %p27;
	min.s64 	%rd361, %rd360, %rd223;
$L__BB14_137:
	setp.lt.f64 	%p28, %fd223, %fd111;
	mov.f64 	%fd234, %fd223;
	mov.u64 	%rd373, %rd361;
	@%p28 bra 	$L__BB14_140;
	setp.gt.f64 	%p29, %fd223, %fd111;
	mov.f64 	%fd234, %fd111;
	mov.u64 	%rd373, %rd227;
	@%p29 bra 	$L__BB14_140;
	setp.lt.s64 	%p30, %rd361, %rd227;
	selp.f64 	%fd234, %fd223, %fd111, %p30;
	min.s64 	%rd373, %rd361, %rd227;
$L__BB14_140:
	add.s32 	%r383, %r17, 1280;
	add.s32 	%r41, %r17, 2560;
	setp.le.s32 	%p31, %r41, %r37;
	@%p31 bra 	$L__BB14_125;
$L__BB14_141:
	setp.le.s32 	%p32, %r37, %r383;
	@%p32 bra 	$L__BB14_164;
	sub.s32 	%r20, %r37, %r383;
	setp.ge.s32 	%p33, %r16, %r20;
	@%p33 bra 	$L__BB14_164;
	not.b32 	%r42, %r16;
	add.s32 	%r43, %r37, %r42;
	sub.s32 	%r21, %r43, %r383;
	and.b32  	%r44, %r21, 768;
	setp.eq.s32 	%p34, %r44, 768;
	mov.u32 	%r387, %r16;
	@%p34 bra 	$L__BB14_149;
	add.s32 	%r385, %r16, %r383;
	shr.u32 	%r45, %r21, 8;
	add.s32 	%r46, %r45, 1;
	and.b32  	%r47, %r46, 3;
	neg.s32 	%r384, %r47;
	mov.u32 	%r387, %r16;
$L__BB14_145:
	.pragma "nounroll";
	mov.u64 	%rd127, %rd373;
	mov.f64 	%fd123, %fd234;
	mul.wide.u32 	%rd235, %r385, 16;
	add.s64 	%rd232, %rd186, %rd235;
	// begin inline asm
	ld.global.nc.u64 %rd231, [%rd232];
	// end inline asm
	add.s64 	%rd234, %rd232, 8;
	// begin inline asm
	ld.global.nc.u64 %rd233, [%rd234];
	// end inline asm
	mov.b64 	%fd124, %rd231;
	setp.lt.f64 	%p35, %fd123, %fd124;
	@%p35 bra 	$L__BB14_148;
	setp.gt.f64 	%p36, %fd123, %fd124;
	mov.f64 	%fd234, %fd124;
	mov.u64 	%rd373, %rd233;
	@%p36 bra 	$L__BB14_148;
	setp.lt.s64 	%p37, %rd127, %rd233;
	selp.f64 	%fd234, %fd123, %fd124, %p37;
	min.s64 	%rd373, %rd127, %rd233;
$L__BB14_148:
	add.s32 	%r387, %r387, 256;
	add.s32 	%r385, %r385, 256;
	add.s32 	%r384, %r384, 1;
	setp.ne.s32 	%p38, %r384, 0;
	@%p38 bra 	$L__BB14_145;
$L__BB14_149:
	setp.lt.u32 	%p39, %r21, 768;
	@%p39 bra 	$L__BB14_164;
	cvt.u64.u32 	%rd236, %r387;
	cvt.u64.u32 	%rd237, %r383;
	add.s64 	%rd238, %rd236, %rd237;
	shl.b64 	%rd239, %rd238, 4;
	add.s64 	%rd240, %rd239, %rd186;
	add.s64 	%rd368, %rd240, 12296;
	add.s32 	%r388, %r387, %r383;
$L__BB14_151:
	mul.wide.u32 	%rd245, %r388, 16;
	add.s64 	%rd242, %rd186, %rd245;
	// begin inline asm
	ld.global.nc.u64 %rd241, [%rd242];
	// end inline asm
	add.s64 	%rd244, %rd242, 8;
	// begin inline asm
	ld.global.nc.u64 %rd243, [%rd244];
	// end inline asm
	mov.b64 	%fd130, %rd241;
	setp.lt.f64 	%p40, %fd234, %fd130;
	mov.f64 	%fd231, %fd234;
	mov.u64 	%rd370, %rd373;
	@%p40 bra 	$L__BB14_154;
	setp.gt.f64 	%p41, %fd234, %fd130;
	mov.f64 	%fd231, %fd130;
	mov.u64 	%rd370, %rd243;
	@%p41 bra 	$L__BB14_154;
	setp.lt.s64 	%p42, %rd373, %rd243;
	selp.f64 	%fd231, %fd234, %fd130, %p42;
	min.s64 	%rd370, %rd373, %rd243;
$L__BB14_154:
	add.s64 	%rd247, %rd368, -8200;
	// begin inline asm
	ld.global.nc.u64 %rd246, [%rd247];
	// end inline asm
	add.s64 	%rd249, %rd368, -8192;
	// begin inline asm
	ld.global.nc.u64 %rd248, [%rd249];
	// end inline asm
	mov.b64 	%fd133, %rd246;
	setp.lt.f64 	%p43, %fd231, %fd133;
	mov.f64 	%fd232, %fd231;
	mov.u64 	%rd371, %rd370;
	@%p43 bra 	$L__BB14_157;
	setp.gt.f64 	%p44, %fd231, %fd133;
	mov.f64 	%fd232, %fd133;
	mov.u64 	%rd371, %rd248;
	@%p44 bra 	$L__BB14_157;
	setp.lt.s64 	%p45, %rd370, %rd248;
	selp.f64 	%fd232, %fd231, %fd133, %p45;
	min.s64 	%rd371, %rd370, %rd248;
$L__BB14_157:
	add.s64 	%rd251, %rd368, -4104;
	// begin inline asm
	ld.global.nc.u64 %rd250, [%rd251];
	// end inline asm
	add.s64 	%rd253, %rd368, -4096;
	// begin inline asm
	ld.global.nc.u64 %rd252, [%rd253];
	// end inline asm
	mov.b64 	%fd136, %rd250;
	setp.lt.f64 	%p46, %fd232, %fd136;
	mov.f64 	%fd233, %fd232;
	mov.u64 	%rd372, %rd371;
	@%p46 bra 	$L__BB14_160;
	setp.gt.f64 	%p47, %fd232, %fd136;
	mov.f64 	%fd233, %fd136;
	mov.u64 	%rd372, %rd252;
	@%p47 bra 	$L__BB14_160;
	setp.lt.s64 	%p48, %rd371, %rd252;
	selp.f64 	%fd233, %fd232, %fd136, %p48;
	min.s64 	%rd372, %rd371, %rd252;
$L__BB14_160:
	add.s64 	%rd255, %rd368, -8;
	// begin inline asm
	ld.global.nc.u64 %rd254, [%rd255];
	// end inline asm
	// begin inline asm
	ld.global.nc.u64 %rd256, [%rd368];
	// end inline asm
	mov.b64 	%fd139, %rd254;
	setp.lt.f64 	%p49, %fd233, %fd139;
	mov.f64 	%fd234, %fd233;
	mov.u64 	%rd373, %rd372;
	@%p49 bra 	$L__BB14_163;
	setp.gt.f64 	%p50, %fd233, %fd139;
	mov.f64 	%fd234, %fd139;
	mov.u64 	%rd373, %rd256;
	@%p50 bra 	$L__BB14_163;
	setp.lt.s64 	%p51, %rd372, %rd256;
	selp.f64 	%fd234, %fd233, %fd139, %p51;
	min.s64 	%rd373, %rd372, %rd256;
$L__BB14_163:
	add.s32 	%r387, %r387, 1024;
	add.s64 	%rd368, %rd368, 16384;
	add.s32 	%r388, %r388, 1024;
	setp.lt.s32 	%p52, %r387, %r20;
	@%p52 bra 	$L__BB14_151;
$L__BB14_164:
	// begin inline asm
	mov.u32 %r48, %laneid;
	// end inline asm
	mov.b64 	%rd258, %fd234;
	mov.b64 	{%r50, %r55}, %rd258;
	mov.b32 	%r66, 1;
	mov.b32 	%r67, 31;
	mov.b32 	%r68, -1;
	// begin inline asm
	shfl.sync.down.b32 %r49, %r50, %r66, %r67, %r68;
	// end inline asm
	// begin inline asm
	shfl.sync.down.b32 %r54, %r55, %r66, %r67, %r68;
	// end inline asm
	mov.b64 	%rd259, {%r49, %r54};
	mov.b64 	%fd143, %rd259;
	mov.b64 	{%r60, %r65}, %rd373;
	// begin inline asm
	shfl.sync.down.b32 %r59, %r60, %r66, %r67, %r68;
	// end inline asm
	// begin inline asm
	shfl.sync.down.b32 %r64, %r65, %r66, %r67, %r68;
	// end inline asm
	mov.b64 	%rd150, {%r59, %r64};
	setp.gt.s32 	%p53, %r48, 30;
	setp.lt.f64 	%p54, %fd234, %fd143;
	or.pred  	%p55, %p53, %p54;
	mov.f64 	%fd236, %fd234;
	mov.u64 	%rd375, %rd373;
	@%p55 bra 	$L__BB14_167;
	setp.gt.f64 	%p56, %fd234, %fd143;
	mov.f64 	%fd236, %fd143;
	mov.u64 	%rd375, %rd150;
	@%p56 bra 	$L__BB14_167;
	setp.lt.s64 	%p57, %rd373, %rd150;
	selp.f64 	%fd236, %fd234, %fd143, %p57;
	min.s64 	%rd375, %rd373, %rd150;
$L__BB14_167:
	mov.b64 	%rd260, %fd236;
	mov.b64 	{%r70, %r75}, %rd260;
	mov.b32 	%r86, 2;
	mov.b32 	%r87, 31;
	mov.b32 	%r88, -1;
	// begin inline asm
	shfl.sync.down.b32 %r69, %r70, %r86, %r87, %r88;
	// end inline asm
	// begin inline asm
	shfl.sync.down.b32 %r74, %r75, %r86, %r87, %r88;
	// end inline asm
	mov.b64 	%rd261, {%r69, %r74};
	mov.b64 	%fd146, %rd261;
	mov.b64 	{%r80, %r85}, %rd375;
	// begin inline asm
	shfl.sync.down.b32 %r79, %r80, %r86, %r87, %r88;
	// end inline asm
	// begin inline asm
	shfl.sync.down.b32 %r84, %r85, %r86, %r87, %r88;
	// end inline asm
	mov.b64 	%rd153, {%r79, %r84};
	setp.gt.s32 	%p58, %r48, 29;
	setp.lt.f64 	%p59, %fd236, %fd146;
	or.pred  	%p60, %p58, %p59;
	mov.f64 	%fd237, %fd236;
	mov.u64 	%rd376, %rd375;
	@%p60 bra 	$L__BB14_170;
	setp.gt.f64 	%p61, %fd236, %fd146;
	mov.f64 	%fd237, %fd146;
	mov.u64 	%rd376, %rd153;
	@%p61 bra 	$L__BB14_170;
	setp.lt.s64 	%p62, %rd375, %rd153;
	selp.f64 	%fd237, %fd236, %fd146, %p62;
	min.s64 	%rd376, %rd375, %rd153;
$L__BB14_170:
	mov.b64 	%rd262, %fd237;
	mov.b64 	{%r90, %r95}, %rd262;
	mov.b32 	%r106, 4;
	mov.b32 	%r107, 31;
	mov.b32 	%r108, -1;
	// begin inline asm
	shfl.sync.down.b32 %r89, %r90, %r106, %r107, %r108;
	// end inline asm
	// begin inline asm
	shfl.sync.down.b32 %r94, %r95, %r106, %r107, %r108;
	// end inline asm
	mov.b64 	%rd263, {%r89, %r94};
	mov.b64 	%fd149, %rd263;
	mov.b64 	{%r100, %r105}, %rd376;
	// begin inline asm
	shfl.sync.down.b32 %r99, %r100, %r106, %r107, %r108;
	// end inline asm
	// begin inline asm
	shfl.sync.down.b32 %r104, %r105, %r106, %r107, %r108;
	// end inline asm
	mov.b64 	%rd156, {%r99, %r104};
	setp.gt.s32 	%p63, %r48, 27;
	setp.lt.f64 	%p64, %fd237, %fd149;
	or.pred  	%p65, %p63, %p64;
	mov.f64 	%fd238, %fd237;
	mov.u64 	%rd377, %rd376;
	@%p65 bra 	$L__BB14_173;
	setp.gt.f64 	%p66, %fd237, %fd149;
	mov.f64 	%fd238, %fd149;
	mov.u64 	%rd377, %rd156;
	@%p66 bra 	$L__BB14_173;
	setp.lt.s64 	%p67, %rd376, %rd156;
	selp.f64 	%fd238, %fd237, %fd149, %p67;
	min.s64 	%rd377, %rd376, %rd156;
$L__BB14_173:
	mov.b64 	%rd264, %fd238;
	mov.b64 	{%r110, %r115}, %rd264;
	mov.b32 	%r126, 8;
	mov.b32 	%r127, 31;
	mov.b32 	%r128, -1;
	// begin inline asm
	shfl.sync.down.b32 %r109, %r110, %r126, %r127, %r128;
	// end inline asm
	// begin inline asm
	shfl.sync.down.b32 %r114, %r115, %r126, %r127, %r128;
	// end inline asm
	mov.b64 	%rd265, {%r109, %r114};
	mov.b64 	%fd152, %rd265;
	mov.b64 	{%r120, %r125}, %rd377;
	// begin inline asm
	shfl.sync.down.b32 %r119, %r120, %r126, %r127, %r128;
	// end inline asm
	// begin inline asm
	shfl.sync.down.b32 %r124, %r125, %r126, %r127, %r128;
	// end inline asm
	mov.b64 	%rd159, {%r119, %r124};
	setp.gt.s32 	%p68, %r48, 23;
	setp.lt.f64 	%p69, %fd238, %fd152;
	or.pred  	%p70, %p68, %p69;
	mov.f64 	%fd239, %fd238;
	mov.u64 	%rd378, %rd377;
	@%p70 bra 	$L__BB14_176;
	setp.gt.f64 	%p71, %fd238, %fd152;
	mov.f64 	%fd239, %fd152;
	mov.u64 	%rd378, %rd159;
	@%p71 bra 	$L__BB14_176;
	setp.lt.s64 	%p72, %rd377, %rd159;
	selp.f64 	%fd239, %fd238, %fd152, %p72;
	min.s64 	%rd378, %rd377, %rd159;
$L__BB14_176:
	mov.b64 	%rd266, %fd239;
	mov.b64 	{%r130, %r135}, %rd266;
	mov.b32 	%r146, 16;
	mov.b32 	%r147, 31;
	mov.b32 	%r148, -1;
	// begin inline asm
	shfl.sync.down.b32 %r129, %r130, %r146, %r147, %r148;
	// end inline asm
	// begin inline asm
	shfl.sync.down.b32 %r134, %r135, %r146, %r147, %r148;
	// end inline asm
	mov.b64 	%rd267, {%r129, %r134};
	mov.b64 	%fd155, %rd267;
	mov.b64 	{%r140, %r145}, %rd378;
	// begin inline asm
	shfl.sync.down.b32 %r139, %r140, %r146, %r147, %r148;
	// end inline asm
	// begin inline asm
	shfl.sync.down.b32 %r144, %r145, %r146, %r147, %r148;
	// end inline asm
	mov.b64 	%rd162, {%r139, %r144};
	setp.gt.s32 	%p73, %r48, 15;
	setp.lt.f64 	%p74, %fd239, %fd155;
	or.pred  	%p75, %p73, %p74;
	mov.f64 	%fd247, %fd239;
	mov.u64 	%rd386, %rd378;
	@%p75 bra 	$L__BB14_179;
	setp.gt.f64 	%p76, %fd239, %fd155;
	mov.f64 	%fd247, %fd155;
	mov.u64 	%rd386, %rd162;
	@%p76 bra 	$L__BB14_179;
	setp.lt.s64 	%p77, %rd378, %rd162;
	selp.f64 	%fd247, %fd239, %fd155, %p77;
	min.s64 	%rd386, %rd378, %rd162;
$L__BB14_179:
	setp.ne.s32 	%p78, %r48, 0;
	@%p78 bra 	$L__BB14_181;
	shr.u32 	%r149, %r16, 1;
	and.b32  	%r150, %r149, 496;
	mov.u32 	%r151, _ZN6thrust24THRUST_300001_SM_1000_NS8cuda_cub4core6detail5shmemE;
	add.s32 	%r152, %r151, %r150;
	st.shared.f64 	[%r152+8], %fd247;
	st.shared.u64 	[%r152+16], %rd386;
$L__BB14_181:
	bar.sync 	0;
	setp.ne.s32 	%p79, %r16, 0;
	@%p79 bra 	$L__BB14_203;
	ld.shared.f64 	%fd158, [_ZN6thrust24THRUST_300001_SM_1000_NS8cuda_cub4core6detail5shmemE+24];
	ld.shared.u64 	%rd165, [_ZN6thrust24THRUST_300001_SM_1000_NS8cuda_cub4core6detail5shmemE+32];
	setp.lt.f64 	%p80, %fd247, %fd158;
	mov.f64 	%fd241, %fd247;
	mov.u64 	%rd380, %rd386;
	@%p80 bra 	$L__BB14_185;
	setp.lt.f64 	%p81, %fd158, %fd247;
	mov.f64 	%fd241, %fd158;
	mov.u64 	%rd380, %rd165;
	@%p81 bra 	$L__BB14_185;
	setp.lt.s64 	%p82, %rd386, %rd165;
	selp.f64 	%fd241, %fd247, %fd158, %p82;
	min.s64 	%rd380, %rd386, %rd165;
$L__BB14_185:
	ld.shared.f64 	%fd161, [_ZN6thrust24THRUST_300001_SM_1000_NS8cuda_cub4core6detail5shmemE+40];
	ld.shared.u64 	%rd168, [_ZN6thrust24THRUST_300001_SM_1000_NS8cuda_cub4core6detail5shmemE+48];
	setp.lt.f64 	%p83, %fd241, %fd161;
	mov.f64 	%fd242, %fd241;
	mov.u64 	%rd381, %rd380;
	@%p83 bra 	$L__BB14_188;
	setp.lt.f64 	%p84, %fd161, %fd241;
	mov.f64 	%fd242, %fd161;
	mov.u64 	%rd381, %rd168;
	@%p84 bra 	$L__BB14_188;
	setp.lt.s64 	%p85, %rd380, %rd168;
	selp.f64 	%fd242, %fd241, %fd161, %p85;
	min.s64 	%rd381, %rd380, %rd168;
$L__BB14_188:
	ld.shared.f64 	%fd164, [_ZN6thrust24THRUST_300001_SM_1000_NS8cuda_cub4core6detail5shmemE+56];
	ld.shared.u64 	%rd171, [_ZN6thrust24THRUST_300001_SM_1000_NS8cuda_cub4core6detail5shmemE+64];
	setp.lt.f64 	%p86, %fd242, %fd164;
	mov.f64 	%fd243, %fd242;
	mov.u64 	%rd382, %rd381;
	@%p86 bra 	$L__BB14_191;
	setp.lt.f64 	%p87, %fd164, %fd242;
	mov.f64 	%fd243, %fd164;
	mov.u64 	%rd382, %rd171;
	@%p87 bra 	$L__BB14_191;
	setp.lt.s64 	%p88, %rd381, %rd171;
	selp.f64 	%fd243, %fd242, %fd164, %p88;
	min.s64 	%rd382, %rd381, %rd171;
$L__BB14_191:
	ld.shared.f64 	%fd167, [_ZN6thrust24THRUST_300001_SM_1000_NS8cuda_cub4core6detail5shmemE+72];
	ld.shared.u64 	%rd174, [_ZN6thrust24THRUST_300001_SM_1000_NS8cuda_cub4core6detail5shmemE+80];
	setp.lt.f64 	%p89, %fd243, %fd167;
	mov.f64 	%fd244, %fd243;
	mov.u64 	%rd383, %rd382;
	@%p89 bra 	$L__BB14_194;
	setp.lt.f64 	%p90, %fd167, %fd243;
	mov.f64 	%fd244, %fd167;
	mov.u64 	%rd383, %rd174;
	@%p90 bra 	$L__BB14_194;
	setp.lt.s64 	%p91, %rd382, %rd174;
	selp.f64 	%fd244, %fd243, %fd167, %p91;
	min.s64 	%rd383, %rd382, %rd174;
$L__BB14_194:
	ld.shared.f64 	%fd170, [_ZN6thrust24THRUST_300001_SM_1000_NS8cuda_cub4core6detail5shmemE+88];
	ld.shared.u64 	%rd177, [_ZN6thrust24THRUST_300001_SM_1000_NS8cuda_cub4core6detail5shmemE+96];
	setp.lt.f64 	%p92, %fd244, %fd170;
	mov.f64 	%fd245, %fd244;
	mov.u64 	%rd384, %rd383;
	@%p92 bra 	$L__BB14_197;
	setp.lt.f64 	%p93, %fd170, %fd244;
	mov.f64 	%fd245, %fd170;
	mov.u64 	%rd384, %rd177;
	@%p93 bra 	$L__BB14_197;
	setp.lt.s64 	%p94, %rd383, %rd177;
	selp.f64 	%fd245, %fd244, %fd170, %p94;
	min.s64 	%rd384, %rd383, %rd177;
$L__BB14_197:
	ld.shared.f64 	%fd173, [_ZN6thrust24THRUST_300001_SM_1000_NS8cuda_cub4core6detail5shmemE+104];
	ld.shared.u64 	%rd180, [_ZN6thrust24THRUST_300001_SM_1000_NS8cuda_cub4core6detail5shmemE+112];
	setp.lt.f64 	%p95, %fd245, %fd173;
	mov.f64 	%fd246, %fd245;
	mov.u64 	%rd385, %rd384;
	@%p95 bra 	$L__BB14_200;
	setp.lt.f64 	%p96, %fd173, %fd245;
	mov.f64 	%fd246, %fd173;
	mov.u64 	%rd385, %rd180;
	@%p96 bra 	$L__BB14_200;
	setp.lt.s64 	%p97, %rd384, %rd180;
	selp.f64 	%fd246, %fd245, %fd173, %p97;
	min.s64 	%rd385, %rd384, %rd180;
$L__BB14_200:
	ld.shared.f64 	%fd176, [_ZN6thrust24THRUST_300001_SM_1000_NS8cuda_cub4core6detail5shmemE+120];
	ld.shared.u64 	%rd183, [_ZN6thrust24THRUST_300001_SM_1000_NS8cuda_cub4core6detail5shmemE+128];
	setp.lt.f64 	%p98, %fd246, %fd176;
	mov.u64 	%rd386, %rd385;
	mov.f64 	%fd247, %fd246;
	@%p98 bra 	$L__BB14_203;
	setp.lt.f64 	%p99, %fd176, %fd246;
	mov.u64 	%rd386, %rd183;
	mov.f64 	%fd247, %fd176;
	@%p99 bra 	$L__BB14_203;
	setp.lt.s64 	%p100, %rd385, %rd183;
	selp.f64 	%fd247, %fd246, %fd176, %p100;
	min.s64 	%rd386, %rd385, %rd183;
$L__BB14_203:
	mov.u32 	%r376, %tid.x;
	setp.ne.s32 	%p227, %r376, 0;
	@%p227 bra 	$L__BB14_205;
	ld.param.u64 	%rd318, [_ZN6thrust24THRUST_300001_SM_1000_NS8cuda_cub4core6detail13_kernel_agentINS1_8__reduce11ReduceAgentIPN4cuda3std3__45tupleIJdlEEESC_SB_iNS1_9__extrema9arg_min_fIdlNS9_4lessIdEEEEEEJSC_SC_iSH_EEEvDpT0__param_1];
	cvta.to.global.u64 	%rd317, %rd318;
	st.global.f64 	[%rd317], %fd247;
	st.global.u64 	[%rd317+8], %rd386;
$L__BB14_205:
	ret;

}
	// .globl	_ZN6thrust24THRUST_300001_SM_1000_NS8cuda_cub4core6detail13_kernel_agentINS1_8__reduce11ReduceAgentINS0_12zip_iteratorIN4cuda3std3__45tupleIJNS0_6detail15normal_iteratorINS0_10device_ptrIdEEEENS0_17counting_iteratorIlNS0_11use_defaultESI_SI_EEEEEEEPNSB_IJdlEEESM_lNS1_9__extrema9arg_min_fIdlNSA_4lessIdEEEEEEJSL_SN_lSS_EEEvDpT0_
.visible .entry _ZN6thrust24THRUST_300001_SM_1000_NS8cuda_cub4core6detail13_kernel_agentINS1_8__reduce11ReduceAgentINS0_12zip_iteratorIN4cuda3std3__45tupleIJNS0_6detail15normal_iteratorINS0_10device_ptrIdEEEENS0_17counting_iteratorIlNS0_11use_defaultESI_SI_EEEEEEEPNSB_IJdlEEESM_lNS1_9__extrema9arg_min_fIdlNSA_4lessIdEEEEEEJSL_SN_lSS_EEEvDpT0_(
	.param .align 8 .b8 _ZN6thrust24THRUST_300001_SM_1000_NS8cuda_cub4core6detail13_kernel_agentINS1_8__reduce11ReduceAgentINS0_12zip_iteratorIN4cuda3std3__45tupleIJNS0_6detail15normal_iteratorINS0_10device_ptrIdEEEENS0_17counting_iteratorIlNS0_11use_defaultESI_SI_EEEEEEEPNSB_IJdlEEESM_lNS1_9__extrema9arg_min_fIdlNSA_4lessIdEEEEEEJSL_SN_lSS_EEEvDpT0__param_0[16],
	.param .u64 .ptr .align 1 _ZN6thrust24THRUST_300001_SM_1000_NS8cuda_cub4core6detail13_kernel_agentINS1_8__reduce11ReduceAgentINS0_12zip_iteratorIN4cuda3std3__45tupleIJNS0_6detail15normal_iteratorINS0_10device_ptrIdEEEENS0_17counting_iteratorIlNS0_11use_defaultESI_SI_EEEEEEEPNSB_IJdlEEESM_lNS1_9__extrema9arg_min_fIdlNSA_4lessIdEEEEEEJSL_SN_lSS_EEEvDpT0__param_1,
	.param .u64 _ZN6thrust24THRUST_300001_SM_1000_NS8cuda_cub4core6detail13_kernel_agentINS1_8__reduce11ReduceAgentINS0_12zip_iteratorIN4cuda3std3__45tupleIJNS0_6detail15normal_iteratorINS0_10device_ptrIdEEEENS0_17counting_iteratorIlNS0_11use_defaultESI_SI_EEEEEEEPNSB_IJdlEEESM_lNS1_9__extrema9arg_min_fIdlNSA_4lessIdEEEEEEJSL_SN_lSS_EEEvDpT0__param_2,
	.param .align 1 .b8 _ZN6thrust24THRUST_300001_SM_1000_NS8cuda_cub4core6detail13_kernel_agentINS1_8__reduce11ReduceAgentINS0_12zip_iteratorIN4cuda3std3__45tupleIJNS0_6detail15normal_iteratorINS0_10device_ptrIdEEEENS0_17counting_iteratorIlNS0_11use_defaultESI_SI_EEEEEEEPNSB_IJdlEEESM_lNS1_9__extrema9arg_min_fIdlNSA_4lessIdEEEEEEJSL_SN_lSS_EEEvDpT0__param_3[1]
)
.maxntid 256
{
	.reg .pred 	%p<223>;
	.reg .b32 	%r<391>;
	.reg .b64 	%rd<357>;
	.reg .b64 	%fd<243>;

	ld.param.u64 	%rd197, [_ZN6thrust24THRUST_300001_SM_1000_NS8cuda_cub4core6detail13_kernel_agentINS1_8__reduce11ReduceAgentINS0_12zip_iteratorIN4cuda3std3__45tupleIJNS0_6detail15normal_iteratorINS0_10device_ptrIdEEEENS0_17counting_iteratorIlNS0_11use_defaultESI_SI_EEEEEEEPNSB_IJdlEEESM_lNS1_9__extrema9arg_min_fIdlNSA_4lessIdEEEEEEJSL_SN_lSS_EEEvDpT0__param_0+8];
	ld.param.u64 	%rd196, [_ZN6thrust24THRUST_300001_SM_1000_NS8cuda_cub4core6detail13_kernel_agentINS1_8__reduce11ReduceAgentINS0_12zip_iteratorIN4cuda3std3__45tupleIJNS0_6detail15normal_iteratorINS0_10device_ptrIdEEEENS0_17counting_iteratorIlNS0_11use_defaultESI_SI_EEEEEEEPNSB_IJdlEEESM_lNS1_9__extrema9arg_min_fIdlNSA_4lessIdEEEEEEJSL_SN_lSS_EEEvDpT0__param_0];
	ld.param.u64 	%rd199, [_ZN6thrust24THRUST_300001_SM_1000_NS8cuda_cub4core6detail13_kernel_agentINS1_8__reduce11ReduceAgentINS0_12zip_iteratorIN4cuda3std3__45tupleIJNS0_6detail15normal_iteratorINS0_10device_ptrIdEEEENS0_17counting_iteratorIlNS0_11use_defaultESI_SI_EEEEEEEPNSB_IJdlEEESM_lNS1_9__extrema9arg_min_fIdlNSA_4lessIdEEEEEEJSL_SN_lSS_EEEvDpT0__param_2];
	setp.eq.s64 	%p1, %rd199, 0;
	@%p1 bra 	$L__BB15_200;
	cvta.to.global.u64 	%rd1, %rd196;
	setp.gt.s64 	%p2, %rd199, 1279;
	@%p2 bra 	$L__BB15_112;
	cvt.u32.u64 	%r1, %rd199;
	mov.u32 	%r2, %tid.x;
	setp.ge.s32 	%p96, %r2, %r1;
	mov.f64 	%fd188, 0d0000000000000000;
	mov.b64 	%rd298, 0;
	mov.u32 	%r385, %r2;
	@%p96 bra 	$L__BB15_4;
	cvt.u64.u32 	%rd254, %r2;
	mul.wide.u32 	%rd255, %r2, 8;
	add.s64 	%rd256, %rd1, %rd255;
	add.s64 	%rd298, %rd197, %rd254;
	ld.global.f64 	%fd188, [%rd256];
	add.s32 	%r385, %r2, 256;
$L__BB15_4:
	setp.ge.s32 	%p97, %r385, %r1;
	@%p97 bra 	$L__BB15_26;
	not.b32 	%r154, %r385;
	add.s32 	%r5, %r154, %r1;
	and.b32  	%r155, %r5, 768;
	setp.eq.s32 	%p98, %r155, 768;
	@%p98 bra 	$L__BB15_11;
	cvt.u64.u32 	%rd258, %r385;
	add.s64 	%rd289, %rd197, %rd258;
	mul.wide.u32 	%rd259, %r385, 8;
	add.s64 	%rd288, %rd1, %rd259;
	shr.u32 	%r156, %r5, 8;
	add.s32 	%r157, %r156, 1;
	and.b32  	%r158, %r157, 3;
	neg.s32 	%r383, %r158;
$L__BB15_7:
	.pragma "nounroll";
	mov.u64 	%rd9, %rd298;
	mov.f64 	%fd3, %fd188;
	ld.global.f64 	%fd4, [%rd288];
	setp.lt.f64 	%p99, %fd3, %fd4;
	@%p99 bra 	$L__BB15_10;
	setp.lt.f64 	%p100, %fd4, %fd3;
	mov.u64 	%rd298, %rd289;
	mov.f64 	%fd188, %fd4;
	@%p100 bra 	$L__BB15_10;
	setp.lt.s64 	%p101, %rd9, %rd289;
	min.s64 	%rd298, %rd9, %rd289;
	selp.f64 	%fd188, %fd3, %fd4, %p101;
$L__BB15_10:
	add.s32 	%r385, %r385, 256;
	add.s64 	%rd289, %rd289, 256;
	add.s64 	%rd288, %rd288, 2048;
	add.s32 	%r383, %r383, 1;
	setp.ne.s32 	%p102, %r383, 0;
	@%p102 bra 	$L__BB15_7;
$L__BB15_11:
	setp.lt.u32 	%p103, %r5, 768;
	@%p103 bra 	$L__BB15_26;
	add.s32 	%r386, %r385, 512;
$L__BB15_13:
	mov.u32 	%r13, %r386;
	add.s32 	%r159, %r13, -512;
	cvt.s64.s32 	%rd260, %r159;
	mul.wide.s32 	%rd261, %r159, 8;
	add.s64 	%rd17, %rd1, %rd261;
	add.s64 	%rd18, %rd197, %rd260;
	ld.global.f64 	%fd10, [%rd17];
	setp.lt.f64 	%p104, %fd188, %fd10;
	mov.u64 	%rd295, %rd298;
	mov.f64 	%fd185, %fd188;
	@%p104 bra 	$L__BB15_16;
	setp.lt.f64 	%p105, %fd10, %fd188;
	mov.u64 	%rd295, %rd18;
	mov.f64 	%fd185, %fd10;
	@%p105 bra 	$L__BB15_16;
	setp.lt.s64 	%p106, %rd298, %rd18;
	min.s64 	%rd295, %rd298, %rd18;
	selp.f64 	%fd185, %fd188, %fd10, %p106;
$L__BB15_16:
	add.s32 	%r160, %r13, -256;
	cvt.s64.s32 	%rd262, %r160;
	add.s64 	%rd21, %rd197, %rd262;
	ld.global.f64 	%fd13, [%rd17+2048];
	setp.lt.f64 	%p107, %fd185, %fd13;
	mov.u64 	%rd296, %rd295;
	mov.f64 	%fd186, %fd185;
	@%p107 bra 	$L__BB15_19;
	setp.lt.f64 	%p108, %fd13, %fd185;
	mov.u64 	%rd296, %rd21;
	mov.f64 	%fd186, %fd13;
	@%p108 bra 	$L__BB15_19;
	setp.lt.s64 	%p109, %rd295, %rd21;
	min.s64 	%rd296, %rd295, %rd21;
	selp.f64 	%fd186, %fd185, %fd13, %p109;
$L__BB15_19:
	cvt.s64.s32 	%rd263, %r13;
	add.s64 	%rd24, %rd197, %rd263;
	ld.global.f64 	%fd16, [%rd17+4096];
	setp.lt.f64 	%p110, %fd186, %fd16;
	mov.u64 	%rd297, %rd296;
	mov.f64 	%fd187, %fd186;
	@%p110 bra 	$L__BB15_22;
	setp.lt.f64 	%p111, %fd16, %fd186;
	mov.u64 	%rd297, %rd24;
	mov.f64 	%fd187, %fd16;
	@%p111 bra 	$L__BB15_22;
	setp.lt.s64 	%p112, %rd296, %rd24;
	min.s64 	%rd297, %rd296, %rd24;
	selp.f64 	%fd187, %fd186, %fd16, %p112;
$L__BB15_22:
	add.s32 	%r161, %r13, 256;
	cvt.s64.s32 	%rd264, %r161;
	add.s64 	%rd27, %rd197, %rd264;
	ld.global.f64 	%fd19, [%rd17+6144];
	setp.lt.f64 	%p113, %fd187, %fd19;
	mov.u64 	%rd298, %rd297;
	mov.f64 	%fd188, %fd187;
	@%p113 bra 	$L__BB15_25;
	setp.lt.f64 	%p114, %fd19, %fd187;
	mov.u64 	%rd298, %rd27;
	mov.f64 	%fd188, %fd19;
	@%p114 bra 	$L__BB15_25;
	setp.lt.s64 	%p115, %rd297, %rd27;
	min.s64 	%rd298, %rd297, %rd27;
	selp.f64 	%fd188, %fd187, %fd19, %p115;
$L__BB15_25:
	add.s32 	%r386, %r13, 1024;
	add.s32 	%r162, %r13, 512;
	setp.lt.s32 	%p116, %r162, %r1;
	@%p116 bra 	$L__BB15_13;
$L__BB15_26:
	setp.lt.s32 	%p117, %r1, 256;
	@%p117 bra 	$L__BB15_66;
	// begin inline asm
	mov.u32 %r276, %laneid;
	// end inline asm
	mov.b64 	%rd275, %fd188;
	mov.b64 	{%r278, %r283}, %rd275;
	mov.b32 	%r294, 1;
	mov.b32 	%r295, 31;
	mov.b32 	%r296, -1;
	// begin inline asm
	shfl.sync.down.b32 %r277, %r278, %r294, %r295, %r296;
	// end inline asm
	// begin inline asm
	shfl.sync.down.b32 %r282, %r283, %r294, %r295, %r296;
	// end inline asm
	mov.b64 	%rd276, {%r277, %r282};
	mov.b64 	%fd23, %rd276;
	mov.b64 	{%r288, %r293}, %rd298;
	// begin inline asm
	shfl.sync.down.b32 %r287, %r288, %r294, %r295, %r296;
	// end inline asm
	// begin inline asm
	shfl.sync.down.b32 %r292, %r293, %r294, %r295, %r296;
	// end inline asm
	mov.b64 	%rd31, {%r287, %r292};
	setp.gt.s32 	%p174, %r276, 30;
	setp.lt.f64 	%p175, %fd188, %fd23;
	or.pred  	%p176, %p174, %p175;
	mov.u64 	%rd300, %rd298;
	mov.f64 	%fd190, %fd188;
	@%p176 bra 	$L__BB15_30;
	setp.gt.f64 	%p177, %fd188, %fd23;
	mov.u64 	%rd300, %rd31;
	mov.f64 	%fd190, %fd23;
	@%p177 bra 	$L__BB15_30;
	setp.lt.s64 	%p178, %rd298, %rd31;
	min.s64 	%rd300, %rd298, %rd31;
	selp.f64 	%fd190, %fd188, %fd23, %p178;
$L__BB15_30:
	mov.b64 	%rd277, %fd190;
	mov.b64 	{%r298, %r303}, %rd277;
	mov.b32 	%r314, 2;
	mov.b32 	%r315, 31;
	mov.b32 	%r316, -1;
	// begin inline asm
	shfl.sync.down.b32 %r297, %r298, %r314, %r315, %r316;
	// end inline asm
	// begin inline asm
	shfl.sync.down.b32 %r302, %r303, %r314, %r315, %r316;
	// end inline asm
	mov.b64 	%rd278, {%r297, %r302};
	mov.b64 	%fd26, %rd278;
	mov.b64 	{%r308, %r313}, %rd300;
	// begin inline asm
	shfl.sync.down.b32 %r307, %r308, %r314, %r315, %r316;
	// end inline asm
	// begin inline asm
	shfl.sync.down.b32 %r312, %r313, %r314, %r315, %r316;
	// end inline asm
	mov.b64 	%rd34, {%r307, %r312};
	setp.gt.s32 	%p179, %r276, 29;
	setp.lt.f64 	%p180, %fd190, %fd26;
	or.pred  	%p181, %p179, %p180;
	mov.u64 	%rd301, %rd300;
	mov.f64 	%fd191, %fd190;
	@%p181 bra 	$L__BB15_33;
	setp.gt.f64 	%p182, %fd190, %fd26;
	mov.u64 	%rd301, %rd34;
	mov.f64 	%fd191, %fd26;
	@%p182 bra 	$L__BB15_33;
	setp.lt.s64 	%p183, %rd300, %rd34;
	min.s64 	%rd301, %rd300, %rd34;
	selp.f64 	%fd191, %fd190, %fd26, %p183;
$L__BB15_33:
	mov.b64 	%rd279, %fd191;
	mov.b64 	{%r318, %r323}, %rd279;
	mov.b32 	%r334, 4;
	mov.b32 	%r335, 31;
	mov.b32 	%r336, -1;
	// begin inline asm
	shfl.sync.down.b32 %r317, %r318, %r334, %r335, %r336;
	// end inline asm
	// begin inline asm
	shfl.sync.down.b32 %r322, %r323, %r334, %r335, %r336;
	// end inline asm
	mov.b64 	%rd280, {%r317, %r322};
	mov.b64 	%fd29, %rd280;
	mov.b64 	{%r328, %r333}, %rd301;
	// begin inline asm
	shfl.sync.down.b32 %r327, %r328, %r334, %r335, %r336;
	// end inline asm
	// begin inline asm
	shfl.sync.down.b32 %r332, %r333, %r334, %r335, %r336;
	// end inline asm
	mov.b64 	%rd37, {%r327, %r332};
	setp.gt.s32 	%p184, %r276, 27;
	setp.lt.f64 	%p185, %fd191, %fd29;
	or.pred  	%p186, %p184, %p185;
	mov.u64 	%rd302, %rd301;
	mov.f64 	%fd192, %fd191;
	@%p186 bra 	$L__BB15_36;
	setp.gt.f64 	%p187, %fd191, %fd29;
	mov.u64 	%rd302, %rd37;
	mov.f64 	%fd192, %fd29;
	@%p187 bra 	$L__BB15_36;
	setp.lt.s64 	%p188, %rd301, %rd37;
	min.s64 	%rd302, %rd301, %rd37;
	selp.f64 	%fd192, %fd191, %fd29, %p188;
$L__BB15_36:
	mov.b64 	%rd281, %fd192;
	mov.b64 	{%r338, %r343}, %rd281;
	mov.b32 	%r354, 8;
	mov.b32 	%r355, 31;
	mov.b32 	%r356, -1;
	// begin inline asm
	shfl.sync.down.b32 %r337, %r338, %r354, %r355, %r356;
	// end inline asm
	// begin inline asm
	shfl.sync.down.b32 %r342, %r343, %r354, %r355, %r356;
	// end inline asm
	mov.b64 	%rd282, {%r337, %r342};
	mov.b64 	%fd32, %rd282;
	mov.b64 	{%r348, %r353}, %rd302;
	// begin inline asm
	shfl.sync.down.b32 %r347, %r348, %r354, %r355, %r356;
	// end inline asm
	// begin inline asm
	shfl.sync.down.b32 %r352, %r353, %r354, %r355, %r356;
	// end inline asm
	mov.b64 	%rd40, {%r347, %r352};
	setp.gt.s32 	%p189, %r276, 23;
	setp.lt.f64 	%p190, %fd192, %fd32;
	or.pred  	%p191, %p189, %p190;
	mov.u64 	%rd303, %rd302;
	mov.f64 	%fd193, %fd192;
	@%p191 bra 	$L__BB15_39;
	setp.gt.f64 	%p192, %fd192, %fd32;
	mov.u64 	%rd303, %rd40;
	mov.f64 	%fd193, %fd32;
	@%p192 bra 	$L__BB15_39;
	setp.lt.s64 	%p193, %rd302, %rd40;
	min.s64 	%rd303, %rd302, %rd40;
	selp.f64 	%fd193, %fd192, %fd32, %p193;
$L__BB15_39:
	mov.b64 	%rd283, %fd193;
	mov.b64 	{%r358, %r363}, %rd283;
	mov.b32 	%r374, 16;
	mov.b32 	%r375, 31;
	mov.b32 	%r376, -1;
	// begin inline asm
	shfl.sync.down.b32 %r357, %r358, %r374, %r375, %r376;
	// end inline asm
	// begin inline asm
	shfl.sync.down.b32 %r362, %r363, %r374, %r375, %r376;
	// end inline asm
	mov.b64 	%rd284, {%r357, %r362};
	mov.b64 	%fd35, %rd284;
	mov.b64 	{%r368, %r373}, %rd303;
	// begin inline asm
	shfl.sync.down.b32 %r367, %r368, %r374, %r375, %r376;
	// end inline asm
	// begin inline asm
	shfl.sync.down.b32 %r372, %r373, %r374, %r375, %r376;
	// end inline asm
	mov.b64 	%rd43, {%r367, %r372};
	setp.gt.s32 	%p194, %r276, 15;
	setp.lt.f64 	%p195, %fd193, %fd35;
	or.pred  	%p196, %p194, %p195;
	mov.u64 	%rd356, %rd303;
	mov.f64 	%fd242, %fd193;
	@%p196 bra 	$L__BB15_42;
	setp.gt.f64 	%p197, %fd193, %fd35;
	mov.u64 	%rd356, %rd43;
	mov.f64 	%fd242, %fd35;
	@%p197 bra 	$L__BB15_42;
	setp.lt.s64 	%p198, %rd303, %rd43;
	min.s64 	%rd356, %rd303, %rd43;
	selp.f64 	%fd242, %fd193, %fd35, %p198;
$L__BB15_42:
	setp.ne.s32 	%p199, %r276, 0;
	@%p199 bra 	$L__BB15_44;
	shr.u32 	%r377, %r2, 1;
	and.b32  	%r378, %r377, 496;
	mov.u32 	%r379, _ZN6thrust24THRUST_300001_SM_1000_NS8cuda_cub4core6detail5shmemE;
	add.s32 	%r380, %r379, %r378;
	st.shared.f64 	[%r380+8], %fd242;
	st.shared.u64 	[%r380+16], %rd356;
$L__BB15_44:
	bar.sync 	0;
	setp.ne.s32 	%p200, %r2, 0;
	@%p200 bra 	$L__BB15_198;
	ld.shared.f64 	%fd38, [_ZN6thrust24THRUST_300001_SM_1000_NS8cuda_cub4core6detail5shmemE+24];
	ld.shared.u64 	%rd46, [_ZN6thrust24THRUST_300001_SM_1000_NS8cuda_cub4core6detail5shmemE+32];
	setp.lt.f64 	%p201, %fd242, %fd38;
	mov.u64 	%rd305, %rd356;
	mov.f64 	%fd195, %fd242;
	@%p201 bra 	$L__BB15_48;
	setp.lt.f64 	%p202, %fd38, %fd242;
	mov.u64 	%rd305, %rd46;
	mov.f64 	%fd195, %fd38;
	@%p202 bra 	$L__BB15_48;
	setp.lt.s64 	%p203, %rd356, %rd46;
	min.s64 	%rd305, %rd356, %rd46;
	selp.f64 	%fd195, %fd242, %fd38, %p203;
$L__BB15_48:
	ld.shared.f64 	%fd41, [_ZN6thrust24THRUST_300001_SM_1000_NS8cuda_cub4core6detail5shmemE+40];
	ld.shared.u64 	%rd49, [_ZN6thrust24THRUST_300001_SM_1000_NS8cuda_cub4core6detail5shmemE+48];
	setp.lt.f64 	%p204, %fd195, %fd41;
	mov.u64 	%rd306, %rd305;
	mov.f64 	%fd196, %fd195;
	@%p204 bra 	$L__BB15_51;
	setp.lt.f64 	%p205, %fd41, %fd195;
	mov.u64 	%rd306, %rd49;
	mov.f64 	%fd196, %fd41;
	@%p205 bra 	$L__BB15_51;
	setp.lt.s64 	%p206, %rd305, %rd49;
	min.s64 	%rd306, %rd305, %rd49;
	selp.f64 	%fd196, %fd195, %fd41, %p206;
$L__BB15_51:
	ld.shared.f64 	%fd44, [_ZN6thrust24THRUST_300001_SM_1000_NS8cuda_cub4core6detail5shmemE+56];
	ld.shared.u64 	%rd52, [_ZN6thrust24THRUST_300001_SM_1000_NS8cuda_cub4core6detail5shmemE+64];
	setp.lt.f64 	%p207, %fd196, %fd44;
	mov.u64 	%rd307, %rd306;
	mov.f64 	%fd197, %fd196;
	@%p207 bra 	$L__BB15_54;
	setp.lt.f64 	%p208, %fd44, %fd196;
	mov.u64 	%rd307, %rd52;
	mov.f64 	%fd197, %fd44;
	@%p208 bra 	$L__BB15_54;
	setp.lt.s64 	%p209, %rd306, %rd52;
	min.s64 	%rd307, %rd306, %rd52;
	selp.f64 	%fd197, %fd196, %fd44, %p209;
$L__BB15_54:
	ld.shared.f64 	%fd47, [_ZN6thrust24THRUST_300001_SM_1000_NS8cuda_cub4core6detail5shmemE+72];
	ld.shared.u64 	%rd55, [_ZN6thrust24THRUST_300001_SM_1000_NS8cuda_cub4core6detail5shmemE+80];
	setp.lt.f64 	%p210, %fd197, %fd47;
	mov.u64 	%rd308, %rd307;
	mov.f64 	%fd198, %fd197;
	@%p210 bra 	$L__BB15_57;
	setp.lt.f64 	%p211, %fd47, %fd197;
	mov.u64 	%rd308, %rd55;
	mov.f64 	%fd198, %fd47;
	@%p211 bra 	$L__BB15_57;
	setp.lt.s64 	%p212, %rd307, %rd55;
	min.s64 	%rd308, %rd307, %rd55;
	selp.f64 	%fd198, %fd197, %fd47, %p212;
$L__BB15_57:
	ld.shared.f64 	%fd50, [_ZN6thrust24THRUST_300001_SM_1000_NS8cuda_cub4core6detail5shmemE+88];
	ld.shared.u64 	%rd58, [_ZN6thrust24THRUST_300001_SM_1000_NS8cuda_cub4core6detail5shmemE+96];
	setp.lt.f64 	%p213, %fd198, %fd50;
	mov.u64 	%rd309, %rd308;
	mov.f64 	%fd199, %fd198;
	@%p213 bra 	$L__BB15_60;
	setp.lt.f64 	%p214, %fd50, %fd198;
	mov.u64 	%rd309, %rd58;
	mov.f64 	%fd199, %fd50;
	@%p214 bra 	$L__BB15_60;
	setp.lt.s64 	%p215, %rd308, %rd58;
	min.s64 	%rd309, %rd308, %rd58;
	selp.f64 	%fd199, %fd198, %fd50, %p215;
$L__BB15_60:
	ld.shared.f64 	%fd53, [_ZN6thrust24THRUST_300001_SM_1000_NS8cuda_cub4core6detail5shmemE+104];
	ld.shared.u64 	%rd61, [_ZN6thrust24THRUST_300001_SM_1000_NS8cuda_cub4core6detail5shmemE+112];
	setp.lt.f64 	%p216, %fd199, %fd53;
	mov.u64 	%rd310, %rd309;
	mov.f64 	%fd200, %fd199;
	@%p216 bra 	$L__BB15_63;
	setp.lt.f64 	%p217, %fd53, %fd199;
	mov.u64 	%rd310, %rd61;
	mov.f64 	%fd200, %fd53;
	@%p217 bra 	$L__BB15_63;
	setp.lt.s64 	%p218, %rd309, %rd61;
	min.s64 	%rd310, %rd309, %rd61;
	selp.f64 	%fd200, %fd199, %fd53, %p218;
$L__BB15_63:
	ld.shared.f64 	%fd56, [_ZN6thrust24THRUST_300001_SM_1000_NS8cuda_cub4core6detail5shmemE+120];
	ld.shared.u64 	%rd64, [_ZN6thrust24THRUST_300001_SM_1000_NS8cuda_cub4core6detail5shmemE+128];
	setp.lt.f64 	%p219, %fd200, %fd56;
	mov.u64 	%rd356, %rd310;
	mov.f64 	%fd242, %fd200;
	@%p219 bra 	$L__BB15_198;
	setp.lt.f64 	%p220, %fd56, %fd200;
	mov.u64 	%rd356, %rd64;
	mov.f64 	%fd242, %fd56;
	@%p220 bra 	$L__BB15_198;
	setp.lt.s64 	%p221, %rd310, %rd64;
	min.s64 	%rd356, %rd310, %rd64;
	selp.f64 	%fd242, %fd200, %fd56, %p221;
	bra.uni 	$L__BB15_198;
$L__BB15_66:
	// begin inline asm
	mov.u32 %r163, %laneid;
	// end inline asm
	and.b32  	%r184, %r2, 992;
	add.s32 	%r185, %r184, 32;
	setp.gt.s32 	%p118, %r185, %r1;
	not.b32 	%r186, %r184;
	add.s32 	%r187, %r1, %r186;
	selp.b32 	%r182, %r187, 31, %p118;
	mov.b64 	%rd265, %fd188;
	mov.b64 	{%r165, %r170}, %rd265;
	mov.b32 	%r181, 1;
	mov.b32 	%r183, -1;
	// begin inline asm
	shfl.sync.down.b32 %r164, %r165, %r181, %r182, %r183;
	// end inline asm
	// begin inline asm
	shfl.sync.down.b32 %r169, %r170, %r181, %r182, %r183;
	// end inline asm
	mov.b64 	%rd266, {%r164, %r169};
	mov.b64 	%fd58, %rd266;
	mov.b64 	{%r175, %r180}, %rd298;
	// begin inline asm
	shfl.sync.down.b32 %r174, %r175, %r181, %r182, %r183;
	// end inline asm
	// begin inline asm
	shfl.sync.down.b32 %r179, %r180, %r181, %r182, %r183;
	// end inline asm
	mov.b64 	%rd66, {%r174, %r179};
	setp.ge.s32 	%p119, %r163, %r182;
	setp.lt.f64 	%p120, %fd188, %fd58;
	or.pred  	%p121, %p119, %p120;
	mov.u64 	%rd311, %rd298;
	mov.f64 	%fd201, %fd188;
	@%p121 bra 	$L__BB15_69;
	setp.gt.f64 	%p122, %fd188, %fd58;
	mov.u64 	%rd311, %rd66;
	mov.f64 	%fd201, %fd58;
	@%p122 bra 	$L__BB15_69;
	setp.lt.s64 	%p123, %rd298, %rd66;
	min.s64 	%rd311, %rd298, %rd66;
	selp.f64 	%fd201, %fd188, %fd58, %p123;
$L__BB15_69:
	mov.b64 	%rd267, %fd201;
	mov.b64 	{%r189, %r194}, %rd267;
	mov.b32 	%r205, 2;
	mov.b32 	%r207, -1;
	// begin inline asm
	shfl.sync.down.b32 %r188, %r189, %r205, %r182, %r207;
	// end inline asm
	// begin inline asm
	shfl.sync.down.b32 %r193, %r194, %r205, %r182, %r207;
	// end inline asm
	mov.b64 	%rd268, {%r188, %r193};
	mov.b64 	%fd61, %rd268;
	mov.b64 	{%r199, %r204}, %rd311;
	// begin inline asm
	shfl.sync.down.b32 %r198, %r199, %r205, %r182, %r207;
	// end inline asm
	// begin inline asm
	shfl.sync.down.b32 %r203, %r204, %r205, %r182, %r207;
	// end inline asm
	mov.b64 	%rd69, {%r198, %r203};
	add.s32 	%r208, %r163, 2;
	setp.gt.s32 	%p124, %r208, %r182;
	setp.lt.f64 	%p125, %fd201, %fd61;
	or.pred  	%p126, %p124, %p125;
	mov.u64 	%rd312, %rd311;
	mov.f64 	%fd202, %fd201;
	@%p126 bra 	$L__BB15_72;
	setp.gt.f64 	%p127, %fd201, %fd61;
	mov.u64 	%rd312, %rd69;
	mov.f64 	%fd202, %fd61;
	@%p127 bra 	$L__BB15_72;
	setp.lt.s64 	%p128, %rd311, %rd69;
	min.s64 	%rd312, %rd311, %rd69;
	selp.f64 	%fd202, %fd201, %fd61, %p128;
$L__BB15_72:
	mov.b64 	%rd269, %fd202;
	mov.b64 	{%r210, %r215}, %rd269;
	mov.b32 	%r226, 4;
	mov.b32 	%r228, -1;
	// begin inline asm
	shfl.sync.down.b32 %r209, %r210, %r226, %r182, %r228;
	// end inline asm
	// begin inline asm
	shfl.sync.down.b32 %r214, %r215, %r226, %r182, %r228;
	// end inline asm
	mov.b64 	%rd270, {%r209, %r214};
	mov.b64 	%fd64, %rd270;
	mov.b64 	{%r220, %r225}, %rd312;
	// begin inline asm
	shfl.sync.down.b32 %r219, %r220, %r226, %r182, %r228;
	// end inline asm
	// begin inline asm
	shfl.sync.down.b32 %r224, %r225, %r226, %r182, %r228;
	// end inline asm
	mov.b64 	%rd72, {%r219, %r224};
	add.s32 	%r229, %r163, 4;
	setp.gt.s32 	%p129, %r229, %r182;
	setp.lt.f64 	%p130, %fd202, %fd64;
	or.pred  	%p131, %p129, %p130;
	mov.u64 	%rd313, %rd312;
	mov.f64 	%fd203, %fd202;
	@%p131 bra 	$L__BB15_75;
	setp.gt.f64 	%p132, %fd202, %fd64;
	mov.u64 	%rd313, %rd72;
	mov.f64 	%fd203, %fd64;
	@%p132 bra 	$L__BB15_75;
	setp.lt.s64 	%p133, %rd312, %rd72;
	min.s64 	%rd313, %rd312, %rd72;
	selp.f64 	%fd203, %fd202, %fd64, %p133;
$L__BB15_75:
	mov.b64 	%rd271, %fd203;
	mov.b64 	{%r231, %r236}, %rd271;
	mov.b32 	%r247, 8;
	mov.b32 	%r249, -1;
	// begin inline asm
	shfl.sync.down.b32 %r230, %r231, %r247, %r182, %r249;
	// end inline asm
	// begin inline asm
	shfl.sync.down.b32 %r235, %r236, %r247, %r182, %r249;
	// end inline asm
	mov.b64 	%rd272, {%r230, %r235};
	mov.b64 	%fd67, %rd272;
	mov.b64 	{%r241, %r246}, %rd313;
	// begin inline asm
	shfl.sync.down.b32 %r240, %r241, %r247, %r182, %r249;
	// end inline asm
	// begin inline asm
	shfl.sync.down.b32 %r245, %r246, %r247, %r182, %r249;
	// end inline asm
	mov.b64 	%rd75, {%r240, %r245};
	add.s32 	%r250, %r163, 8;
	setp.gt.s32 	%p134, %r250, %r182;
	setp.lt.f64 	%p135, %fd203, %fd67;
	or.pred  	%p136, %p134, %p135;
	mov.f64 	%fd204, %fd203;
	mov.u64 	%rd314, %rd313;
	@%p136 bra 	$L__BB15_78;
	setp.gt.f64 	%p137, %fd203, %fd67;
	mov.f64 	%fd204, %fd67;
	mov.u64 	%rd314, %rd75;
	@%p137 bra 	$L__BB15_78;
	setp.lt.s64 	%p138, %rd313, %rd75;
	selp.f64 	%fd204, %fd203, %fd67, %p138;
	min.s64 	%rd314, %rd313, %rd75;
$L__BB15_78:
	mov.b64 	%rd273, %fd204;
	mov.b64 	{%r252, %r257}, %rd273;
	mov.b32 	%r268, 16;
	mov.b32 	%r270, -1;
	// begin inline asm
	shfl.sync.down.b32 %r251, %r252, %r268, %r182, %r270;
	// end inline asm
	// begin inline asm
	shfl.sync.down.b32 %r256, %r257, %r268, %r182, %r270;
	// end inline asm
	mov.b64 	%rd274, {%r251, %r256};
	mov.b64 	%fd70, %rd274;
	mov.b64 	{%r262, %r267}, %rd314;
	// begin inline asm
	shfl.sync.down.b32 %r261, %r262, %r268, %r182, %r270;
	// end inline asm
	// begin inline asm
	shfl.sync.down.b32 %r266, %r267, %r268, %r182, %r270;
	// end inline asm
	mov.b64 	%rd78, {%r261, %r266};
	add.s32 	%r271, %r163, 16;
	setp.gt.s32 	%p139, %r271, %r182;
	setp.lt.f64 	%p140, %fd204, %fd70;
	or.pred  	%p141, %p139, %p140;
	mov.f64 	%fd242, %fd204;
	mov.u64 	%rd356, %rd314;
	@%p141 bra 	$L__BB15_81;
	setp.gt.f64 	%p142, %fd204, %fd70;
	mov.f64 	%fd242, %fd70;
	mov.u64 	%rd356, %rd78;
	@%p142 bra 	$L__BB15_81;
	setp.lt.s64 	%p143, %rd314, %rd78;
	selp.f64 	%fd242, %fd204, %fd70, %p143;
	min.s64 	%rd356, %rd314, %rd78;
$L__BB15_81:
	setp.ne.s32 	%p144, %r163, 0;
	@%p144 bra 	$L__BB15_83;
	shr.u32 	%r272, %r2, 1;
	and.b32  	%r273, %r272, 496;
	mov.u32 	%r274, _ZN6thrust24THRUST_300001_SM_1000_NS8cuda_cub4core6detail5shmemE;
	add.s32 	%r275, %r274, %r273;
	st.shared.f64 	[%r275+8], %fd242;
	st.shared.u64 	[%r275+16], %rd356;
$L__BB15_83:
	bar.sync 	0;
	setp.ne.s32 	%p145, %r2, 0;
	@%p145 bra 	$L__BB15_198;
	setp.lt.s32 	%p146, %r1, 33;
	mov.f64 	%fd206, %fd242;
	mov.u64 	%rd316, %rd356;
	@%p146 bra 	$L__BB15_88;
	ld.shared.f64 	%fd73, [_ZN6thrust24THRUST_300001_SM_1000_NS8cuda_cub4core6detail5shmemE+24];
	ld.shared.u64 	%rd81, [_ZN6thrust24THRUST_300001_SM_1000_NS8cuda_cub4core6detail5shmemE+32];
	setp.lt.f64 	%p147, %fd242, %fd73;
	mov.f64 	%fd206, %fd242;
	mov.u64 	%rd316, %rd356;
	@%p147 bra 	$L__BB15_88;
	setp.lt.f64 	%p148, %fd73, %fd242;
	mov.f64 	%fd206, %fd73;
	mov.u64 	%rd316, %rd81;
	@%p148 bra 	$L__BB15_88;
	setp.lt.s64 	%p149, %rd356, %rd81;
	selp.f64 	%fd206, %fd242, %fd73, %p149;
	min.s64 	%rd316, %rd356, %rd81;
$L__BB15_88:
	setp.lt.s32 	%p150, %r1, 65;
	mov.f64 	%fd207, %fd206;
	mov.u64 	%rd317, %rd316;
	@%p150 bra 	$L__BB15_92;
	ld.shared.f64 	%fd76, [_ZN6thrust24THRUST_300001_SM_1000_NS8cuda_cub4core6detail5shmemE+40];
	ld.shared.u64 	%rd84, [_ZN6thrust24THRUST_300001_SM_1000_NS8cuda_cub4core6detail5shmemE+48];
	setp.lt.f64 	%p151, %fd206, %fd76;
	mov.f64 	%fd207, %fd206;
	mov.u64 	%rd317, %rd316;
	@%p151 bra 	$L__BB15_92;
	setp.lt.f64 	%p152, %fd76, %fd206;
	mov.f64 	%fd207, %fd76;
	mov.u64 	%rd317, %rd84;
	@%p152 bra 	$L__BB15_92;
	setp.lt.s64 	%p153, %rd316, %rd84;
	selp.f64 	%fd207, %fd206, %fd76, %p153;
	min.s64 	%rd317, %rd316, %rd84;
$L__BB15_92:
	setp.lt.s32 	%p154, %r1, 97;
	mov.f64 	%fd208, %fd207;
	mov.u64 	%rd318, %rd317;
	@%p154 bra 	$L__BB15_96;
	ld.shared.f64 	%fd79, [_ZN6thrust24THRUST_300001_SM_1000_NS8cuda_cub4core6detail5shmemE+56];
	ld.shared.u64 	%rd87, [_ZN6thrust24THRUST_300001_SM_1000_NS8cuda_cub4core6detail5shmemE+64];
	setp.lt.f64 	%p155, %fd207, %fd79;
	mov.f64 	%fd208, %fd207;
	mov.u64 	%rd318, %rd317;
	@%p155 bra 	$L__BB15_96;
	setp.lt.f64 	%p156, %fd79, %fd207;
	mov.f64 	%fd208, %fd79;
	mov.u64 	%rd318, %rd87;
	@%p156 bra 	$L__BB15_96;
	setp.lt.s64 	%p157, %rd317, %rd87;
	selp.f64 	%fd208, %fd207, %fd79, %p157;
	min.s64 	%rd318, %rd317, %rd87;
$L__BB15_96:
	setp.lt.s32 	%p158, %r1, 129;
	mov.f64 	%fd209, %fd208;
	mov.u64 	%rd319, %rd318;
	@%p158 bra 	$L__BB15_100;
	ld.shared.f64 	%fd82, [_ZN6thrust24THRUST_300001_SM_1000_NS8cuda_cub4core6detail5shmemE+72];
	ld.shared.u64 	%rd90, [_ZN6thrust24THRUST_300001_SM_1000_NS8cuda_cub4core6detail5shmemE+80];
	setp.lt.f64 	%p159, %fd208, %fd82;
	mov.f64 	%fd209, %fd208;
	mov.u64 	%rd319, %rd318;
	@%p159 bra 	$L__BB15_100;
	setp.lt.f64 	%p160, %fd82, %fd208;
	mov.f64 	%fd209, %fd82;
	mov.u64 	%rd319, %rd90;
	@%p160 bra 	$L__BB15_100;
	setp.lt.s64 	%p161, %rd318, %rd90;
	selp.f64 	%fd209, %fd208, %fd82, %p161;
	min.s64 	%rd319, %rd318, %rd90;
$L__BB15_100:
	setp.lt.s32 	%p162, %r1, 161;
	mov.f64 	%fd210, %fd209;
	mov.u64 	%rd320, %rd319;
	@%p162 bra 	$L__BB15_104;
	ld.shared.f64 	%fd85, [_ZN6thrust24THRUST_300001_SM_1000_NS8cuda_cub4core6detail5shmemE+88];
	ld.shared.u64 	%rd93, [_ZN6thrust24THRUST_300001_SM_1000_NS8cuda_cub4core6detail5shmemE+96];
	setp.lt.f64 	%p163, %fd209, %fd85;
	mov.f64 	%fd210, %fd209;
	mov.u64 	%rd320, %rd319;
	@%p163 bra 	$L__BB15_104;
	setp.lt.f64 	%p164, %fd85, %fd209;
	mov.f64 	%fd210, %fd85;
	mov.u64 	%rd320, %rd93;
	@%p164 bra 	$L__BB15_104;
	setp.lt.s64 	%p165, %rd319, %rd93;
	selp.f64 	%fd210, %fd209, %fd85, %p165;
	min.s64 	%rd320, %rd319, %rd93;
$L__BB15_104:
	setp.lt.s32 	%p166, %r1, 193;
	mov.f64 	%fd211, %fd210;
	mov.u64 	%rd321, %rd320;
	@%p166 bra 	$L__BB15_108;
	ld.shared.f64 	%fd88, [_ZN6thrust24THRUST_300001_SM_1000_NS8cuda_cub4core6detail5shmemE+104];
	ld.shared.u64 	%rd96, [_ZN6thrust24THRUST_300001_SM_1000_NS8cuda_cub4core6detail5shmemE+112];
	setp.lt.f64 	%p167, %fd210, %fd88;
	mov.f64 	%fd211, %fd210;
	mov.u64 	%rd321, %rd320;
	@%p167 bra 	$L__BB15_108;
	setp.lt.f64 	%p168, %fd88, %fd210;
	mov.f64 	%fd211, %fd88;
	mov.u64 	%rd321, %rd96;
	@%p168 bra 	$L__BB15_108;
	setp.lt.s64 	%p169, %rd320, %rd96;
	selp.f64 	%fd211, %fd210, %fd88, %p169;
	min.s64 	%rd321, %rd320, %rd96;
$L__BB15_108:
	setp.lt.s32 	%p170, %r1, 225;
	mov.u64 	%rd356, %rd321;
	mov.f64 	%fd242, %fd211;
	@%p170 bra 	$L__BB15_198;
	ld.shared.f64 	%fd91, [_ZN6thrust24THRUST_300001_SM_1000_NS8cuda_cub4core6detail5shmemE+120];
	ld.shared.u64 	%rd99, [_ZN6thrust24THRUST_300001_SM_1000_NS8cuda_cub4core6detail5shmemE+128];
	setp.lt.f64 	%p171, %fd211, %fd91;
	mov.u64 	%rd356, %rd321;
	mov.f64 	%fd242, %fd211;
	@%p171 bra 	$L__BB15_198;
	setp.lt.f64 	%p172, %fd91, %fd211;
	mov.u64 	%rd356, %rd99;
	mov.f64 	%fd242, %fd91;
	@%p172 bra 	$L__BB15_198;
	setp.lt.s64 	%p173, %rd321, %rd99;
	selp.f64 	%fd242, %fd211, %fd91, %p173;
	min.s64 	%rd356, %rd321, %rd99;
	bra.uni 	$L__BB15_198;
$L__BB15_112:
	mov.u32 	%r18, %tid.x;
	cvt.u64.u32 	%rd200, %r18;
	cvta.to.global.u64 	%rd201, %rd196;
	mul.wide.u32 	%rd202, %r18, 8;
	add.s64 	%rd203, %rd201, %rd202;
	ld.global.f64 	%fd172, [%rd203];
	add.s32 	%r31, %r18, 256;
	cvt.u64.u32 	%rd204, %r31;
	ld.global.f64 	%fd173, [%rd203+2048];
	add.s32 	%r32, %r18, 512;
	cvt.u64.u32 	%rd205, %r32;
	ld.global.f64 	%fd174, [%rd203+4096];
	ld.global.f64 	%fd93, [%rd203+6144];
	or.b32  	%r33, %r18, 1024;
	cvt.u64.u32 	%rd101, %r33;
	add.s64 	%rd103, %rd197, %rd101;
	ld.global.f64 	%fd94, [%rd203+8192];
	setp.lt.f64 	%p3, %fd173, %fd172;
	selp.f64 	%fd175, %fd173, %fd172, %p3;
	selp.b64 	%rd206, %rd204, %rd200, %p3;
	setp.lt.f64 	%p4, %fd174, %fd175;
	selp.f64 	%fd95, %fd174, %fd175, %p4;
	selp.b64 	%rd104, %rd205, %rd206, %p4;
	setp.lt.f64 	%p5, %fd95, %fd93;
	mov.f64 	%fd212, %fd95;
	mov.u64 	%rd322, %rd104;
	@%p5 bra 	$L__BB15_115;
	add.s32 	%r34, %r18, 768;
	cvt.u64.u32 	%rd322, %r34;
	setp.lt.f64 	%p6, %fd93, %fd95;
	mov.f64 	%fd212, %fd93;
	@%p6 bra 	$L__BB15_115;
	mov.f64 	%fd212, %fd95;
	mov.u64 	%rd322, %rd104;
$L__BB15_115:
	add.s64 	%rd107, %rd197, %rd322;
	setp.lt.f64 	%p7, %fd212, %fd94;
	mov.f64 	%fd229, %fd212;
	mov.u64 	%rd343, %rd107;
	@%p7 bra 	$L__BB15_118;
	setp.lt.f64 	%p8, %fd94, %fd212;
	mov.f64 	%fd229, %fd94;
	mov.u64 	%rd343, %rd103;
	@%p8 bra 	$L__BB15_118;
	setp.lt.s64 	%p9, %rd322, %rd101;
	selp.f64 	%fd229, %fd212, %fd94, %p9;
	selp.b64 	%rd343, %rd107, %rd103, %p9;
$L__BB15_118:
	setp.lt.u64 	%p10, %rd199, 2560;
	mov.b64 	%rd332, 1280;
	@%p10 bra 	$L__BB15_136;
	mov.b64 	%rd332, 1280;
$L__BB15_120:
	mov.u64 	%rd110, %rd332;
	add.s64 	%rd209, %rd110, %rd200;
	shl.b64 	%rd210, %rd110, 3;
	cvta.to.global.u64 	%rd211, %rd196;
	add.s64 	%rd213, %rd211, %rd202;
	add.s64 	%rd214, %rd213, %rd210;
	add.s64 	%rd113, %rd209, %rd197;
	ld.global.f64 	%fd100, [%rd214];
	ld.global.f64 	%fd101, [%rd214+2048];
	ld.global.f64 	%fd102, [%rd214+4096];
	ld.global.f64 	%fd103, [%rd214+6144];
	ld.global.f64 	%fd104, [%rd214+8192];
	setp.lt.f64 	%p11, %fd229, %fd100;
	mov.f64 	%fd215, %fd229;
	mov.u64 	%rd326, %rd343;
	@%p11 bra 	$L__BB15_123;
	setp.lt.f64 	%p12, %fd100, %fd229;
	mov.f64 	%fd215, %fd100;
	mov.u64 	%rd326, %rd113;
	@%p12 bra 	$L__BB15_123;
	setp.lt.s64 	%p13, %rd343, %rd113;
	selp.f64 	%fd215, %fd229, %fd100, %p13;
	min.s64 	%rd326, %rd343, %rd113;
$L__BB15_123:
	setp.lt.f64 	%p14, %fd215, %fd101;
	mov.f64 	%fd216, %fd215;
	mov.u64 	%rd327, %rd326;
	@%p14 bra 	$L__BB15_126;
	add.s64 	%rd215, %rd110, %rd200;
	add.s64 	%rd216, %rd215, %rd197;
	add.s64 	%rd327, %rd216, 256;
	setp.lt.f64 	%p15, %fd101, %fd215;
	mov.f64 	%fd216, %fd101;
	@%p15 bra 	$L__BB15_126;
	add.s64 	%rd219, %rd216, 256;
	setp.lt.s64 	%p16, %rd326, %rd219;
	selp.f64 	%fd216, %fd215, %fd101, %p16;
	min.s64 	%rd327, %rd326, %rd219;
$L__BB15_126:
	setp.lt.f64 	%p17, %fd216, %fd102;
	mov.f64 	%fd217, %fd216;
	mov.u64 	%rd328, %rd327;
	@%p17 bra 	$L__BB15_129;
	add.s64 	%rd220, %rd110, %rd200;
	add.s64 	%rd221, %rd220, %rd197;
	add.s64 	%rd328, %rd221, 512;
	setp.lt.f64 	%p18, %fd102, %fd216;
	mov.f64 	%fd217, %fd102;
	@%p18 bra 	$L__BB15_129;
	add.s64 	%rd224, %rd221, 512;
	setp.lt.s64 	%p19, %rd327, %rd224;
	selp.f64 	%fd217, %fd216, %fd102, %p19;
	min.s64 	%rd328, %rd327, %rd224;
$L__BB15_129:
	setp.lt.f64 	%p20, %fd217, %fd103;
	mov.f64 	%fd218, %fd217;
	mov.u64 	%rd329, %rd328;
	@%p20 bra 	$L__BB15_132;
	add.s64 	%rd225, %rd110, %rd200;
	add.s64 	%rd226, %rd225, %rd197;
	add.s64 	%rd329, %rd226, 768;
	setp.lt.f64 	%p21, %fd103, %fd217;
	mov.f64 	%fd218, %fd103;
	@%p21 bra 	$L__BB15_132;
	setp.lt.s64 	%p22, %rd328, %rd329;
	selp.f64 	%fd218, %fd217, %fd103, %p22;
	min.s64 	%rd329, %rd328, %rd329;
$L__BB15_132:
	setp.lt.f64 	%p23, %fd218, %fd104;
	mov.f64 	%fd229, %fd218;
	mov.u64 	%rd343, %rd329;
	@%p23 bra 	$L__BB15_135;
	add.s64 	%rd227, %rd110, %rd200;
	add.s64 	%rd228, %rd227, %rd197;
	add.s64 	%rd343, %rd228, 1024;
	setp.lt.f64 	%p24, %fd104, %fd218;
	mov.f64 	%fd229, %fd104;
	@%p24 bra 	$L__BB15_135;
	setp.lt.s64 	%p25, %rd329, %rd343;
	selp.f64 	%fd229, %fd218, %fd104, %p25;
	min.s64 	%rd343, %rd329, %rd343;
$L__BB15_135:
	add.s64 	%rd332, %rd110, 1280;
	add.s64 	%rd229, %rd110, 2560;
	setp.le.s64 	%p26, %rd229, %rd199;
	@%p26 bra 	$L__BB15_120;
$L__BB15_136:
	setp.le.s64 	%p27, %rd199, %rd332;
	@%p27 bra 	$L__BB15_159;
	cvt.u32.u64 	%r35, %rd332;
	cvt.u32.u64 	%r36, %rd199;
	sub.s32 	%r19, %r36, %r35;
	setp.ge.s32 	%p28, %r18, %r19;
	@%p28 bra 	$L__BB15_159;
	cvta.to.global.u64 	%rd133, %rd196;
	not.b32 	%r38, %r18;
	add.s32 	%r39, %r38, %r36;
	sub.s32 	%r20, %r39, %r35;
	and.b32  	%r41, %r20, 768;
	setp.eq.s32 	%p29, %r41, 768;
	mov.u32 	%r389, %r18;
	@%p29 bra 	$L__BB15_144;
	add.s64 	%rd232, %rd332, %rd200;
	add.s64 	%rd334, %rd232, %rd197;
	shl.b64 	%rd233, %rd232, 3;
	add.s64 	%rd333, %rd133, %rd233;
	shr.u32 	%r42, %r20, 8;
	add.s32 	%r43, %r42, 1;
	and.b32  	%r44, %r43, 3;
	neg.s32 	%r387, %r44;
	mov.u32 	%r389, %r18;
$L__BB15_140:
	.pragma "nounroll";
	mov.u64 	%rd138, %rd343;
	mov.f64 	%fd116, %fd229;
	ld.global.f64 	%fd117, [%rd333];
	setp.lt.f64 	%p30, %fd116, %fd117;
	@%p30 bra 	$L__BB15_143;
	setp.lt.f64 	%p31, %fd117, %fd116;
	mov.f64 	%fd229, %fd117;
	mov.u64 	%rd343, %rd334;
	@%p31 bra 	$L__BB15_143;
	setp.lt.s64 	%p32, %rd138, %rd334;
	selp.f64 	%fd229, %fd116, %fd117, %p32;
	min.s64 	%rd343, %rd138, %rd334;
$L__BB15_143:
	add.s32 	%r389, %r389, 256;
	add.s64 	%rd334, %rd334, 256;
	add.s64 	%rd333, %rd333, 2048;
	add.s32 	%r387, %r387, 1;
	setp.ne.s32 	%p33, %r387, 0;
	@%p33 bra 	$L__BB15_140;
$L__BB15_144:
	setp.lt.u32 	%p34, %r20, 768;
	@%p34 bra 	$L__BB15_159;
	add.s32 	%r390, %r389, 512;
$L__BB15_146:
	mov.u32 	%r28, %r390;
	add.s32 	%r45, %r28, -512;
	cvt.u64.u32 	%rd234, %r45;
	add.s64 	%rd235, %rd332, %rd234;
	shl.b64 	%rd236, %rd235, 3;
	add.s64 	%rd146, %rd133, %rd236;
	add.s64 	%rd147, %rd235, %rd197;
	ld.global.f64 	%fd123, [%rd146];
	setp.lt.f64 	%p35, %fd229, %fd123;
	mov.f64 	%fd226, %fd229;
	mov.u64 	%rd340, %rd343;
	@%p35 bra 	$L__BB15_149;
	setp.lt.f64 	%p36, %fd123, %fd229;
	mov.f64 	%fd226, %fd123;
	mov.u64 	%rd340, %rd147;
	@%p36 bra 	$L__BB15_149;
	setp.lt.s64 	%p37, %rd343, %rd147;
	selp.f64 	%fd226, %fd229, %fd123, %p37;
	min.s64 	%rd340, %rd343, %rd147;
$L__BB15_149:
	add.s32 	%r46, %r28, -256;
	cvt.u64.u32 	%rd237, %r46;
	add.s64 	%rd238, %rd332, %rd237;
	add.s64 	%rd150, %rd238, %rd197;
	ld.global.f64 	%fd126, [%rd146+2048];
	setp.lt.f64 	%p38, %fd226, %fd126;
	mov.f64 	%fd227, %fd226;
	mov.u64 	%rd341, %rd340;
	@%p38 bra 	$L__BB15_152;
	setp.lt.f64 	%p39, %fd126, %fd226;
	mov.f64 	%fd227, %fd126;
	mov.u64 	%rd341, %rd150;
	@%p39 bra 	$L__BB15_152;
	setp.lt.s64 	%p40, %rd340, %rd150;
	selp.f64 	%fd227, %fd226, %fd126, %p40;
	min.s64 	%rd341, %rd340, %rd150;
$L__BB15_152:
	cvt.u64.u32 	%rd239, %r28;
	add.s64 	%rd240, %rd332, %rd239;
	add.s64 	%rd153, %rd240, %rd197;
	ld.global.f64 	%fd129, [%rd146+4096];
	setp.lt.f64 	%p41, %fd227, %fd129;
	mov.f64 	%fd228, %fd227;
	mov.u64 	%rd342, %rd341;
	@%p41 bra 	$L__BB15_155;
	setp.lt.f64 	%p42, %fd129, %fd227;
	mov.f64 	%fd228, %fd129;
	mov.u64 	%rd342, %rd153;
	@%p42 bra 	$L__BB15_155;
	setp.lt.s64 	%p43, %rd341, %rd153;
	selp.f64 	%fd228, %fd227, %fd129, %p43;
	min.s64 	%rd342, %rd341, %rd153;
$L__BB15_155:
	add.s32 	%r47, %r28, 256;
	cvt.u64.u32 	%rd241, %r47;
	add.s64 	%rd242, %rd332, %rd241;
	add.s64 	%rd156, %rd242, %rd197;
	ld.global.f64 	%fd132, [%rd146+6144];
	setp.lt.f64 	%p44, %fd228, %fd132;
	mov.f64 	%fd229, %fd228;
	mov.u64 	%rd343, %rd342;
	@%p44 bra 	$L__BB15_158;
	setp.lt.f64 	%p45, %fd132, %fd228;
	mov.f64 	%fd229, %fd132;
	mov.u64 	%rd343, %rd156;
	@%p45 bra 	$L__BB15_158;
	setp.lt.s64 	%p46, %rd342, %rd156;
	selp.f64 	%fd229, %fd228, %fd132, %p46;
	min.s64 	%rd343, %rd342, %rd156;
$L__BB15_158:
	add.s32 	%r390, %r28, 1024;
	add.s32 	%r48, %r28, 512;
	setp.lt.s32 	%p47, %r48, %r19;
	@%p47 bra 	$L__BB15_146;
$L__BB15_159:
	// begin inline asm
	mov.u32 %r49, %laneid;
	// end inline asm
	mov.b64 	%rd243, %fd229;
	mov.b64 	{%r51, %r56}, %rd243;
	mov.b32 	%r67, 1;
	mov.b32 	%r68, 31;
	mov.b32 	%r69, -1;
	// begin inline asm
	shfl.sync.down.b32 %r50, %r51, %r67, %r68, %r69;
	// end inline asm
	// begin inline asm
	shfl.sync.down.b32 %r55, %r56, %r67, %r68, %r69;
	// end inline asm
	mov.b64 	%rd244, {%r50, %r55};
	mov.b64 	%fd136, %rd244;
	mov.b64 	{%r61, %r66}, %rd343;
	// begin inline asm
	shfl.sync.down.b32 %r60, %r61, %r67, %r68, %r69;
	// end inline asm
	// begin inline asm
	shfl.sync.down.b32 %r65, %r66, %r67, %r68, %r69;
	// end inline asm
	mov.b64 	%rd160, {%r60, %r65};
	setp.gt.s32 	%p48, %r49, 30;
	setp.lt.f64 	%p49, %fd229, %fd136;
	or.pred  	%p50, %p48, %p49;
	mov.f64 	%fd231, %fd229;
	mov.u64 	%rd345, %rd343;
	@%p50 bra 	$L__BB15_162;
	setp.gt.f64 	%p51, %fd229, %fd136;
	mov.f64 	%fd231, %fd136;
	mov.u64 	%rd345, %rd160;
	@%p51 bra 	$L__BB15_162;
	setp.lt.s64 	%p52, %rd343, %rd160;
	selp.f64 	%fd231, %fd229, %fd136, %p52;
	min.s64 	%rd345, %rd343, %rd160;
$L__BB15_162:
	mov.b64 	%rd245, %fd231;
	mov.b64 	{%r71, %r76}, %rd245;
	mov.b32 	%r87, 2;
	mov.b32 	%r88, 31;
	mov.b32 	%r89, -1;
	// begin inline asm
	shfl.sync.down.b32 %r70, %r71, %r87, %r88, %r89;
	// end inline asm
	// begin inline asm
	shfl.sync.down.b32 %r75, %r76, %r87, %r88, %r89;
	// end inline asm
	mov.b64 	%rd246, {%r70, %r75};
	mov.b64 	%fd139, %rd246;
	mov.b64 	{%r81, %r86}, %rd345;
	// begin inline asm
	shfl.sync.down.b32 %r80, %r81, %r87, %r88, %r89;
	// end inline asm
	// begin inline asm
	shfl.sync.down.b32 %r85, %r86, %r87, %r88, %r89;
	// end inline asm
	mov.b64 	%rd163, {%r80, %r85};
	setp.gt.s32 	%p53, %r49, 29;
	setp.lt.f64 	%p54, %fd231, %fd139;
	or.pred  	%p55, %p53, %p54;
	mov.f64 	%fd232, %fd231;
	mov.u64 	%rd346, %rd345;
	@%p55 bra 	$L__BB15_165;
	setp.gt.f64 	%p56, %fd231, %fd139;
	mov.f64 	%fd232, %fd139;
	mov.u64 	%rd346, %rd163;
	@%p56 bra 	$L__BB15_165;
	setp.lt.s64 	%p57, %rd345, %rd163;
	selp.f64 	%fd232, %fd231, %fd139, %p57;
	min.s64 	%rd346, %rd345, %rd163;
$L__BB15_165:
	mov.b64 	%rd247, %fd232;
	mov.b64 	{%r91, %r96}, %rd247;
	mov.b32 	%r107, 4;
	mov.b32 	%r108, 31;
	mov.b32 	%r109, -1;
	// begin inline asm
	shfl.sync.down.b32 %r90, %r91, %r107, %r108, %r109;
	// end inline asm
	// begin inline asm
	shfl.sync.down.b32 %r95, %r96, %r107, %r108, %r109;
	// end inline asm
	mov.b64 	%rd248, {%r90, %r95};
	mov.b64 	%fd142, %rd248;
	mov.b64 	{%r101, %r106}, %rd346;
	// begin inline asm
	shfl.sync.down.b32 %r100, %r101, %r107, %r108, %r109;
	// end inline asm
	// begin inline asm
	shfl.sync.down.b32 %r105, %r106, %r107, %r108, %r109;
	// end inline asm
	mov.b64 	%rd166, {%r100, %r105};
	setp.gt.s32 	%p58, %r49, 27;
	setp.lt.f64 	%p59, %fd232, %fd142;
	or.pred  	%p60, %p58, %p59;
	mov.f64 	%fd233, %fd232;
	mov.u64 	%rd347, %rd346;
	@%p60 bra 	$L__BB15_168;
	setp.gt.f64 	%p61, %fd232, %fd142;
	mov.f64 	%fd233, %fd142;
	mov.u64 	%rd347, %rd166;
	@%p61 bra 	$L__BB15_168;
	setp.lt.s64 	%p62, %rd346, %rd166;
	selp.f64 	%fd233, %fd232, %fd142, %p62;
	min.s64 	%rd347, %rd346, %rd166;
$L__BB15_168:
	mov.b64 	%rd249, %fd233;
	mov.b64 	{%r111, %r116}, %rd249;
	mov.b32 	%r127, 8;
	mov.b32 	%r128, 31;
	mov.b32 	%r129, -1;
	// begin inline asm
	shfl.sync.down.b32 %r110, %r111, %r127, %r128, %r129;
	// end inline asm
	// begin inline asm
	shfl.sync.down.b32 %r115, %r116, %r127, %r128, %r129;
	// end inline asm
	mov.b64 	%rd250, {%r110, %r115};
	mov.b64 	%fd145, %rd250;
	mov.b64 	{%r121, %r126}, %rd347;
	// begin inline asm
	shfl.sync.down.b32 %r120, %r121, %r127, %r128, %r129;
	// end inline asm
	// begin inline asm
	shfl.sync.down.b32 %r125, %r126, %r127, %r128, %r129;
	// end inline asm
	mov.b64 	%rd169, {%r120, %r125};
	setp.gt.s32 	%p63, %r49, 23;
	setp.lt.f64 	%p64, %fd233, %fd145;
	or.pred  	%p65, %p63, %p64;
	mov.f64 	%fd234, %fd233;
	mov.u64 	%rd348, %rd347;
	@%p65 bra 	$L__BB15_171;
	setp.gt.f64 	%p66, %fd233, %fd145;
	mov.f64 	%fd234, %fd145;
	mov.u64 	%rd348, %rd169;
	@%p66 bra 	$L__BB15_171;
	setp.lt.s64 	%p67, %rd347, %rd169;
	selp.f64 	%fd234, %fd233, %fd145, %p67;
	min.s64 	%rd348, %rd347, %rd169;
$L__BB15_171:
	mov.b64 	%rd251, %fd234;
	mov.b64 	{%r131, %r136}, %rd251;
	mov.b32 	%r147, 16;
	mov.b32 	%r148, 31;
	mov.b32 	%r149, -1;
	// begin inline asm
	shfl.sync.down.b32 %r130, %r131, %r147, %r148, %r149;
	// end inline asm
	// begin inline asm
	shfl.sync.down.b32 %r135, %r136, %r147, %r148, %r149;
	// end inline asm
	mov.b64 	%rd252, {%r130, %r135};
	mov.b64 	%fd148, %rd252;
	mov.b64 	{%r141, %r146}, %rd348;
	// begin inline asm
	shfl.sync.down.b32 %r140, %r141, %r147, %r148, %r149;
	// end inline asm
	// begin inline asm
	shfl.sync.down.b32 %r145, %r146, %r147, %r148, %r149;
	// end inline asm
	mov.b64 	%rd172, {%r140, %r145};
	setp.gt.s32 	%p68, %r49, 15;
	setp.lt.f64 	%p69, %fd234, %fd148;
	or.pred  	%p70, %p68, %p69;
	mov.f64 	%fd242, %fd234;
	mov.u64 	%rd356, %rd348;
	@%p70 bra 	$L__BB15_174;
	setp.gt.f64 	%p71, %fd234, %fd148;
	mov.f64 	%fd242, %fd148;
	mov.u64 	%rd356, %rd172;
	@%p71 bra 	$L__BB15_174;
	setp.lt.s64 	%p72, %rd348, %rd172;
	selp.f64 	%fd242, %fd234, %fd148, %p72;
	min.s64 	%rd356, %rd348, %rd172;
$L__BB15_174:
	setp.ne.s32 	%p73, %r49, 0;
	@%p73 bra 	$L__BB15_176;
	shr.u32 	%r150, %r18, 1;
	and.b32  	%r151, %r150, 496;
	mov.u32 	%r152, _ZN6thrust24THRUST_300001_SM_1000_NS8cuda_cub4core6detail5shmemE;
	add.s32 	%r153, %r152, %r151;
	st.shared.f64 	[%r153+8], %fd242;
	st.shared.u64 	[%r153+16], %rd356;
$L__BB15_176:
	bar.sync 	0;
	setp.ne.s32 	%p74, %r18, 0;
	@%p74 bra 	$L__BB15_198;
	ld.shared.f64 	%fd151, [_ZN6thrust24THRUST_300001_SM_1000_NS8cuda_cub4core6detail5shmemE+24];
	ld.shared.u64 	%rd175, [_ZN6thrust24THRUST_300001_SM_1000_NS8cuda_cub4core6detail5shmemE+32];
	setp.lt.f64 	%p75, %fd242, %fd151;
	mov.f64 	%fd236, %fd242;
	mov.u64 	%rd350, %rd356;
	@%p75 bra 	$L__BB15_180;
	setp.lt.f64 	%p76, %fd151, %fd242;
	mov.f64 	%fd236, %fd151;
	mov.u64 	%rd350, %rd175;
	@%p76 bra 	$L__BB15_180;
	setp.lt.s64 	%p77, %rd356, %rd175;
	selp.f64 	%fd236, %fd242, %fd151, %p77;
	min.s64 	%rd350, %rd356, %rd175;
$L__BB15_180:
	ld.shared.f64 	%fd154, [_ZN6thrust24THRUST_300001_SM_1000_NS8cuda_cub4core6detail5shmemE+40];
	ld.shared.u64 	%rd178, [_ZN6thrust24THRUST_300001_SM_1000_NS8cuda_cub4core6detail5shmemE+48];
	setp.lt.f64 	%p78, %fd236, %fd154;
	mov.f64 	%fd237, %fd236;
	mov.u64 	%rd351, %rd350;
	@%p78 bra 	$L__BB15_183;
	setp.lt.f64 	%p79, %fd154, %fd236;
	mov.f64 	%fd237, %fd154;
	mov.u64 	%rd351, %rd178;
	@%p79 bra 	$L__BB15_183;
	setp.lt.s64 	%p80, %rd350, %rd178;
	selp.f64 	%fd237, %fd236, %fd154, %p80;
	min.s64 	%rd351, %rd350, %rd178;
$L__BB15_183:
	ld.shared.f64 	%fd157, [_ZN6thrust24THRUST_300001_SM_1000_NS8cuda_cub4core6detail5shmemE+56];
	ld.shared.u64 	%rd181, [_ZN6thrust24THRUST_300001_SM_1000_NS8cuda_cub4core6detail5shmemE+64];
	setp.lt.f64 	%p81, %fd237, %fd157;
	mov.f64 	%fd238, %fd237;
	mov.u64 	%rd352, %rd351;
	@%p81 bra 	$L__BB15_186;
	setp.lt.f64 	%p82, %fd157, %fd237;
	mov.f64 	%fd238, %fd157;
	mov.u64 	%rd352, %rd181;
	@%p82 bra 	$L__BB15_186;
	setp.lt.s64 	%p83, %rd351, %rd181;
	selp.f64 	%fd238, %fd237, %fd157, %p83;
	min.s64 	%rd352, %rd351, %rd181;
$L__BB15_186:
	ld.shared.f64 	%fd160, [_ZN6thrust24THRUST_300001_SM_1000_NS8cuda_cub4core6detail5shmemE+72];
	ld.shared.u64 	%rd184, [_ZN6thrust24THRUST_300001_SM_1000_NS8cuda_cub4core6detail5shmemE+80];
	setp.lt.f64 	%p84, %fd238, %fd160;
	mov.f64 	%fd239, %fd238;
	mov.u64 	%rd353, %rd352;
	@%p84 bra 	$L__BB15_189;
	setp.lt.f64 	%p85, %fd160, %fd238;
	mov.f64 	%fd239, %fd160;
	mov.u64 	%rd353, %rd184;
	@%p85 bra 	$L__BB15_189;
	setp.lt.s64 	%p86, %rd352, %rd184;
	selp.f64 	%fd239, %fd238, %fd160, %p86;
	min.s64 	%rd353, %rd352, %rd184;
$L__BB15_189:
	ld.shared.f64 	%fd163, [_ZN6thrust24THRUST_300001_SM_1000_NS8cuda_cub4core6detail5shmemE+88];
	ld.shared.u64 	%rd187, [_ZN6thrust24THRUST_300001_SM_1000_NS8cuda_cub4core6detail5shmemE+96];
	setp.lt.f64 	%p87, %fd239, %fd163;
	mov.f64 	%fd240, %fd239;
	mov.u64 	%rd354, %rd353;
	@%p87 bra 	$L__BB15_192;
	setp.lt.f64 	%p88, %fd163, %fd239;
	mov.f64 	%fd240, %fd163;
	mov.u64 	%rd354, %rd187;
	@%p88 bra 	$L__BB15_192;
	setp.lt.s64 	%p89, %rd353, %rd187;
	selp.f64 	%fd240, %fd239, %fd163, %p89;
	min.s64 	%rd354, %rd353, %rd187;
$L__BB15_192:
	ld.shared.f64 	%fd166, [_ZN6thrust24THRUST_300001_SM_1000_NS8cuda_cub4core6detail5shmemE+104];
	ld.shared.u64 	%rd190, [_ZN6thrust24THRUST_300001_SM_1000_NS8cuda_cub4core6detail5shmemE+112];
	setp.lt.f64 	%p90, %fd240, %fd166;
	mov.f64 	%fd241, %fd240;
	mov.u64 	%rd355, %rd354;
	@%p90 bra 	$L__BB15_195;
	setp.lt.f64 	%p91, %fd166, %fd240;
	mov.f64 	%fd241, %fd166;
	mov.u64 	%rd355, %rd190;
	@%p91 bra 	$L__BB15_195;
	setp.lt.s64 	%p92, %rd354, %rd190;
	selp.f64 	%fd241, %fd240, %fd166, %p92;
	min.s64 	%rd355, %rd354, %rd190;
$L__BB15_195:
	ld.shared.f64 	%fd169, [_ZN6thrust24THRUST_300001_SM_1000_NS8cuda_cub4core6detail5shmemE+120];
	ld.shared.u64 	%rd193, [_ZN6thrust24THRUST_300001_SM_1000_NS8cuda_cub4core6detail5shmemE+128];
	setp.lt.f64 	%p93, %fd241, %fd169;
	mov.u64 	%rd356, %rd355;
	mov.f64 	%fd242, %fd241;
	@%p93 bra 	$L__BB15_198;
	setp.lt.f64 	%p94, %fd169, %fd241;
	mov.u64 	%rd356, %rd193;
	mov.f64 	%fd242, %fd169;
	@%p94 bra 	$L__BB15_198;
	setp.lt.s64 	%p95, %rd355, %rd193;
	selp.f64 	%fd242, %fd241, %fd169, %p95;
	min.s64 	%rd356, %rd355, %rd193;
$L__BB15_198:
	mov.u32 	%r381, %tid.x;
	setp.ne.s32 	%p222, %r381, 0;
	@%p222 bra 	$L__BB15_200;
	ld.param.u64 	%rd286, [_ZN6thrust24THRUST_300001_SM_1000_NS8cuda_cub4core6detail13_kernel_agentINS1_8__reduce11ReduceAgentINS0_12zip_iteratorIN4cuda3std3__45tupleIJNS0_6detail15normal_iteratorINS0_10device_ptrIdEEEENS0_17counting_iteratorIlNS0_11use_defaultESI_SI_EEEEEEEPNSB_IJdlEEESM_lNS1_9__extrema9arg_min_fIdlNSA_4lessIdEEEEEEJSL_SN_lSS_EEEvDpT0__param_1];
	cvta.to.global.u64 	%rd285, %rd286;
	st.global.f64 	[%rd285], %fd242;
	st.global.u64 	[%rd285+8], %rd356;
$L__BB15_200:
	ret;

}
	// .globl	_ZN6thrust24THRUST_300001_SM_1000_NS8cuda_cub4core6detail13_kernel_agentINS1_8__reduce11ReduceAgentINS0_12zip_iteratorIN4cuda3std3__45tupleIJNS0_6detail15normal_iteratorINS0_10device_ptrIdEEEENS0_17counting_iteratorIlNS0_11use_defaultESI_SI_EEEEEEEPNSB_IJdlEEESM_lNS1_9__extrema9arg_min_fIdlNSA_4lessIdEEEEEEJSL_SN_lN3cub18CUB_300001_SM_100013GridEvenShareIlEENSV_9GridQueueIyEESS_EEEvDpT0_
.visible .entry _ZN6thrust24THRUST_300001_SM_1000_NS8cuda_cub4core6detail13_kernel_agentINS1_8__reduce11ReduceAgentINS0_12zip_iteratorIN4cuda3std3__45tupleIJNS0_6detail15normal_iteratorINS0_10device_ptrIdEEEENS0_17counting_iteratorIlNS0_11use_defaultESI_SI_EEEEEEEPNSB_IJdlEEESM_lNS1_9__extrema9arg_min_fIdlNSA_4lessIdEEEEEEJSL_SN_lN3cub18CUB_300001_SM_100013GridEvenShareIlEENSV_9GridQueueIyEESS_EEEvDpT0_(
	.param .align 8 .b8 _ZN6thrust24THRUST_300001_SM_1000_NS8cuda_cub4core6detail13_kernel_agentINS1_8__reduce11ReduceAgentINS0_12zip_iteratorIN4cuda3std3__45tupleIJNS0_6detail15normal_iteratorINS0_10device_ptrIdEEEENS0_17counting_iteratorIlNS0_11use_defaultESI_SI_EEEEEEEPNSB_IJdlEEESM_lNS1_9__extrema9arg_min_fIdlNSA_4lessIdEEEEEEJSL_SN_lN3cub18CUB_300001_SM_100013GridEvenShareIlEENSV_9GridQueueIyEESS_EEEvDpT0__param_0[16],
	.param .u64 .ptr .align 1 _ZN6thrust24THRUST_300001_SM_1000_NS8cuda_cub4core6detail13_kernel_agentINS1_8__reduce11ReduceAgentINS0_12zip_iteratorIN4cuda3std3__45tupleIJNS0_6detail15normal_iteratorINS0_10device_ptrIdEEEENS0_17counting_iteratorIlNS0_11use_defaultESI_SI_EEEEEEEPNSB_IJdlEEESM_lNS1_9__extrema9arg_min_fIdlNSA_4lessIdEEEEEEJSL_SN_lN3cub18CUB_300001_SM_100013GridEvenShareIlEENSV_9GridQueueIyEESS_EEEvDpT0__param_1,
	.param .u64 _ZN6thrust24THRUST_300001_SM_1000_NS8cuda_cub4core6detail13_kernel_agentINS1_8__reduce11ReduceAgentINS0_12zip_iteratorIN4cuda3std3__45tupleIJNS0_6detail15normal_iteratorINS0_10device_ptrIdEEEENS0_17counting_iteratorIlNS0_11use_defaultESI_SI_EEEEEEEPNSB_IJdlEEESM_lNS1_9__extrema9arg_min_fIdlNSA_4lessIdEEEEEEJSL_SN_lN3cub18CUB_300001_SM_100013GridEvenShareIlEENSV_9GridQueueIyEESS_EEEvDpT0__param_2,
	.param .align 8 .b8 _ZN6thrust24THRUST_300001_SM_1000_NS8cuda_cub4core6detail13_kernel_agentINS1_8__reduce11ReduceAgentINS0_12zip_iteratorIN4cuda3std3__45tupleIJNS0_6detail15normal_iteratorINS0_10device_ptrIdEEEENS0_17counting_iteratorIlNS0_11use_defaultESI_SI_EEEEEEEPNSB_IJdlEEESM_lNS1_9__extrema9arg_min_fIdlNSA_4lessIdEEEEEEJSL_SN_lN3cub18CUB_300001_SM_100013GridEvenShareIlEENSV_9GridQueueIyEESS_EEEvDpT0__param_3[72],
	.param .align 8 .b8 _ZN6thrust24THRUST_300001_SM_1000_NS8cuda_cub4core6detail13_kernel_agentINS1_8__reduce11ReduceAgentINS0_12zip_iteratorIN4cuda3std3__45tupleIJNS0_6detail15normal_iteratorINS0_10device_ptrIdEEEENS0_17counting_iteratorIlNS0_11use_defaultESI_SI_EEEEEEEPNSB_IJdlEEESM_lNS1_9__extrema9arg_min_fIdlNSA_4lessIdEEEEEEJSL_SN_lN3cub18CUB_300001_SM_100013GridEvenShareIlEENSV_9GridQueueIyEESS_EEEvDpT0__param_4[8],
	.param .align 1 .b8 _ZN6thrust24THRUST_300001_SM_1000_NS8cuda_cub4core6detail13_kernel_agentINS1_8__reduce11ReduceAgentINS0_12zip_iteratorIN4cuda3std3__45tupleIJNS0_6detail15normal_iteratorINS0_10device_ptrIdEEEENS0_17counting_iteratorIlNS0_11use_defaultESI_SI_EEEEEEEPNSB_IJdlEEESM_lNS1_9__extrema9arg_min_fIdlNSA_4lessIdEEEEEEJSL_SN_lN3cub18CUB_300001_SM_100013GridEvenShareIlEENSV_9GridQueueIyEESS_EEEvDpT0__param_5[1]
)
.maxntid 256
{
	.reg .pred 	%p<225>;
	.reg .b32 	%r<399>;
	.reg .b64 	%rd<351>;
	.reg .b64 	%fd<243>;

	ld.param.u64 	%rd3, [_ZN6thrust24THRUST_300001_SM_1000_NS8cuda_cub4core6detail13_kernel_agentINS1_8__reduce11ReduceAgentINS0_12zip_iteratorIN4cuda3std3__45tupleIJNS0_6detail15normal_iteratorINS0_10device_ptrIdEEEENS0_17counting_iteratorIlNS0_11use_defaultESI_SI_EEEEEEEPNSB_IJdlEEESM_lNS1_9__extrema9arg_min_fIdlNSA_4lessIdEEEEEEJSL_SN_lN3cub18CUB_300001_SM_100013GridEvenShareIlEENSV_9GridQueueIyEESS_EEEvDpT0__param_0+8];
	ld.param.u64 	%rd199, [_ZN6thrust24THRUST_300001_SM_1000_NS8cuda_cub4core6detail13_kernel_agentINS1_8__reduce11ReduceAgentINS0_12zip_iteratorIN4cuda3std3__45tupleIJNS0_6detail15normal_iteratorINS0_10device_ptrIdEEEENS0_17counting_iteratorIlNS0_11use_defaultESI_SI_EEEEEEEPNSB_IJdlEEESM_lNS1_9__extrema9arg_min_fIdlNSA_4lessIdEEEEEEJSL_SN_lN3cub18CUB_300001_SM_100013GridEvenShareIlEENSV_9GridQueueIyEESS_EEEvDpT0__param_0];
	ld.param.u64 	%rd200, [_ZN6thrust24THRUST_300001_SM_1000_NS8cuda_cub4core6detail13_kernel_agentINS1_8__reduce11ReduceAgentINS0_12zip_iteratorIN4cuda3std3__45tupleIJNS0_6detail15normal_iteratorINS0_10device_ptrIdEEEENS0_17counting_iteratorIlNS0_11use_defaultESI_SI_EEEEEEEPNSB_IJdlEEESM_lNS1_9__extrema9arg_min_fIdlNSA_4lessIdEEEEEEJSL_SN_lN3cub18CUB_300001_SM_100013GridEvenShareIlEENSV_9GridQueueIyEESS_EEEvDpT0__param_4];
	ld.param.u64 	%rd198, [_ZN6thrust24THRUST_300001_SM_1000_NS8cuda_cub4core6detail13_kernel_agentINS1_8__reduce11ReduceAgentINS0_12zip_iteratorIN4cuda3std3__45tupleIJNS0_6detail15normal_iteratorINS0_10device_ptrIdEEEENS0_17counting_iteratorIlNS0_11use_defaultESI_SI_EEEEEEEPNSB_IJdlEEESM_lNS1_9__extrema9arg_min_fIdlNSA_4lessIdEEEEEEJSL_SN_lN3cub18CUB_300001_SM_100013GridEvenShareIlEENSV_9GridQueueIyEESS_EEEvDpT0__param_2];
	cvta.to.global.u64 	%rd1, %rd200;
	cvta.to.global.u64 	%rd2, %rd199;
	mov.u32 	%r1, %ctaid.x;
	mul.lo.s32 	%r33, %r1, 1280;
	cvt.u64.u32 	%rd4, %r33;
	mov.u32 	%r34, %nctaid.x;
	mul.lo.s32 	%r35, %r34, 1280;
	cvt.u64.u32 	%rd5, %r35;
	add.s64 	%rd201, %rd4, 1280;
	setp.le.s64 	%p1, %rd201, %rd198;
	@%p1 bra 	$L__BB16_111;
	cvt.u32.u64 	%r159, %rd4;
	cvt.u32.u64 	%r2, %rd198;
	sub.s32 	%r3, %r2, %r159;
	mov.u32 	%r4, %tid.x;
	setp.ge.s32 	%p98, %r4, %r3;
	mov.f64 	%fd188, 0d0000000000000000;
	mov.b64 	%rd292, 0;
	mov.u32 	%r393, %r4;
	@%p98 bra 	$L__BB16_3;
	cvt.u64.u32 	%rd240, %r4;
	add.s64 	%rd241, %rd4, %rd240;
	shl.b64 	%rd242, %rd241, 3;
	add.s64 	%rd243, %rd2, %rd242;
	add.s64 	%rd292, %rd3, %rd241;
	ld.global.f64 	%fd188, [%rd243];
	add.s32 	%r393, %r4, 256;
$L__BB16_3:
	setp.ge.s32 	%p99, %r393, %r3;
	@%p99 bra 	$L__BB16_25;
	not.b32 	%r161, %r393;
	add.s32 	%r162, %r161, %r2;
	sub.s32 	%r7, %r162, %r159;
	and.b32  	%r163, %r7, 768;
	setp.eq.s32 	%p100, %r163, 768;
	@%p100 bra 	$L__BB16_10;
	cvt.u64.u32 	%rd245, %r393;
	add.s64 	%rd246, %rd245, %rd4;
	add.s64 	%rd283, %rd246, %rd3;
	shl.b64 	%rd247, %rd246, 3;
	add.s64 	%rd282, %rd2, %rd247;
	shr.u32 	%r164, %r7, 8;
	add.s32 	%r165, %r164, 1;
	and.b32  	%r166, %r165, 3;
	neg.s32 	%r391, %r166;
$L__BB16_6:
	.pragma "nounroll";
	mov.u64 	%rd12, %rd292;
	mov.f64 	%fd3, %fd188;
	ld.global.f64 	%fd4, [%rd282];
	setp.lt.f64 	%p101, %fd3, %fd4;
	@%p101 bra 	$L__BB16_9;
	setp.lt.f64 	%p102, %fd4, %fd3;
	mov.u64 	%rd292, %rd283;
	mov.f64 	%fd188, %fd4;
	@%p102 bra 	$L__BB16_9;
	setp.lt.s64 	%p103, %rd12, %rd283;
	min.s64 	%rd292, %rd12, %rd283;
	selp.f64 	%fd188, %fd3, %fd4, %p103;
$L__BB16_9:
	add.s32 	%r393, %r393, 256;
	add.s64 	%rd283, %rd283, 256;
	add.s64 	%rd282, %rd282, 2048;
	add.s32 	%r391, %r391, 1;
	setp.ne.s32 	%p104, %r391, 0;
	@%p104 bra 	$L__BB16_6;
$L__BB16_10:
	setp.lt.u32 	%p105, %r7, 768;
	@%p105 bra 	$L__BB16_25;
	add.s32 	%r394, %r393, 512;
$L__BB16_12:
	mov.u32 	%r15, %r394;
	add.s32 	%r167, %r15, -512;
	cvt.s64.s32 	%rd248, %r167;
	add.s64 	%rd249, %rd248, %rd4;
	shl.b64 	%rd250, %rd249, 3;
	add.s64 	%rd20, %rd2, %rd250;
	add.s64 	%rd21, %rd249, %rd3;
	ld.global.f64 	%fd10, [%rd20];
	setp.lt.f64 	%p106, %fd188, %fd10;
	mov.u64 	%rd289, %rd292;
	mov.f64 	%fd185, %fd188;
	@%p106 bra 	$L__BB16_15;
	setp.lt.f64 	%p107, %fd10, %fd188;
	mov.u64 	%rd289, %rd21;
	mov.f64 	%fd185, %fd10;
	@%p107 bra 	$L__BB16_15;
	setp.lt.s64 	%p108, %rd292, %rd21;
	min.s64 	%rd289, %rd292, %rd21;
	selp.f64 	%fd185, %fd188, %fd10, %p108;
$L__BB16_15:
	add.s32 	%r168, %r15, -256;
	cvt.s64.s32 	%rd251, %r168;
	add.s64 	%rd252, %rd251, %rd4;
	add.s64 	%rd24, %rd252, %rd3;
	ld.global.f64 	%fd13, [%rd20+2048];
	setp.lt.f64 	%p109, %fd185, %fd13;
	mov.u64 	%rd290, %rd289;
	mov.f64 	%fd186, %fd185;
	@%p109 bra 	$L__BB16_18;
	setp.lt.f64 	%p110, %fd13, %fd185;
	mov.u64 	%rd290, %rd24;
	mov.f64 	%fd186, %fd13;
	@%p110 bra 	$L__BB16_18;
	setp.lt.s64 	%p111, %rd289, %rd24;
	min.s64 	%rd290, %rd289, %rd24;
	selp.f64 	%fd186, %fd185, %fd13, %p111;
$L__BB16_18:
	cvt.s64.s32 	%rd253, %r15;
	add.s64 	%rd254, %rd253, %rd4;
	add.s64 	%rd27, %rd254, %rd3;
	ld.global.f64 	%fd16, [%rd20+4096];
	setp.lt.f64 	%p112, %fd186, %fd16;
	mov.u64 	%rd291, %rd290;
	mov.f64 	%fd187, %fd186;
	@%p112 bra 	$L__BB16_21;
	setp.lt.f64 	%p113, %fd16, %fd186;
	mov.u64 	%rd291, %rd27;
	mov.f64 	%fd187, %fd16;
	@%p113 bra 	$L__BB16_21;
	setp.lt.s64 	%p114, %rd290, %rd27;
	min.s64 	%rd291, %rd290, %rd27;
	selp.f64 	%fd187, %fd186, %fd16, %p114;
$L__BB16_21:
	add.s32 	%r169, %r15, 256;
	cvt.s64.s32 	%rd255, %r169;
	add.s64 	%rd256, %rd255, %rd4;
	add.s64 	%rd30, %rd256, %rd3;
	ld.global.f64 	%fd19, [%rd20+6144];
	setp.lt.f64 	%p115, %fd187, %fd19;
	mov.u64 	%rd292, %rd291;
	mov.f64 	%fd188, %fd187;
	@%p115 bra 	$L__BB16_24;
	setp.lt.f64 	%p116, %fd19, %fd187;
	mov.u64 	%rd292, %rd30;
	mov.f64 	%fd188, %fd19;
	@%p116 bra 	$L__BB16_24;
	setp.lt.s64 	%p117, %rd291, %rd30;
	min.s64 	%rd292, %rd291, %rd30;
	selp.f64 	%fd188, %fd187, %fd19, %p117;
$L__BB16_24:
	add.s32 	%r394, %r15, 1024;
	add.s32 	%r170, %r15, 512;
	setp.lt.s32 	%p118, %r170, %r3;
	@%p118 bra 	$L__BB16_12;
$L__BB16_25:
	setp.lt.s32 	%p119, %r3, 256;
	@%p119 bra 	$L__BB16_65;
	// begin inline asm
	mov.u32 %r284, %laneid;
	// end inline asm
	mov.b64 	%rd267, %fd188;
	mov.b64 	{%r286, %r291}, %rd267;
	mov.b32 	%r302, 1;
	mov.b32 	%r303, 31;
	mov.b32 	%r304, -1;
	// begin inline asm
	shfl.sync.down.b32 %r285, %r286, %r302, %r303, %r304;
	// end inline asm
	// begin inline asm
	shfl.sync.down.b32 %r290, %r291, %r302, %r303, %r304;
	// end inline asm
	mov.b64 	%rd268, {%r285, %r290};
	mov.b64 	%fd23, %rd268;
	mov.b64 	{%r296, %r301}, %rd292;
	// begin inline asm
	shfl.sync.down.b32 %r295, %r296, %r302, %r303, %r304;
	// end inline asm
	// begin inline asm
	shfl.sync.down.b32 %r300, %r301, %r302, %r303, %r304;
	// end inline asm
	mov.b64 	%rd34, {%r295, %r300};
	setp.gt.s32 	%p176, %r284, 30;
	setp.lt.f64 	%p177, %fd188, %fd23;
	or.pred  	%p178, %p176, %p177;
	mov.u64 	%rd294, %rd292;
	mov.f64 	%fd190, %fd188;
	@%p178 bra 	$L__BB16_29;
	setp.gt.f64 	%p179, %fd188, %fd23;
	mov.u64 	%rd294, %rd34;
	mov.f64 	%fd190, %fd23;
	@%p179 bra 	$L__BB16_29;
	setp.lt.s64 	%p180, %rd292, %rd34;
	min.s64 	%rd294, %rd292, %rd34;
	selp.f64 	%fd190, %fd188, %fd23, %p180;
$L__BB16_29:
	mov.b64 	%rd269, %fd190;
	mov.b64 	{%r306, %r311}, %rd269;
	mov.b32 	%r322, 2;
	mov.b32 	%r323, 31;
	mov.b32 	%r324, -1;
	// begin inline asm
	shfl.sync.down.b32 %r305, %r306, %r322, %r323, %r324;
	// end inline asm
	// begin inline asm
	shfl.sync.down.b32 %r310, %r311, %r322, %r323, %r324;
	// end inline asm
	mov.b64 	%rd270, {%r305, %r310};
	mov.b64 	%fd26, %rd270;
	mov.b64 	{%r316, %r321}, %rd294;
	// begin inline asm
	shfl.sync.down.b32 %r315, %r316, %r322, %r323, %r324;
	// end inline asm
	// begin inline asm
	shfl.sync.down.b32 %r320, %r321, %r322, %r323, %r324;
	// end inline asm
	mov.b64 	%rd37, {%r315, %r320};
	setp.gt.s32 	%p181, %r284, 29;
	setp.lt.f64 	%p182, %fd190, %fd26;
	or.pred  	%p183, %p181, %p182;
	mov.u64 	%rd295, %rd294;
	mov.f64 	%fd191, %fd190;
	@%p183 bra 	$L__BB16_32;
	setp.gt.f64 	%p184, %fd190, %fd26;
	mov.u64 	%rd295, %rd37;
	mov.f64 	%fd191, %fd26;
	@%p184 bra 	$L__BB16_32;
	setp.lt.s64 	%p185, %rd294, %rd37;
	min.s64 	%rd295, %rd294, %rd37;
	selp.f64 	%fd191, %fd190, %fd26, %p185;
$L__BB16_32:
	mov.b64 	%rd271, %fd191;
	mov.b64 	{%r326, %r331}, %rd271;
	mov.b32 	%r342, 4;
	mov.b32 	%r343, 31;
	mov.b32 	%r344, -1;
	// begin inline asm
	shfl.sync.down.b32 %r325, %r326, %r342, %r343, %r344;
	// end inline asm
	// begin inline asm
	shfl.sync.down.b32 %r330, %r331, %r342, %r343, %r344;
	// end inline asm
	mov.b64 	%rd272, {%r325, %r330};
	mov.b64 	%fd29, %rd272;
	mov.b64 	{%r336, %r341}, %rd295;
	// begin inline asm
	shfl.sync.down.b32 %r335, %r336, %r342, %r343, %r344;
	// end inline asm
	// begin inline asm
	shfl.sync.down.b32 %r340, %r341, %r342, %r343, %r344;
	// end inline asm
	mov.b64 	%rd40, {%r335, %r340};
	setp.gt.s32 	%p186, %r284, 27;
	setp.lt.f64 	%p187, %fd191, %fd29;
	or.pred  	%p188, %p186, %p187;
	mov.u64 	%rd296, %rd295;
	mov.f64 	%fd192, %fd191;
	@%p188 bra 	$L__BB16_35;
	setp.gt.f64 	%p189, %fd191, %fd29;
	mov.u64 	%rd296, %rd40;
	mov.f64 	%fd192, %fd29;
	@%p189 bra 	$L__BB16_35;
	setp.lt.s64 	%p190, %rd295, %rd40;
	min.s64 	%rd296, %rd295, %rd40;
	selp.f64 	%fd192, %fd191, %fd29, %p190;
$L__BB16_35:
	mov.b64 	%rd273, %fd192;
	mov.b64 	{%r346, %r351}, %rd273;
	mov.b32 	%r362, 8;
	mov.b32 	%r363, 31;
	mov.b32 	%r364, -1;
	// begin inline asm
	shfl.sync.down.b32 %r345, %r346, %r362, %r363, %r364;
	// end inline asm
	// begin inline asm
	shfl.sync.down.b32 %r350, %r351, %r362, %r363, %r364;
	// end inline asm
	mov.b64 	%rd274, {%r345, %r350};
	mov.b64 	%fd32, %rd274;
	mov.b64 	{%r356, %r361}, %rd296;
	// begin inline asm
	shfl.sync.down.b32 %r355, %r356, %r362, %r363, %r364;
	// end inline asm
	// begin inline asm
	shfl.sync.down.b32 %r360, %r361, %r362, %r363, %r364;
	// end inline asm
	mov.b64 	%rd43, {%r355, %r360};
	setp.gt.s32 	%p191, %r284, 23;
	setp.lt.f64 	%p192, %fd192, %fd32;
	or.pred  	%p193, %p191, %p192;
	mov.u64 	%rd297, %rd296;
	mov.f64 	%fd193, %fd192;
	@%p193 bra 	$L__BB16_38;
	setp.gt.f64 	%p194, %fd192, %fd32;
	mov.u64 	%rd297, %rd43;
	mov.f64 	%fd193, %fd32;
	@%p194 bra 	$L__BB16_38;
	setp.lt.s64 	%p195, %rd296, %rd43;
	min.s64 	%rd297, %rd296, %rd43;
	selp.f64 	%fd193, %fd192, %fd32, %p195;
$L__BB16_38:
	mov.b64 	%rd275, %fd193;
	mov.b64 	{%r366, %r371}, %rd275;
	mov.b32 	%r382, 16;
	mov.b32 	%r383, 31;
	mov.b32 	%r384, -1;
	// begin inline asm
	shfl.sync.down.b32 %r365, %r366, %r382, %r383, %r384;
	// end inline asm
	// begin inline asm
	shfl.sync.down.b32 %r370, %r371, %r382, %r383, %r384;
	// end inline asm
	mov.b64 	%rd276, {%r365, %r370};
	mov.b64 	%fd35, %rd276;
	mov.b64 	{%r376, %r381}, %rd297;
	// begin inline asm
	shfl.sync.down.b32 %r375, %r376, %r382, %r383, %r384;
	// end inline asm
	// begin inline asm
	shfl.sync.down.b32 %r380, %r381, %r382, %r383, %r384;
	// end inline asm
	mov.b64 	%rd46, {%r375, %r380};
	setp.gt.s32 	%p196, %r284, 15;
	setp.lt.f64 	%p197, %fd193, %fd35;
	or.pred  	%p198, %p196, %p197;
	mov.u64 	%rd350, %rd297;
	mov.f64 	%fd242, %fd193;
	@%p198 bra 	$L__BB16_41;
	setp.gt.f64 	%p199, %fd193, %fd35;
	mov.u64 	%rd350, %rd46;
	mov.f64 	%fd242, %fd35;
	@%p199 bra 	$L__BB16_41;
	setp.lt.s64 	%p200, %rd297, %rd46;
	min.s64 	%rd350, %rd297, %rd46;
	selp.f64 	%fd242, %fd193, %fd35, %p200;
$L__BB16_41:
	setp.ne.s32 	%p201, %r284, 0;
	@%p201 bra 	$L__BB16_43;
	shr.u32 	%r385, %r4, 1;
	and.b32  	%r386, %r385, 496;
	mov.u32 	%r387, _ZN6thrust24THRUST_300001_SM_1000_NS8cuda_cub4core6detail5shmemE;
	add.s32 	%r388, %r387, %r386;
	st.shared.f64 	[%r388+8], %fd242;
	st.shared.u64 	[%r388+16], %rd350;
$L__BB16_43:
	bar.sync 	0;
	setp.ne.s32 	%p202, %r4, 0;
	@%p202 bra 	$L__BB16_201;
	ld.shared.f64 	%fd38, [_ZN6thrust24THRUST_300001_SM_1000_NS8cuda_cub4core6detail5shmemE+24];
	ld.shared.u64 	%rd49, [_ZN6thrust24THRUST_300001_SM_1000_NS8cuda_cub4core6detail5shmemE+32];
	setp.lt.f64 	%p203, %fd242, %fd38;
	mov.u64 	%rd299, %rd350;
	mov.f64 	%fd195, %fd242;
	@%p203 bra 	$L__BB16_47;
	setp.lt.f64 	%p204, %fd38, %fd242;
	mov.u64 	%rd299, %rd49;
	mov.f64 	%fd195, %fd38;
	@%p204 bra 	$L__BB16_47;
	setp.lt.s64 	%p205, %rd350, %rd49;
	min.s64 	%rd299, %rd350, %rd49;
	selp.f64 	%fd195, %fd242, %fd38, %p205;
$L__BB16_47:
	ld.shared.f64 	%fd41, [_ZN6thrust24THRUST_300001_SM_1000_NS8cuda_cub4core6detail5shmemE+40];
	ld.shared.u64 	%rd52, [_ZN6thrust24THRUST_300001_SM_1000_NS8cuda_cub4core6detail5shmemE+48];
	setp.lt.f64 	%p206, %fd195, %fd41;
	mov.u64 	%rd300, %rd299;
	mov.f64 	%fd196, %fd195;
	@%p206 bra 	$L__BB16_50;
	setp.lt.f64 	%p207, %fd41, %fd195;
	mov.u64 	%rd300, %rd52;
	mov.f64 	%fd196, %fd41;
	@%p207 bra 	$L__BB16_50;
	setp.lt.s64 	%p208, %rd299, %rd52;
	min.s64 	%rd300, %rd299, %rd52;
	selp.f64 	%fd196, %fd195, %fd41, %p208;
$L__BB16_50:
	ld.shared.f64 	%fd44, [_ZN6thrust24THRUST_300001_SM_1000_NS8cuda_cub4core6detail5shmemE+56];
	ld.shared.u64 	%rd55, [_ZN6thrust24THRUST_300001_SM_1000_NS8cuda_cub4core6detail5shmemE+64];
	setp.lt.f64 	%p209, %fd196, %fd44;
	mov.u64 	%rd301, %rd300;
	mov.f64 	%fd197, %fd196;
	@%p209 bra 	$L__BB16_53;
	setp.lt.f64 	%p210, %fd44, %fd196;
	mov.u64 	%rd301, %rd55;
	mov.f64 	%fd197, %fd44;
	@%p210 bra 	$L__BB16_53;
	setp.lt.s64 	%p211, %rd300, %rd55;
	min.s64 	%rd301, %rd300, %rd55;
	selp.f64 	%fd197, %fd196, %fd44, %p211;
$L__BB16_53:
	ld.shared.f64 	%fd47, [_ZN6thrust24THRUST_300001_SM_1000_NS8cuda_cub4core6detail5shmemE+72];
	ld.shared.u64 	%rd58, [_ZN6thrust24THRUST_300001_SM_1000_NS8cuda_cub4core6detail5shmemE+80];
	setp.lt.f64 	%p212, %fd197, %fd47;
	mov.u64 	%rd302, %rd301;
	mov.f64 	%fd198, %fd197;
	@%p212 bra 	$L__BB16_56;
	setp.lt.f64 	%p213, %fd47, %fd197;
	mov.u64 	%rd302, %rd58;
	mov.f64 	%fd198, %fd47;
	@%p213 bra 	$L__BB16_56;
	setp.lt.s64 	%p214, %rd301, %rd58;
	min.s64 	%rd302, %rd301, %rd58;
	selp.f64 	%fd198, %fd197, %fd47, %p214;
$L__BB16_56:
	ld.shared.f64 	%fd50, [_ZN6thrust24THRUST_300001_SM_1000_NS8cuda_cub4core6detail5shmemE+88];
	ld.shared.u64 	%rd61, [_ZN6thrust24THRUST_300001_SM_1000_NS8cuda_cub4core6detail5shmemE+96];
	setp.lt.f64 	%p215, %fd198, %fd50;
	mov.u64 	%rd303, %rd302;
	mov.f64 	%fd199, %fd198;
	@%p215 bra 	$L__BB16_59;
	setp.lt.f64 	%p216, %fd50, %fd198;
	mov.u64 	%rd303, %rd61;
	mov.f64 	%fd199, %fd50;
	@%p216 bra 	$L__BB16_59;
	setp.lt.s64 	%p217, %rd302, %rd61;
	min.s64 	%rd303, %rd302, %rd61;
	selp.f64 	%fd199, %fd198, %fd50, %p217;
$L__BB16_59:
	ld.shared.f64 	%fd53, [_ZN6thrust24THRUST_300001_SM_1000_NS8cuda_cub4core6detail5shmemE+104];
	ld.shared.u64 	%rd64, [_ZN6thrust24THRUST_300001_SM_1000_NS8cuda_cub4core6detail5shmemE+112];
	setp.lt.f64 	%p218, %fd199, %fd53;
	mov.u64 	%rd304, %rd303;
	mov.f64 	%fd200, %fd199;
	@%p218 bra 	$L__BB16_62;
	setp.lt.f64 	%p219, %fd53, %fd199;
	mov.u64 	%rd304, %rd64;
	mov.f64 	%fd200, %fd53;
	@%p219 bra 	$L__BB16_62;
	setp.lt.s64 	%p220, %rd303, %rd64;
	min.s64 	%rd304, %rd303, %rd64;
	selp.f64 	%fd200, %fd199, %fd53, %p220;
$L__BB16_62:
	ld.shared.f64 	%fd56, [_ZN6thrust24THRUST_300001_SM_1000_NS8cuda_cub4core6detail5shmemE+120];
	ld.shared.u64 	%rd67, [_ZN6thrust24THRUST_300001_SM_1000_NS8cuda_cub4core6detail5shmemE+128];
	setp.lt.f64 	%p221, %fd200, %fd56;
	mov.u64 	%rd350, %rd304;
	mov.f64 	%fd242, %fd200;
	@%p221 bra 	$L__BB16_201;
	setp.lt.f64 	%p222, %fd56, %fd200;
	mov.u64 	%rd350, %rd67;
	mov.f64 	%fd242, %fd56;
	@%p222 bra 	$L__BB16_201;
	setp.lt.s64 	%p223, %rd304, %rd67;
	min.s64 	%rd350, %rd304, %rd67;
	selp.f64 	%fd242, %fd200, %fd56, %p223;
	bra.uni 	$L__BB16_201;
$L__BB16_65:
	// begin inline asm
	mov.u32 %r171, %laneid;
	// end inline asm
	and.b32  	%r192, %r4, 992;
	add.s32 	%r193, %r192, 32;
	setp.gt.s32 	%p120, %r193, %r3;
	not.b32 	%r194, %r192;
	add.s32 	%r195, %r3, %r194;
	selp.b32 	%r190, %r195, 31, %p120;
	mov.b64 	%rd257, %fd188;
	mov.b64 	{%r173, %r178}, %rd257;
	mov.b32 	%r189, 1;
	mov.b32 	%r191, -1;
	// begin inline asm
	shfl.sync.down.b32 %r172, %r173, %r189, %r190, %r191;
	// end inline asm
	// begin inline asm
	shfl.sync.down.b32 %r177, %r178, %r189, %r190, %r191;
	// end inline asm
	mov.b64 	%rd258, {%r172, %r177};
	mov.b64 	%fd58, %rd258;
	mov.b64 	{%r183, %r188}, %rd292;
	// begin inline asm
	shfl.sync.down.b32 %r182, %r183, %r189, %r190, %r191;
	// end inline asm
	// begin inline asm
	shfl.sync.down.b32 %r187, %r188, %r189, %r190, %r191;
	// end inline asm
	mov.b64 	%rd69, {%r182, %r187};
	setp.ge.s32 	%p121, %r171, %r190;
	setp.lt.f64 	%p122, %fd188, %fd58;
	or.pred  	%p123, %p121, %p122;
	mov.f64 	%fd201, %fd188;
	mov.u64 	%rd305, %rd292;
	@%p123 bra 	$L__BB16_68;
	setp.gt.f64 	%p124, %fd188, %fd58;
	mov.f64 	%fd201, %fd58;
	mov.u64 	%rd305, %rd69;
	@%p124 bra 	$L__BB16_68;
	setp.lt.s64 	%p125, %rd292, %rd69;
	selp.f64 	%fd201, %fd188, %fd58, %p125;
	min.s64 	%rd305, %rd292, %rd69;
$L__BB16_68:
	mov.b64 	%rd259, %fd201;
	mov.b64 	{%r197, %r202}, %rd259;
	mov.b32 	%r213, 2;
	mov.b32 	%r215, -1;
	// begin inline asm
	shfl.sync.down.b32 %r196, %r197, %r213, %r190, %r215;
	// end inline asm
	// begin inline asm
	shfl.sync.down.b32 %r201, %r202, %r213, %r190, %r215;
	// end inline asm
	mov.b64 	%rd260, {%r196, %r201};
	mov.b64 	%fd61, %rd260;
	mov.b64 	{%r207, %r212}, %rd305;
	// begin inline asm
	shfl.sync.down.b32 %r206, %r207, %r213, %r190, %r215;
	// end inline asm
	// begin inline asm
	shfl.sync.down.b32 %r211, %r212, %r213, %r190, %r215;
	// end inline asm
	mov.b64 	%rd72, {%r206, %r211};
	add.s32 	%r216, %r171, 2;
	setp.gt.s32 	%p126, %r216, %r190;
	setp.lt.f64 	%p127, %fd201, %fd61;
	or.pred  	%p128, %p126, %p127;
	mov.f64 	%fd202, %fd201;
	mov.u64 	%rd306, %rd305;
	@%p128 bra 	$L__BB16_71;
	setp.gt.f64 	%p129, %fd201, %fd61;
	mov.f64 	%fd202, %fd61;
	mov.u64 	%rd306, %rd72;
	@%p129 bra 	$L__BB16_71;
	setp.lt.s64 	%p130, %rd305, %rd72;
	selp.f64 	%fd202, %fd201, %fd61, %p130;
	min.s64 	%rd306, %rd305, %rd72;
$L__BB16_71:
	mov.b64 	%rd261, %fd202;
	mov.b64 	{%r218, %r223}, %rd261;
	mov.b32 	%r234, 4;
	mov.b32 	%r236, -1;
	// begin inline asm
	shfl.sync.down.b32 %r217, %r218, %r234, %r190, %r236;
	// end inline asm
	// begin inline asm
	shfl.sync.down.b32 %r222, %r223, %r234, %r190, %r236;
	// end inline asm
	mov.b64 	%rd262, {%r217, %r222};
	mov.b64 	%fd64, %rd262;
	mov.b64 	{%r228, %r233}, %rd306;
	// begin inline asm
	shfl.sync.down.b32 %r227, %r228, %r234, %r190, %r236;
	// end inline asm
	// begin inline asm
	shfl.sync.down.b32 %r232, %r233, %r234, %r190, %r236;
	// end inline asm
	mov.b64 	%rd75, {%r227, %r232};
	add.s32 	%r237, %r171, 4;
	setp.gt.s32 	%p131, %r237, %r190;
	setp.lt.f64 	%p132, %fd202, %fd64;
	or.pred  	%p133, %p131, %p132;
	mov.f64 	%fd203, %fd202;
	mov.u64 	%rd307, %rd306;
	@%p133 bra 	$L__BB16_74;
	setp.gt.f64 	%p134, %fd202, %fd64;
	mov.f64 	%fd203, %fd64;
	mov.u64 	%rd307, %rd75;
	@%p134 bra 	$L__BB16_74;
	setp.lt.s64 	%p135, %rd306, %rd75;
	selp.f64 	%fd203, %fd202, %fd64, %p135;
	min.s64 	%rd307, %rd306, %rd75;
$L__BB16_74:
	mov.b64 	%rd263, %fd203;
	mov.b64 	{%r239, %r244}, %rd263;
	mov.b32 	%r255, 8;
	mov.b32 	%r257, -1;
	// begin inline asm
	shfl.sync.down.b32 %r238, %r239, %r255, %r190, %r257;
	// end inline asm
	// begin inline asm
	shfl.sync.down.b32 %r243, %r244, %r255, %r190, %r257;
	// end inline asm
	mov.b64 	%rd264, {%r238, %r243};
	mov.b64 	%fd67, %rd264;
	mov.b64 	{%r249, %r254}, %rd307;
	// begin inline asm
	shfl.sync.down.b32 %r248, %r249, %r255, %r190, %r257;
	// end inline asm
	// begin inline asm
	shfl.sync.down.b32 %r253, %r254, %r255, %r190, %r257;
	// end inline asm
	mov.b64 	%rd78, {%r248, %r253};
	add.s32 	%r258, %r171, 8;
	setp.gt.s32 	%p136, %r258, %r190;
	setp.lt.f64 	%p137, %fd203, %fd67;
	or.pred  	%p138, %p136, %p137;
	mov.f64 	%fd204, %fd203;
	mov.u64 	%rd308, %rd307;
	@%p138 bra 	$L__BB16_77;
	setp.gt.f64 	%p139, %fd203, %fd67;
	mov.f64 	%fd204, %fd67;
	mov.u64 	%rd308, %rd78;
	@%p139 bra 	$L__BB16_77;
	setp.lt.s64 	%p140, %rd307, %rd78;
	selp.f64 	%fd204, %fd203, %fd67, %p140;
	min.s64 	%rd308, %rd307, %rd78;
$L__BB16_77:
	mov.b64 	%rd265, %fd204;
	mov.b64 	{%r260, %r265}, %rd265;
	mov.b32 	%r276, 16;
	mov.b32 	%r278, -1;
	// begin inline asm
	shfl.sync.down.b32 %r259, %r260, %r276, %r190, %r278;
	// end inline asm
	// begin inline asm
	shfl.sync.down.b32 %r264, %r265, %r276, %r190, %r278;
	// end inline asm
	mov.b64 	%rd266, {%r259, %r264};
	mov.b64 	%fd70, %rd266;
	mov.b64 	{%r270, %r275}, %rd308;
	// begin inline asm
	shfl.sync.down.b32 %r269, %r270, %r276, %r190, %r278;
	// end inline asm
	// begin inline asm
	shfl.sync.down.b32 %r274, %r275, %r276, %r190, %r278;
	// end inline asm
	mov.b64 	%rd81, {%r269, %r274};
	add.s32 	%r279, %r171, 16;
	setp.gt.s32 	%p141, %r279, %r190;
	setp.lt.f64 	%p142, %fd204, %fd70;
	or.pred  	%p143, %p141, %p142;
	mov.f64 	%fd242, %fd204;
	mov.u64 	%rd350, %rd308;
	@%p143 bra 	$L__BB16_80;
	setp.gt.f64 	%p144, %fd204, %fd70;
	mov.f64 	%fd242, %fd70;
	mov.u64 	%rd350, %rd81;
	@%p144 bra 	$L__BB16_80;
	setp.lt.s64 	%p145, %rd308, %rd81;
	selp.f64 	%fd242, %fd204, %fd70, %p145;
	min.s64 	%rd350, %rd308, %rd81;
$L__BB16_80:
	setp.ne.s32 	%p146, %r171, 0;
	@%p146 bra 	$L__BB16_82;
	shr.u32 	%r280, %r4, 1;
	and.b32  	%r281, %r280, 496;
	mov.u32 	%r282, _ZN6thrust24THRUST_300001_SM_1000_NS8cuda_cub4core6detail5shmemE;
	add.s32 	%r283, %r282, %r281;
	st.shared.f64 	[%r283+8], %fd242;
	st.shared.u64 	[%r283+16], %rd350;
$L__BB16_82:
	bar.sync 	0;
	setp.ne.s32 	%p147, %r4, 0;
	@%p147 bra 	$L__BB16_201;
	setp.lt.s32 	%p148, %r3, 33;
	mov.f64 	%fd206, %fd242;
	mov.u64 	%rd310, %rd350;
	@%p148 bra 	$L__BB16_87;
	ld.shared.f64 	%fd73, [_ZN6thrust24THRUST_300001_SM_1000_NS8cuda_cub4core6detail5shmemE+24];
	ld.shared.u64 	%rd84, [_ZN6thrust24THRUST_300001_SM_1000_NS8cuda_cub4core6detail5shmemE+32];
	setp.lt.f64 	%p149, %fd242, %fd73;
	mov.f64 	%fd206, %fd242;
	mov.u64 	%rd310, %rd350;
	@%p149 bra 	$L__BB16_87;
	setp.lt.f64 	%p150, %fd73, %fd242;
	mov.f64 	%fd206, %fd73;
	mov.u64 	%rd310, %rd84;
	@%p150 bra 	$L__BB16_87;
	setp.lt.s64 	%p151, %rd350, %rd84;
	selp.f64 	%fd206, %fd242, %fd73, %p151;
	min.s64 	%rd310, %rd350, %rd84;
$L__BB16_87:
	setp.lt.s32 	%p152, %r3, 65;
	mov.f64 	%fd207, %fd206;
	mov.u64 	%rd311, %rd310;
	@%p152 bra 	$L__BB16_91;
	ld.shared.f64 	%fd76, [_ZN6thrust24THRUST_300001_SM_1000_NS8cuda_cub4core6detail5shmemE+40];
	ld.shared.u64 	%rd87, [_ZN6thrust24THRUST_300001_SM_1000_NS8cuda_cub4core6detail5shmemE+48];
	setp.lt.f64 	%p153, %fd206, %fd76;
	mov.f64 	%fd207, %fd206;
	mov.u64 	%rd311, %rd310;
	@%p153 bra 	$L__BB16_91;
	setp.lt.f64 	%p154, %fd76, %fd206;
	mov.f64 	%fd207, %fd76;
	mov.u64 	%rd311, %rd87;
	@%p154 bra 	$L__BB16_91;
	setp.lt.s64 	%p155, %rd310, %rd87;
	selp.f64 	%fd207, %fd206, %fd76, %p155;
	min.s64 	%rd311, %rd310, %rd87;
$L__BB16_91:
	setp.lt.s32 	%p156, %r3, 97;
	mov.f64 	%fd208, %fd207;
	mov.u64 	%rd312, %rd311;
	@%p156 bra 	$L__BB16_95;
	ld.shared.f64 	%fd79, [_ZN6thrust24THRUST_300001_SM_1000_NS8cuda_cub4core6detail5shmemE+56];
	ld.shared.u64 	%rd90, [_ZN6thrust24THRUST_300001_SM_1000_NS8cuda_cub4core6detail5shmemE+64];
	setp.lt.f64 	%p157, %fd207, %fd79;
	mov.f64 	%fd208, %fd207;
	mov.u64 	%rd312, %rd311;
	@%p157 bra 	$L__BB16_95;
	setp.lt.f64 	%p158, %fd79, %fd207;
	mov.f64 	%fd208, %fd79;
	mov.u64 	%rd312, %rd90;
	@%p158 bra 	$L__BB16_95;
	setp.lt.s64 	%p159, %rd311, %rd90;
	selp.f64 	%fd208, %fd207, %fd79, %p159;
	min.s64 	%rd312, %rd311, %rd90;
$L__BB16_95:
	setp.lt.s32 	%p160, %r3, 129;
	mov.f64 	%fd209, %fd208;
	mov.u64 	%rd313, %rd312;
	@%p160 bra 	$L__BB16_99;
	ld.shared.f64 	%fd82, [_ZN6thrust24THRUST_300001_SM_1000_NS8cuda_cub4core6detail5shmemE+72];
	ld.shared.u64 	%rd93, [_ZN6thrust24THRUST_300001_SM_1000_NS8cuda_cub4core6detail5shmemE+80];
	setp.lt.f64 	%p161, %fd208, %fd82;
	mov.f64 	%fd209, %fd208;
	mov.u64 	%rd313, %rd312;
	@%p161 bra 	$L__BB16_99;
	setp.lt.f64 	%p162, %fd82, %fd208;
	mov.f64 	%fd209, %fd82;
	mov.u64 	%rd313, %rd93;
	@%p162 bra 	$L__BB16_99;
	setp.lt.s64 	%p163, %rd312, %rd93;
	selp.f64 	%fd209, %fd208, %fd82, %p163;
	min.s64 	%rd313, %rd312, %rd93;
$L__BB16_99:
	setp.lt.s32 	%p164, %r3, 161;
	mov.f64 	%fd210, %fd209;
	mov.u64 	%rd314, %rd313;
	@%p164 bra 	$L__BB16_103;
	ld.shared.f64 	%fd85, [_ZN6thrust24THRUST_300001_SM_1000_NS8cuda_cub4core6detail5shmemE+88];
	ld.shared.u64 	%rd96, [_ZN6thrust24THRUST_300001_SM_1000_NS8cuda_cub4core6detail5shmemE+96];
	setp.lt.f64 	%p165, %fd209, %fd85;
	mov.f64 	%fd210, %fd209;
	mov.u64 	%rd314, %rd313;
	@%p165 bra 	$L__BB16_103;
	setp.lt.f64 	%p166, %fd85, %fd209;
	mov.f64 	%fd210, %fd85;
	mov.u64 	%rd314, %rd96;
	@%p166 bra 	$L__BB16_103;
	setp.lt.s64 	%p167, %rd313, %rd96;
	selp.f64 	%fd210, %fd209, %fd85, %p167;
	min.s64 	%rd314, %rd313, %rd96;
$L__BB16_103:
	setp.lt.s32 	%p168, %r3, 193;
	mov.f64 	%fd211, %fd210;
	mov.u64 	%rd315, %rd314;
	@%p168 bra 	$L__BB16_107;
	ld.shared.f64 	%fd88, [_ZN6thrust24THRUST_300001_SM_1000_NS8cuda_cub4core6detail5shmemE+104];
	ld.shared.u64 	%rd99, [_ZN6thrust24THRUST_300001_SM_1000_NS8cuda_cub4core6detail5shmemE+112];
	setp.lt.f64 	%p169, %fd210, %fd88;
	mov.f64 	%fd211, %fd210;
	mov.u64 	%rd315, %rd314;
	@%p169 bra 	$L__BB16_107;
	setp.lt.f64 	%p170, %fd88, %fd210;
	mov.f64 	%fd211, %fd88;
	mov.u64 	%rd315, %rd99;
	@%p170 bra 	$L__BB16_107;
	setp.lt.s64 	%p171, %rd314, %rd99;
	selp.f64 	%fd211, %fd210, %fd88, %p171;
	min.s64 	%rd315, %rd314, %rd99;
$L__BB16_107:
	setp.lt.s32 	%p172, %r3, 225;
	mov.u64 	%rd350, %rd315;
	mov.f64 	%fd242, %fd211;
	@%p172 bra 	$L__BB16_201;
	ld.shared.f64 	%fd91, [_ZN6thrust24THRUST_300001_SM_1000_NS8cuda_cub4core6detail5shmemE+120];
	ld.shared.u64 	%rd102, [_ZN6thrust24THRUST_300001_SM_1000_NS8cuda_cub4core6detail5shmemE+128];
	setp.lt.f64 	%p173, %fd211, %fd91;
	mov.u64 	%rd350, %rd315;
	mov.f64 	%fd242, %fd211;
	@%p173 bra 	$L__BB16_201;
	setp.lt.f64 	%p174, %fd91, %fd211;
	mov.u64 	%rd350, %rd102;
	mov.f64 	%fd242, %fd91;
	@%p174 bra 	$L__BB16_201;
	setp.lt.s64 	%p175, %rd315, %rd102;
	selp.f64 	%fd242, %fd211, %fd91, %p175;
	min.s64 	%rd350, %rd315, %rd102;
	bra.uni 	$L__BB16_201;
$L__BB16_111:
	mov.u32 	%r20, %tid.x;
	add.s64 	%rd104, %rd3, %rd4;
	cvt.u64.u32 	%rd105, %r20;
	add.s64 	%rd202, %rd105, %rd4;
	shl.b64 	%rd203, %rd202, 3;
	add.s64 	%rd204, %rd2, %rd203;
	ld.global.f64 	%fd172, [%rd204];
	add.s32 	%r36, %r20, 256;
	cvt.u64.u32 	%rd205, %r36;
	ld.global.f64 	%fd173, [%rd204+2048];
	add.s32 	%r37, %r20, 512;
	cvt.u64.u32 	%rd206, %r37;
	ld.global.f64 	%fd174, [%rd204+4096];
	ld.global.f64 	%fd93, [%rd204+6144];
	or.b32  	%r38, %r20, 1024;
	cvt.u64.u32 	%rd106, %r38;
	add.s64 	%rd107, %rd104, %rd106;
	ld.global.f64 	%fd94, [%rd204+8192];
	setp.lt.f64 	%p2, %fd173, %fd172;
	selp.f64 	%fd175, %fd173, %fd172, %p2;
	selp.b64 	%rd207, %rd205, %rd105, %p2;
	setp.lt.f64 	%p3, %fd174, %fd175;
	selp.f64 	%fd95, %fd174, %fd175, %p3;
	selp.b64 	%rd108, %rd206, %rd207, %p3;
	setp.lt.f64 	%p4, %fd95, %fd93;
	mov.f64 	%fd212, %fd95;
	mov.u64 	%rd316, %rd108;
	@%p4 bra 	$L__BB16_114;
	add.s32 	%r39, %r20, 768;
	cvt.u64.u32 	%rd316, %r39;
	setp.lt.f64 	%p5, %fd93, %fd95;
	mov.f64 	%fd212, %fd93;
	@%p5 bra 	$L__BB16_114;
	mov.f64 	%fd212, %fd95;
	mov.u64 	%rd316, %rd108;
$L__BB16_114:
	add.s64 	%rd111, %rd104, %rd316;
	setp.lt.f64 	%p6, %fd212, %fd94;
	mov.f64 	%fd230, %fd212;
	mov.u64 	%rd338, %rd111;
	@%p6 bra 	$L__BB16_117;
	setp.lt.f64 	%p7, %fd94, %fd212;
	mov.f64 	%fd230, %fd94;
	mov.u64 	%rd338, %rd107;
	@%p7 bra 	$L__BB16_117;
	setp.lt.s64 	%p8, %rd316, %rd106;
	selp.f64 	%fd230, %fd212, %fd94, %p8;
	selp.b64 	%rd338, %rd111, %rd107, %p8;
$L__BB16_117:
	setp.le.u64 	%p9, %rd198, %rd5;
	@%p9 bra 	$L__BB16_162;
	setp.ne.s32 	%p10, %r20, 0;
	@%p10 bra 	$L__BB16_120;
	atom.global.add.u64 	%rd208, [%rd1+8], 1280;
	add.s64 	%rd209, %rd208, %rd5;
	st.shared.u64 	[_ZN6thrust24THRUST_300001_SM_1000_NS8cuda_cub4core6detail5shmemE+152], %rd209;
$L__BB16_120:
	bar.sync 	0;
	ld.shared.u64 	%rd326, [_ZN6thrust24THRUST_300001_SM_1000_NS8cuda_cub4core6detail5shmemE+152];
	add.s64 	%rd210, %rd326, 1280;
	setp.gt.s64 	%p11, %rd210, %rd198;
	@%p11 bra 	$L__BB16_139;
$L__BB16_121:
	add.s64 	%rd211, %rd326, %rd105;
	shl.b64 	%rd212, %rd211, 3;
	add.s64 	%rd213, %rd2, %rd212;
	add.s64 	%rd117, %rd211, %rd3;
	ld.global.f64 	%fd100, [%rd213];
	add.s64 	%rd118, %rd117, 256;
	ld.global.f64 	%fd101, [%rd213+2048];
	add.s64 	%rd119, %rd117, 512;
	ld.global.f64 	%fd102, [%rd213+4096];
	add.s64 	%rd120, %rd117, 768;
	ld.global.f64 	%fd103, [%rd213+6144];
	add.s64 	%rd121, %rd117, 1024;
	ld.global.f64 	%fd104, [%rd213+8192];
	setp.lt.f64 	%p12, %fd230, %fd100;
	mov.f64 	%fd215, %fd230;
	mov.u64 	%rd320, %rd338;
	@%p12 bra 	$L__BB16_124;
	setp.lt.f64 	%p13, %fd100, %fd230;
	mov.f64 	%fd215, %fd100;
	mov.u64 	%rd320, %rd117;
	@%p13 bra 	$L__BB16_124;
	setp.lt.s64 	%p14, %rd338, %rd117;
	selp.f64 	%fd215, %fd230, %fd100, %p14;
	min.s64 	%rd320, %rd338, %rd117;
$L__BB16_124:
	setp.lt.f64 	%p15, %fd215, %fd101;
	mov.f64 	%fd216, %fd215;
	mov.u64 	%rd321, %rd320;
	@%p15 bra 	$L__BB16_127;
	setp.lt.f64 	%p16, %fd101, %fd215;
	mov.f64 	%fd216, %fd101;
	mov.u64 	%rd321, %rd118;
	@%p16 bra 	$L__BB16_127;
	setp.lt.s64 	%p17, %rd320, %rd118;
	selp.f64 	%fd216, %fd215, %fd101, %p17;
	min.s64 	%rd321, %rd320, %rd118;
$L__BB16_127:
	setp.lt.f64 	%p18, %fd216, %fd102;
	mov.f64 	%fd217, %fd216;
	mov.u64 	%rd322, %rd321;
	@%p18 bra 	$L__BB16_130;
	setp.lt.f64 	%p19, %fd102, %fd216;
	mov.f64 	%fd217, %fd102;
	mov.u64 	%rd322, %rd119;
	@%p19 bra 	$L__BB16_130;
	setp.lt.s64 	%p20, %rd321, %rd119;
	selp.f64 	%fd217, %fd216, %fd102, %p20;
	min.s64 	%rd322, %rd321, %rd119;
$L__BB16_130:
	setp.lt.f64 	%p21, %fd217, %fd103;
	mov.f64 	%fd218, %fd217;
	mov.u64 	%rd323, %rd322;
	@%p21 bra 	$L__BB16_133;
	setp.lt.f64 	%p22, %fd103, %fd217;
	mov.f64 	%fd218, %fd103;
	mov.u64 	%rd323, %rd120;
	@%p22 bra 	$L__BB16_133;
	setp.lt.s64 	%p23, %rd322, %rd120;
	selp.f64 	%fd218, %fd217, %fd103, %p23;
	min.s64 	%rd323, %rd322, %rd120;
$L__BB16_133:
	setp.lt.f64 	%p24, %fd218, %fd104;
	mov.f64 	%fd230, %fd218;
	mov.u64 	%rd338, %rd323;
	@%p24 bra 	$L__BB16_136;
	setp.lt.f64 	%p25, %fd104, %fd218;
	mov.f64 	%fd230, %fd104;
	mov.u64 	%rd338, %rd121;
	@%p25 bra 	$L__BB16_136;
	setp.lt.s64 	%p26, %rd323, %rd121;
	selp.f64 	%fd230, %fd218, %fd104, %p26;
	min.s64 	%rd338, %rd323, %rd121;
$L__BB16_136:
	setp.ne.s32 	%p27, %r20, 0;
	bar.sync 	0;
	@%p27 bra 	$L__BB16_138;
	atom.global.add.u64 	%rd214, [%rd1+8], 1280;
	add.s64 	%rd215, %rd214, %rd5;
	st.shared.u64 	[_ZN6thrust24THRUST_300001_SM_1000_NS8cuda_cub4core6detail5shmemE+152], %rd215;
$L__BB16_138:
	bar.sync 	0;
	ld.shared.u64 	%rd326, [_ZN6thrust24THRUST_300001_SM_1000_NS8cuda_cub4core6detail5shmemE+152];
	add.s64 	%rd216, %rd326, 1280;
	setp.le.s64 	%p28, %rd216, %rd198;
	@%p28 bra 	$L__BB16_121;
$L__BB16_139:
	setp.le.s64 	%p29, %rd198, %rd326;
	@%p29 bra 	$L__BB16_162;
	cvt.u32.u64 	%r40, %rd326;
	cvt.u32.u64 	%r41, %rd198;
	sub.s32 	%r21, %r41, %r40;
	setp.ge.s32 	%p30, %r20, %r21;
	@%p30 bra 	$L__BB16_162;
	not.b32 	%r43, %r20;
	add.s32 	%r44, %r43, %r41;
	sub.s32 	%r22, %r44, %r40;
	and.b32  	%r46, %r22, 768;
	setp.eq.s32 	%p31, %r46, 768;
	mov.u32 	%r397, %r20;
	@%p31 bra 	$L__BB16_147;
	add.s64 	%rd218, %rd326, %rd105;
	add.s64 	%rd328, %rd218, %rd3;
	shl.b64 	%rd219, %rd218, 3;
	add.s64 	%rd327, %rd2, %rd219;
	shr.u32 	%r47, %r22, 8;
	add.s32 	%r48, %r47, 1;
	and.b32  	%r49, %r48, 3;
	neg.s32 	%r395, %r49;
	mov.u32 	%r397, %r20;
$L__BB16_143:
	.pragma "nounroll";
	mov.u64 	%rd139, %rd338;
	mov.f64 	%fd116, %fd230;
	ld.global.f64 	%fd117, [%rd327];
	setp.lt.f64 	%p32, %fd116, %fd117;
	@%p32 bra 	$L__BB16_146;
	setp.lt.f64 	%p33, %fd117, %fd116;
	mov.f64 	%fd230, %fd117;
	mov.u64 	%rd338, %rd328;
	@%p33 bra 	$L__BB16_146;
	setp.lt.s64 	%p34, %rd139, %rd328;
	selp.f64 	%fd230, %fd116, %fd117, %p34;
	min.s64 	%rd338, %rd139, %rd328;
$L__BB16_146:
	add.s32 	%r397, %r397, 256;
	add.s64 	%rd328, %rd328, 256;
	add.s64 	%rd327, %rd327, 2048;
	add.s32 	%r395, %r395, 1;
	setp.ne.s32 	%p35, %r395, 0;
	@%p35 bra 	$L__BB16_143;
$L__BB16_147:
	setp.lt.u32 	%p36, %r22, 768;
	@%p36 bra 	$L__BB16_162;
	add.s32 	%r398, %r397, 512;
$L__BB16_149:
	mov.u32 	%r30, %r398;
	add.s32 	%r50, %r30, -512;
	cvt.u64.u32 	%rd220, %r50;
	add.s64 	%rd221, %rd326, %rd220;
	shl.b64 	%rd222, %rd221, 3;
	add.s64 	%rd147, %rd2, %rd222;
	add.s64 	%rd148, %rd221, %rd3;
	ld.global.f64 	%fd123, [%rd147];
	setp.lt.f64 	%p37, %fd230, %fd123;
	mov.f64 	%fd226, %fd230;
	mov.u64 	%rd334, %rd338;
	@%p37 bra 	$L__BB16_152;
	setp.lt.f64 	%p38, %fd123, %fd230;
	mov.f64 	%fd226, %fd123;
	mov.u64 	%rd334, %rd148;
	@%p38 bra 	$L__BB16_152;
	setp.lt.s64 	%p39, %rd338, %rd148;
	selp.f64 	%fd226, %fd230, %fd123, %p39;
	min.s64 	%rd334, %rd338, %rd148;
$L__BB16_152:
	add.s32 	%r51, %r30, -256;
	cvt.u64.u32 	%rd223, %r51;
	add.s64 	%rd224, %rd326, %rd223;
	add.s64 	%rd151, %rd224, %rd3;
	ld.global.f64 	%fd126, [%rd147+2048];
	setp.lt.f64 	%p40, %fd226, %fd126;
	mov.f64 	%fd227, %fd226;
	mov.u64 	%rd335, %rd334;
	@%p40 bra 	$L__BB16_155;
	setp.lt.f64 	%p41, %fd126, %fd226;
	mov.f64 	%fd227, %fd126;
	mov.u64 	%rd335, %rd151;
	@%p41 bra 	$L__BB16_155;
	setp.lt.s64 	%p42, %rd334, %rd151;
	selp.f64 	%fd227, %fd226, %fd126, %p42;
	min.s64 	%rd335, %rd334, %rd151;
$L__BB16_155:
	cvt.u64.u32 	%rd225, %r30;
	add.s64 	%rd226, %rd326, %rd225;
	add.s64 	%rd154, %rd226, %rd3;
	ld.global.f64 	%fd129, [%rd147+4096];
	setp.lt.f64 	%p43, %fd227, %fd129;
	mov.f64 	%fd228, %fd227;
	mov.u64 	%rd336, %rd335;
	@%p43 bra 	$L__BB16_158;
	setp.lt.f64 	%p44, %fd129, %fd227;
	mov.f64 	%fd228, %fd129;
	mov.u64 	%rd336, %rd154;
	@%p44 bra 	$L__BB16_158;
	setp.lt.s64 	%p45, %rd335, %rd154;
	selp.f64 	%fd228, %fd227, %fd129, %p45;
	min.s64 	%rd336, %rd335, %rd154;
$L__BB16_158:
	add.s32 	%r52, %r30, 256;
	cvt.u64.u32 	%rd227, %r52;
	add.s64 	%rd228, %rd326, %rd227;
	add.s64 	%rd157, %rd228, %rd3;
	ld.global.f64 	%fd132, [%rd147+6144];
	setp.lt.f64 	%p46, %fd228, %fd132;
	mov.f64 	%fd230, %fd228;
	mov.u64 	%rd338, %rd336;
	@%p46 bra 	$L__BB16_161;
	setp.lt.f64 	%p47, %fd132, %fd228;
	mov.f64 	%fd230, %fd132;
	mov.u64 	%rd338, %rd157;
	@%p47 bra 	$L__BB16_161;
	setp.lt.s64 	%p48, %rd336, %rd157;
	selp.f64 	%fd230, %fd228, %fd132, %p48;
	min.s64 	%rd338, %rd336, %rd157;
$L__BB16_161:
	add.s32 	%r398, %r30, 1024;
	add.s32 	%r53, %r30, 512;
	setp.lt.s32 	%p49, %r53, %r21;
	@%p49 bra 	$L__BB16_149;
$L__BB16_162:
	// begin inline asm
	mov.u32 %r54, %laneid;
	// end inline asm
	mov.b64 	%rd229, %fd230;
	mov.b64 	{%r56, %r61}, %rd229;
	mov.b32 	%r72, 1;
	mov.b32 	%r73, 31;
	mov.b32 	%r74, -1;
	// begin inline asm
	shfl.sync.down.b32 %r55, %r56, %r72, %r73, %r74;
	// end inline asm
	// begin inline asm
	shfl.sync.down.b32 %r60, %r61, %r72, %r73, %r74;
	// end inline asm
	mov.b64 	%rd230, {%r55, %r60};
	mov.b64 	%fd136, %rd230;
	mov.b64 	{%r66, %r71}, %rd338;
	// begin inline asm
	shfl.sync.down.b32 %r65, %r66, %r72, %r73, %r74;
	// end inline asm
	// begin inline asm
	shfl.sync.down.b32 %r70, %r71, %r72, %r73, %r74;
	// end inline asm
	mov.b64 	%rd161, {%r65, %r70};
	setp.gt.s32 	%p50, %r54, 30;
	setp.lt.f64 	%p51, %fd230, %fd136;
	or.pred  	%p52, %p50, %p51;
	mov.f64 	%fd231, %fd230;
	mov.u64 	%rd339, %rd338;
	@%p52 bra 	$L__BB16_165;
	setp.gt.f64 	%p53, %fd230, %fd136;
	mov.f64 	%fd231, %fd136;
	mov.u64 	%rd339, %rd161;
	@%p53 bra 	$L__BB16_165;
	setp.lt.s64 	%p54, %rd338, %rd161;
	selp.f64 	%fd231, %fd230, %fd136, %p54;
	min.s64 	%rd339, %rd338, %rd161;
$L__BB16_165:
	mov.b64 	%rd231, %fd231;
	mov.b64 	{%r76, %r81}, %rd231;
	mov.b32 	%r92, 2;
	mov.b32 	%r93, 31;
	mov.b32 	%r94, -1;
	// begin inline asm
	shfl.sync.down.b32 %r75, %r76, %r92, %r93, %r94;
	// end inline asm
	// begin inline asm
	shfl.sync.down.b32 %r80, %r81, %r92, %r93, %r94;
	// end inline asm
	mov.b64 	%rd232, {%r75, %r80};
	mov.b64 	%fd139, %rd232;
	mov.b64 	{%r86, %r91}, %rd339;
	// begin inline asm
	shfl.sync.down.b32 %r85, %r86, %r92, %r93, %r94;
	// end inline asm
	// begin inline asm
	shfl.sync.down.b32 %r90, %r91, %r92, %r93, %r94;
	// end inline asm
	mov.b64 	%rd164, {%r85, %r90};
	setp.gt.s32 	%p55, %r54, 29;
	setp.lt.f64 	%p56, %fd231, %fd139;
	or.pred  	%p57, %p55, %p56;
	mov.f64 	%fd232, %fd231;
	mov.u64 	%rd340, %rd339;
	@%p57 bra 	$L__BB16_168;
	setp.gt.f64 	%p58, %fd231, %fd139;
	mov.f64 	%fd232, %fd139;
	mov.u64 	%rd340, %rd164;
	@%p58 bra 	$L__BB16_168;
	setp.lt.s64 	%p59, %rd339, %rd164;
	selp.f64 	%fd232, %fd231, %fd139, %p59;
	min.s64 	%rd340, %rd339, %rd164;
$L__BB16_168:
	mov.b64 	%rd233, %fd232;
	mov.b64 	{%r96, %r101}, %rd233;
	mov.b32 	%r112, 4;
	mov.b32 	%r113, 31;
	mov.b32 	%r114, -1;
	// begin inline asm
	shfl.sync.down.b32 %r95, %r96, %r112, %r113, %r114;
	// end inline asm
	// begin inline asm
	shfl.sync.down.b32 %r100, %r101, %r112, %r113, %r114;
	// end inline asm
	mov.b64 	%rd234, {%r95, %r100};
	mov.b64 	%fd142, %rd234;
	mov.b64 	{%r106, %r111}, %rd340;
	// begin inline asm
	shfl.sync.down.b32 %r105, %r106, %r112, %r113, %r114;
	// end inline asm
	// begin inline asm
	shfl.sync.down.b32 %r110, %r111, %r112, %r113, %r114;
	// end inline asm
	mov.b64 	%rd167, {%r105, %r110};
	setp.gt.s32 	%p60, %r54, 27;
	setp.lt.f64 	%p61, %fd232, %fd142;
	or.pred  	%p62, %p60, %p61;
	mov.f64 	%fd233, %fd232;
	mov.u64 	%rd341, %rd340;
	@%p62 bra 	$L__BB16_171;
	setp.gt.f64 	%p63, %fd232, %fd142;
	mov.f64 	%fd233, %fd142;
	mov.u64 	%rd341, %rd167;
	@%p63 bra 	$L__BB16_171;
	setp.lt.s64 	%p64, %rd340, %rd167;
	selp.f64 	%fd233, %fd232, %fd142, %p64;
	min.s64 	%rd341, %rd340, %rd167;
$L__BB16_171:
	mov.b64 	%rd235, %fd233;
	mov.b64 	{%r116, %r121}, %rd235;
	mov.b32 	%r132, 8;
	mov.b32 	%r133, 31;
	mov.b32 	%r134, -1;
	// begin inline asm
	shfl.sync.down.b32 %r115, %r116, %r132, %r133, %r134;
	// end inline asm
	// begin inline asm
	shfl.sync.down.b32 %r120, %r121, %r132, %r133, %r134;
	// end inline asm
	mov.b64 	%rd236, {%r115, %r120};
	mov.b64 	%fd145, %rd236;
	mov.b64 	{%r126, %r131}, %rd341;
	// begin inline asm
	shfl.sync.down.b32 %r125, %r126, %r132, %r133, %r134;
	// end inline asm
	// begin inline asm
	shfl.sync.down.b32 %r130, %r131, %r132, %r133, %r134;
	// end inline asm
	mov.b64 	%rd170, {%r125, %r130};
	setp.gt.s32 	%p65, %r54, 23;
	setp.lt.f64 	%p66, %fd233, %fd145;
	or.pred  	%p67, %p65, %p66;
	mov.f64 	%fd234, %fd233;
	mov.u64 	%rd342, %rd341;
	@%p67 bra 	$L__BB16_174;
	setp.gt.f64 	%p68, %fd233, %fd145;
	mov.f64 	%fd234, %fd145;
	mov.u64 	%rd342, %rd170;
	@%p68 bra 	$L__BB16_174;
	setp.lt.s64 	%p69, %rd341, %rd170;
	selp.f64 	%fd234, %fd233, %fd145, %p69;
	min.s64 	%rd342, %rd341, %rd170;
$L__BB16_174:
	mov.b64 	%rd237, %fd234;
	mov.b64 	{%r136, %r141}, %rd237;
	mov.b32 	%r152, 16;
	mov.b32 	%r153, 31;
	mov.b32 	%r154, -1;
	// begin inline asm
	shfl.sync.down.b32 %r135, %r136, %r152, %r153, %r154;
	// end inline asm
	// begin inline asm
	shfl.sync.down.b32 %r140, %r141, %r152, %r153, %r154;
	// end inline asm
	mov.b64 	%rd238, {%r135, %r140};
	mov.b64 	%fd148, %rd238;
	mov.b64 	{%r146, %r151}, %rd342;
	// begin inline asm
	shfl.sync.down.b32 %r145, %r146, %r152, %r153, %r154;
	// end inline asm
	// begin inline asm
	shfl.sync.down.b32 %r150, %r151, %r152, %r153, %r154;
	// end inline asm
	mov.b64 	%rd173, {%r145, %r150};
	setp.gt.s32 	%p70, %r54, 15;
	setp.lt.f64 	%p71, %fd234, %fd148;
	or.pred  	%p72, %p70, %p71;
	mov.f64 	%fd242, %fd234;
	mov.u64 	%rd350, %rd342;
	@%p72 bra 	$L__BB16_177;
	setp.gt.f64 	%p73, %fd234, %fd148;
	mov.f64 	%fd242, %fd148;
	mov.u64 	%rd350, %rd173;
	@%p73 bra 	$L__BB16_177;
	setp.lt.s64 	%p74, %rd342, %rd173;
	selp.f64 	%fd242, %fd234, %fd148, %p74;
	min.s64 	%rd350, %rd342, %rd173;
$L__BB16_177:
	setp.ne.s32 	%p75, %r54, 0;
	@%p75 bra 	$L__BB16_179;
	shr.u32 	%r155, %r20, 1;
	and.b32  	%r156, %r155, 496;
	mov.u32 	%r157, _ZN6thrust24THRUST_300001_SM_1000_NS8cuda_cub4core6detail5shmemE;
	add.s32 	%r158, %r157, %r156;
	st.shared.f64 	[%r158+8], %fd242;
	st.shared.u64 	[%r158+16], %rd350;
$L__BB16_179:
	bar.sync 	0;
	setp.ne.s32 	%p76, %r20, 0;
	@%p76 bra 	$L__BB16_201;
	ld.shared.f64 	%fd151, [_ZN6thrust24THRUST_300001_SM_1000_NS8cuda_cub4core6detail5shmemE+24];
	ld.shared.u64 	%rd176, [_ZN6thrust24THRUST_300001_SM_1000_NS8cuda_cub4core6detail5shmemE+32];
	setp.lt.f64 	%p77, %fd242, %fd151;
	mov.f64 	%fd236, %fd242;
	mov.u64 	%rd344, %rd350;
	@%p77 bra 	$L__BB16_183;
	setp.lt.f64 	%p78, %fd151, %fd242;
	mov.f64 	%fd236, %fd151;
	mov.u64 	%rd344, %rd176;
	@%p78 bra 	$L__BB16_183;
	setp.lt.s64 	%p79, %rd350, %rd176;
	selp.f64 	%fd236, %fd242, %fd151, %p79;
	min.s64 	%rd344, %rd350, %rd176;
$L__BB16_183:
	ld.shared.f64 	%fd154, [_ZN6thrust24THRUST_300001_SM_1000_NS8cuda_cub4core6detail5shmemE+40];
	ld.shared.u64 	%rd179, [_ZN6thrust24THRUST_300001_SM_1000_NS8cuda_cub4core6detail5shmemE+48];
	setp.lt.f64 	%p80, %fd236, %fd154;
	mov.f64 	%fd237, %fd236;
	mov.u64 	%rd345, %rd344;
	@%p80 bra 	$L__BB16_186;
	setp.lt.f64 	%p81, %fd154, %fd236;
	mov.f64 	%fd237, %fd154;
	mov.u64 	%rd345, %rd179;
	@%p81 bra 	$L__BB16_186;
	setp.lt.s64 	%p82, %rd344, %rd179;
	selp.f64 	%fd237, %fd236, %fd154, %p82;
	min.s64 	%rd345, %rd344, %rd179;
$L__BB16_186:
	ld.shared.f64 	%fd157, [_ZN6thrust24THRUST_300001_SM_1000_NS8cuda_cub4core6detail5shmemE+56];
	ld.shared.u64 	%rd182, [_ZN6thrust24THRUST_300001_SM_1000_NS8cuda_cub4core6detail5shmemE+64];
	setp.lt.f64 	%p83, %fd237, %fd157;
	mov.f64 	%fd238, %fd237;
	mov.u64 	%rd346, %rd345;
	@%p83 bra 	$L__BB16_189;
	setp.lt.f64 	%p84, %fd157, %fd237;
	mov.f64 	%fd238, %fd157;
	mov.u64 	%rd346, %rd182;
	@%p84 bra 	$L__BB16_189;
	setp.lt.s64 	%p85, %rd345, %rd182;
	selp.f64 	%fd238, %fd237, %fd157, %p85;
	min.s64 	%rd346, %rd345, %rd182;
$L__BB16_189:
	ld.shared.f64 	%fd160, [_ZN6thrust24THRUST_300001_SM_1000_NS8cuda_cub4core6detail5shmemE+72];
	ld.shared.u64 	%rd185, [_ZN6thrust24THRUST_300001_SM_1000_NS8cuda_cub4core6detail5shmemE+80];
	setp.lt.f64 	%p86, %fd238, %fd160;
	mov.f64 	%fd239, %fd238;
	mov.u64 	%rd347, %rd346;
	@%p86 bra 	$L__BB16_192;
	setp.lt.f64 	%p87, %fd160, %fd238;
	mov.f64 	%fd239, %fd160;
	mov.u64 	%rd347, %rd185;
	@%p87 bra 	$L__BB16_192;
	setp.lt.s64 	%p88, %rd346, %rd185;
	selp.f64 	%fd239, %fd238, %fd160, %p88;
	min.s64 	%rd347, %rd346, %rd185;
$L__BB16_192:
	ld.shared.f64 	%fd163, [_ZN6thrust24THRUST_300001_SM_1000_NS8cuda_cub4core6detail5shmemE+88];
	ld.shared.u64 	%rd188, [_ZN6thrust24THRUST_300001_SM_1000_NS8cuda_cub4core6detail5shmemE+96];
	setp.lt.f64 	%p89, %fd239, %fd163;
	mov.f64 	%fd240, %fd239;
	mov.u64 	%rd348, %rd347;
	@%p89 bra 	$L__BB16_195;
	setp.lt.f64 	%p90, %fd163, %fd239;
	mov.f64 	%fd240, %fd163;
	mov.u64 	%rd348, %rd188;
	@%p90 bra 	$L__BB16_195;
	setp.lt.s64 	%p91, %rd347, %rd188;
	selp.f64 	%fd240, %fd239, %fd163, %p91;
	min.s64 	%rd348, %rd347, %rd188;
$L__BB16_195:
	ld.shared.f64 	%fd166, [_ZN6thrust24THRUST_300001_SM_1000_NS8cuda_cub4core6detail5shmemE+104];
	ld.shared.u64 	%rd191, [_ZN6thrust24THRUST_300001_SM_1000_NS8cuda_cub4core6detail5shmemE+112];
	setp.lt.f64 	%p92, %fd240, %fd166;
	mov.f64 	%fd241, %fd240;
	mov.u64 	%rd349, %rd348;
	@%p92 bra 	$L__BB16_198;
	setp.lt.f64 	%p93, %fd166, %fd240;
	mov.f64 	%fd241, %fd166;
	mov.u64 	%rd349, %rd191;
	@%p93 bra 	$L__BB16_198;
	setp.lt.s64 	%p94, %rd348, %rd191;
	selp.f64 	%fd241, %fd240, %fd166, %p94;
	min.s64 	%rd349, %rd348, %rd191;
$L__BB16_198:
	ld.shared.f64 	%fd169, [_ZN6thrust24THRUST_300001_SM_1000_NS8cuda_cub4core6detail5shmemE+120];
	ld.shared.u64 	%rd194, [_ZN6thrust24THRUST_300001_SM_1000_NS8cuda_cub4core6detail5shmemE+128];
	setp.lt.f64 	%p95, %fd241, %fd169;
	mov.u64 	%rd350, %rd349;
	mov.f64 	%fd242, %fd241;
	@%p95 bra 	$L__BB16_201;
	setp.lt.f64 	%p96, %fd169, %fd241;
	mov.u64 	%rd350, %rd194;
	mov.f64 	%fd242, %fd169;
	@%p96 bra 	$L__BB16_201;
	setp.lt.s64 	%p97, %rd349, %rd194;
	selp.f64 	%fd242, %fd241, %fd169, %p97;
	min.s64 	%rd350, %rd349, %rd194;
$L__BB16_201:
	mov.u32 	%r389, %tid.x;
	setp.ne.s32 	%p224, %r389, 0;
	@%p224 bra 	$L__BB16_203;
	ld.param.u64 	%rd280, [_ZN6thrust24THRUST_300001_SM_1000_NS8cuda_cub4core6detail13_kernel_agentINS1_8__reduce11ReduceAgentINS0_12zip_iteratorIN4cuda3std3__45tupleIJNS0_6detail15normal_iteratorINS0_10device_ptrIdEEEENS0_17counting_iteratorIlNS0_11use_defaultESI_SI_EEEEEEEPNSB_IJdlEEESM_lNS1_9__extrema9arg_min_fIdlNSA_4lessIdEEEEEEJSL_SN_lN3cub18CUB_300001_SM_100013GridEvenShareIlEENSV_9GridQueueIyEESS_EEEvDpT0__param_1];
	cvta.to.global.u64 	%rd277, %rd280;
	mul.wide.u32 	%rd278, %r1, 16;
	add.s64 	%rd279, %rd277, %rd278;
	st.global.f64 	[%rd279], %fd242;
	st.global.u64 	[%rd279+8], %rd350;
$L__BB16_203:
	ret;

}
	// .globl	_ZN6thrust24THRUST_300001_SM_1000_NS8cuda_cub4core6detail13_kernel_agentINS1_8__reduce11ReduceAgentIPN4cuda3std3__45tupleIJdlEEESC_SB_lNS1_9__extrema9arg_min_fIdlNS9_4lessIdEEEEEEJSC_SC_iSH_EEEvDpT0_
.visible .entry _ZN6thrust24THRUST_300001_SM_1000_NS8cuda_cub4core6detail13_kernel_agentINS1_8__reduce11ReduceAgentIPN4cuda3std3__45tupleIJdlEEESC_SB_lNS1_9__extrema9arg_min_fIdlNS9_4lessIdEEEEEEJSC_SC_iSH_EEEvDpT0_(
	.param .u64 .ptr .align 1 _ZN6thrust24THRUST_300001_SM_1000_NS8cuda_cub4core6detail13_kernel_agentINS1_8__reduce11ReduceAgentIPN4cuda3std3__45tupleIJdlEEESC_SB_lNS1_9__extrema9arg_min_fIdlNS9_4lessIdEEEEEEJSC_SC_iSH_EEEvDpT0__param_0,
	.param .u64 .ptr .align 1 _ZN6thrust24THRUST_300001_SM_1000_NS8cuda_cub4core6detail13_kernel_agentINS1_8__reduce11ReduceAgentIPN4cuda3std3__45tupleIJdlEEESC_SB_lNS1_9__extrema9arg_min_fIdlNS9_4lessIdEEEEEEJSC_SC_iSH_EEEvDpT0__param_1,
	.param .u32 _ZN6thrust24THRUST_300001_SM_1000_NS8cuda_cub4core6detail13_kernel_agentINS1_8__reduce11ReduceAgentIPN4cuda3std3__45tupleIJdlEEESC_SB_lNS1_9__extrema9arg_min_fIdlNS9_4lessIdEEEEEEJSC_SC_iSH_EEEvDpT0__param_2,
	.param .align 1 .b8 _ZN6thrust24THRUST_300001_SM_1000_NS8cuda_cub4core6detail13_kernel_agentINS1_8__reduce11ReduceAgentIPN4cuda3std3__45tupleIJdlEEESC_SB_lNS1_9__extrema9arg_min_fIdlNS9_4lessIdEEEEEEJSC_SC_iSH_EEEvDpT0__param_3[1]
)
.maxntid 256
{
	.reg .pred 	%p<260>;
	.reg .b32 	%r<374>;
	.reg .b64 	%rd<508>;
	.reg .b64 	%fd<293>;

	ld.param.u64 	%rd237, [_ZN6thrust24THRUST_300001_SM_1000_NS8cuda_cub4core6detail13_kernel_agentINS1_8__reduce11ReduceAgentIPN4cuda3std3__45tupleIJdlEEESC_SB_lNS1_9__extrema9arg_min_fIdlNS9_4lessIdEEEEEEJSC_SC_iSH_EEEvDpT0__param_0];
	ld.param.u32 	%r29, [_ZN6thrust24THRUST_300001_SM_1000_NS8cuda_cub4core6detail13_kernel_agentINS1_8__reduce11ReduceAgentIPN4cuda3std3__45tupleIJdlEEESC_SB_lNS1_9__extrema9arg_min_fIdlNS9_4lessIdEEEEEEJSC_SC_iSH_EEEvDpT0__param_2];
	cvt.s64.s32 	%rd1, %r29;
	setp.eq.s32 	%p1, %r29, 0;
	@%p1 bra 	$L__BB17_238;
	setp.gt.s32 	%p2, %r29, 1279;
	@%p2 bra 	$L__BB17_111;
	mov.u32 	%r1, %tid.x;
	setp.ge.s32 	%p133, %r1, %r29;
	mov.f64 	%fd224, 0d0000000000000000;
	mov.b64 	%rd431, 0;
	mov.u32 	%r368, %r1;
	@%p133 bra 	$L__BB17_4;
	mul.wide.u32 	%rd375, %r1, 16;
	add.s64 	%rd372, %rd237, %rd375;
	// begin inline asm
	ld.global.nc.u64 %rd371, [%rd372];
	// end inline asm
	add.s64 	%rd374, %rd372, 8;
	// begin inline asm
	ld.global.nc.u64 %rd431, [%rd374];
	// end inline asm
	mov.b64 	%fd224, %rd371;
	add.s32 	%r368, %r1, 256;
$L__BB17_4:
	setp.ge.s32 	%p134, %r368, %r29;
	@%p134 bra 	$L__BB17_25;
	not.b32 	%r141, %r368;
	add.s32 	%r4, %r29, %r141;
	and.b32  	%r142, %r4, 768;
	setp.eq.s32 	%p135, %r142, 768;
	@%p135 bra 	$L__BB17_11;
	mul.wide.u32 	%rd377, %r368, 16;
	add.s64 	%rd422, %rd237, %rd377;
	shr.u32 	%r143, %r4, 8;
	add.s32 	%r144, %r143, 1;
	and.b32  	%r145, %r144, 3;
	neg.s32 	%r366, %r145;
$L__BB17_7:
	.pragma "nounroll";
	mov.u64 	%rd6, %rd431;
	mov.f64 	%fd3, %fd224;
	// begin inline asm
	ld.global.nc.u64 %rd378, [%rd422];
	// end inline asm
	add.s64 	%rd381, %rd422, 8;
	// begin inline asm
	ld.global.nc.u64 %rd380, [%rd381];
	// end inline asm
	mov.b64 	%fd4, %rd378;
	setp.lt.f64 	%p136, %fd3, %fd4;
	@%p136 bra 	$L__BB17_10;
	setp.gt.f64 	%p137, %fd3, %fd4;
	mov.u64 	%rd431, %rd380;
	mov.f64 	%fd224, %fd4;
	@%p137 bra 	$L__BB17_10;
	setp.lt.s64 	%p138, %rd6, %rd380;
	min.s64 	%rd431, %rd6, %rd380;
	selp.f64 	%fd224, %fd3, %fd4, %p138;
$L__BB17_10:
	add.s32 	%r368, %r368, 256;
	add.s64 	%rd422, %rd422, 4096;
	add.s32 	%r366, %r366, 1;
	setp.ne.s32 	%p139, %r366, 0;
	@%p139 bra 	$L__BB17_7;
$L__BB17_11:
	setp.lt.u32 	%p140, %r4, 768;
	@%p140 bra 	$L__BB17_25;
$L__BB17_12:
	mul.wide.s32 	%rd386, %r368, 16;
	add.s64 	%rd383, %rd237, %rd386;
	// begin inline asm
	ld.global.nc.u64 %rd382, [%rd383];
	// end inline asm
	add.s64 	%rd385, %rd383, 8;
	// begin inline asm
	ld.global.nc.u64 %rd384, [%rd385];
	// end inline asm
	mov.b64 	%fd10, %rd382;
	setp.lt.f64 	%p141, %fd224, %fd10;
	mov.u64 	%rd428, %rd431;
	mov.f64 	%fd221, %fd224;
	@%p141 bra 	$L__BB17_15;
	setp.gt.f64 	%p142, %fd224, %fd10;
	mov.u64 	%rd428, %rd384;
	mov.f64 	%fd221, %fd10;
	@%p142 bra 	$L__BB17_15;
	setp.lt.s64 	%p143, %rd431, %rd384;
	min.s64 	%rd428, %rd431, %rd384;
	selp.f64 	%fd221, %fd224, %fd10, %p143;
$L__BB17_15:
	add.s64 	%rd388, %rd383, 4096;
	// begin inline asm
	ld.global.nc.u64 %rd387, [%rd388];
	// end inline asm
	add.s64 	%rd390, %rd383, 4104;
	// begin inline asm
	ld.global.nc.u64 %rd389, [%rd390];
	// end inline asm
	mov.b64 	%fd13, %rd387;
	setp.lt.f64 	%p144, %fd221, %fd13;
	mov.u64 	%rd429, %rd428;
	mov.f64 	%fd222, %fd221;
	@%p144 bra 	$L__BB17_18;
	setp.gt.f64 	%p145, %fd221, %fd13;
	mov.u64 	%rd429, %rd389;
	mov.f64 	%fd222, %fd13;
	@%p145 bra 	$L__BB17_18;
	setp.lt.s64 	%p146, %rd428, %rd389;
	min.s64 	%rd429, %rd428, %rd389;
	selp.f64 	%fd222, %fd221, %fd13, %p146;
$L__BB17_18:
	add.s64 	%rd392, %rd383, 8192;
	// begin inline asm
	ld.global.nc.u64 %rd391, [%rd392];
	// end inline asm
	add.s64 	%rd394, %rd383, 8200;
	// begin inline asm
	ld.global.nc.u64 %rd393, [%rd394];
	// end inline asm
	mov.b64 	%fd16, %rd391;
	setp.lt.f64 	%p147, %fd222, %fd16;
	mov.u64 	%rd430, %rd429;
	mov.f64 	%fd223, %fd222;
	@%p147 bra 	$L__BB17_21;
	setp.gt.f64 	%p148, %fd222, %fd16;
	mov.u64 	%rd430, %rd393;
	mov.f64 	%fd223, %fd16;
	@%p148 bra 	$L__BB17_21;
	setp.lt.s64 	%p149, %rd429, %rd393;
	min.s64 	%rd430, %rd429, %rd393;
	selp.f64 	%fd223, %fd222, %fd16, %p149;
$L__BB17_21:
	add.s64 	%rd396, %rd383, 12288;
	// begin inline asm
	ld.global.nc.u64 %rd395, [%rd396];
	// end inline asm
	add.s64 	%rd398, %rd383, 12296;
	// begin inline asm
	ld.global.nc.u64 %rd397, [%rd398];
	// end inline asm
	mov.b64 	%fd19, %rd395;
	setp.lt.f64 	%p150, %fd223, %fd19;
	mov.u64 	%rd431, %rd430;
	mov.f64 	%fd224, %fd223;
	@%p150 bra 	$L__BB17_24;
	setp.gt.f64 	%p151, %fd223, %fd19;
	mov.u64 	%rd431, %rd397;
	mov.f64 	%fd224, %fd19;
	@%p151 bra 	$L__BB17_24;
	setp.lt.s64 	%p152, %rd430, %rd397;
	min.s64 	%rd431, %rd430, %rd397;
	selp.f64 	%fd224, %fd223, %fd19, %p152;
$L__BB17_24:
	add.s32 	%r368, %r368, 1024;
	setp.lt.s32 	%p153, %r368, %r29;
	@%p153 bra 	$L__BB17_12;
$L__BB17_25:
	setp.lt.s32 	%p154, %r29, 256;
	@%p154 bra 	$L__BB17_65;
	// begin inline asm
	mov.u32 %r259, %laneid;
	// end inline asm
	mov.b64 	%rd409, %fd224;
	mov.b64 	{%r261, %r266}, %rd409;
	mov.b32 	%r277, 1;
	mov.b32 	%r278, 31;
	mov.b32 	%r279, -1;
	// begin inline asm
	shfl.sync.down.b32 %r260, %r261, %r277, %r278, %r279;
	// end inline asm
	// begin inline asm
	shfl.sync.down.b32 %r265, %r266, %r277, %r278, %r279;
	// end inline asm
	mov.b64 	%rd410, {%r260, %r265};
	mov.b64 	%fd23, %rd410;
	mov.b64 	{%r271, %r276}, %rd431;
	// begin inline asm
	shfl.sync.down.b32 %r270, %r271, %r277, %r278, %r279;
	// end inline asm
	// begin inline asm
	shfl.sync.down.b32 %r275, %r276, %r277, %r278, %r279;
	// end inline asm
	mov.b64 	%rd28, {%r270, %r275};
	setp.gt.s32 	%p211, %r259, 30;
	setp.lt.f64 	%p212, %fd224, %fd23;
	or.pred  	%p213, %p211, %p212;
	mov.u64 	%rd433, %rd431;
	mov.f64 	%fd226, %fd224;
	@%p213 bra 	$L__BB17_29;
	setp.gt.f64 	%p214, %fd224, %fd23;
	mov.u64 	%rd433, %rd28;
	mov.f64 	%fd226, %fd23;
	@%p214 bra 	$L__BB17_29;
	setp.lt.s64 	%p215, %rd431, %rd28;
	min.s64 	%rd433, %rd431, %rd28;
	selp.f64 	%fd226, %fd224, %fd23, %p215;
$L__BB17_29:
	mov.b64 	%rd411, %fd226;
	mov.b64 	{%r281, %r286}, %rd411;
	mov.b32 	%r297, 2;
	mov.b32 	%r298, 31;
	mov.b32 	%r299, -1;
	// begin inline asm
	shfl.sync.down.b32 %r280, %r281, %r297, %r298, %r299;
	// end inline asm
	// begin inline asm
	shfl.sync.down.b32 %r285, %r286, %r297, %r298, %r299;
	// end inline asm
	mov.b64 	%rd412, {%r280, %r285};
	mov.b64 	%fd26, %rd412;
	mov.b64 	{%r291, %r296}, %rd433;
	// begin inline asm
	shfl.sync.down.b32 %r290, %r291, %r297, %r298, %r299;
	// end inline asm
	// begin inline asm
	shfl.sync.down.b32 %r295, %r296, %r297, %r298, %r299;
	// end inline asm
	mov.b64 	%rd31, {%r290, %r295};
	setp.gt.s32 	%p216, %r259, 29;
	setp.lt.f64 	%p217, %fd226, %fd26;
	or.pred  	%p218, %p216, %p217;
	mov.u64 	%rd434, %rd433;
	mov.f64 	%fd227, %fd226;
	@%p218 bra 	$L__BB17_32;
	setp.gt.f64 	%p219, %fd226, %fd26;
	mov.u64 	%rd434, %rd31;
	mov.f64 	%fd227, %fd26;
	@%p219 bra 	$L__BB17_32;
	setp.lt.s64 	%p220, %rd433, %rd31;
	min.s64 	%rd434, %rd433, %rd31;
	selp.f64 	%fd227, %fd226, %fd26, %p220;
$L__BB17_32:
	mov.b64 	%rd413, %fd227;
	mov.b64 	{%r301, %r306}, %rd413;
	mov.b32 	%r317, 4;
	mov.b32 	%r318, 31;
	mov.b32 	%r319, -1;
	// begin inline asm
	shfl.sync.down.b32 %r300, %r301, %r317, %r318, %r319;
	// end inline asm
	// begin inline asm
	shfl.sync.down.b32 %r305, %r306, %r317, %r318, %r319;
	// end inline asm
	mov.b64 	%rd414, {%r300, %r305};
	mov.b64 	%fd29, %rd414;
	mov.b64 	{%r311, %r316}, %rd434;
	// begin inline asm
	shfl.sync.down.b32 %r310, %r311, %r317, %r318, %r319;
	// end inline asm
	// begin inline asm
	shfl.sync.down.b32 %r315, %r316, %r317, %r318, %r319;
	// end inline asm
	mov.b64 	%rd34, {%r310, %r315};
	setp.gt.s32 	%p221, %r259, 27;
	setp.lt.f64 	%p222, %fd227, %fd29;
	or.pred  	%p223, %p221, %p222;
	mov.u64 	%rd435, %rd434;
	mov.f64 	%fd228, %fd227;
	@%p223 bra 	$L__BB17_35;
	setp.gt.f64 	%p224, %fd227, %fd29;
	mov.u64 	%rd435, %rd34;
	mov.f64 	%fd228, %fd29;
	@%p224 bra 	$L__BB17_35;
	setp.lt.s64 	%p225, %rd434, %rd34;
	min.s64 	%rd435, %rd434, %rd34;
	selp.f64 	%fd228, %fd227, %fd29, %p225;
$L__BB17_35:
	mov.b64 	%rd415, %fd228;
	mov.b64 	{%r321, %r326}, %rd415;
	mov.b32 	%r337, 8;
	mov.b32 	%r338, 31;
	mov.b32 	%r339, -1;
	// begin inline asm
	shfl.sync.down.b32 %r320, %r321, %r337, %r338, %r339;
	// end inline asm
	// begin inline asm
	shfl.sync.down.b32 %r325, %r326, %r337, %r338, %r339;
	// end inline asm
	mov.b64 	%rd416, {%r320, %r325};
	mov.b64 	%fd32, %rd416;
	mov.b64 	{%r331, %r336}, %rd435;
	// begin inline asm
	shfl.sync.down.b32 %r330, %r331, %r337, %r338, %r339;
	// end inline asm
	// begin inline asm
	shfl.sync.down.b32 %r335, %r336, %r337, %r338, %r339;
	// end inline asm
	mov.b64 	%rd37, {%r330, %r335};
	setp.gt.s32 	%p226, %r259, 23;
	setp.lt.f64 	%p227, %fd228, %fd32;
	or.pred  	%p228, %p226, %p227;
	mov.u64 	%rd436, %rd435;
	mov.f64 	%fd229, %fd228;
	@%p228 bra 	$L__BB17_38;
	setp.gt.f64 	%p229, %fd228, %fd32;
	mov.u64 	%rd436, %rd37;
	mov.f64 	%fd229, %fd32;
	@%p229 bra 	$L__BB17_38;
	setp.lt.s64 	%p230, %rd435, %rd37;
	min.s64 	%rd436, %rd435, %rd37;
	selp.f64 	%fd229, %fd228, %fd32, %p230;
$L__BB17_38:
	mov.b64 	%rd417, %fd229;
	mov.b64 	{%r341, %r346}, %rd417;
	mov.b32 	%r357, 16;
	mov.b32 	%r358, 31;
	mov.b32 	%r359, -1;
	// begin inline asm
	shfl.sync.down.b32 %r340, %r341, %r357, %r358, %r359;
	// end inline asm
	// begin inline asm
	shfl.sync.down.b32 %r345, %r346, %r357, %r358, %r359;
	// end inline asm
	mov.b64 	%rd418, {%r340, %r345};
	mov.b64 	%fd35, %rd418;
	mov.b64 	{%r351, %r356}, %rd436;
	// begin inline asm
	shfl.sync.down.b32 %r350, %r351, %r357, %r358, %r359;
	// end inline asm
	// begin inline asm
	shfl.sync.down.b32 %r355, %r356, %r357, %r358, %r359;
	// end inline asm
	mov.b64 	%rd40, {%r350, %r355};
	setp.gt.s32 	%p231, %r259, 15;
	setp.lt.f64 	%p232, %fd229, %fd35;
	or.pred  	%p233, %p231, %p232;
	mov.u64 	%rd507, %rd436;
	mov.f64 	%fd292, %fd229;
	@%p233 bra 	$L__BB17_41;
	setp.gt.f64 	%p234, %fd229, %fd35;
	mov.u64 	%rd507, %rd40;
	mov.f64 	%fd292, %fd35;
	@%p234 bra 	$L__BB17_41;
	setp.lt.s64 	%p235, %rd436, %rd40;
	min.s64 	%rd507, %rd436, %rd40;
	selp.f64 	%fd292, %fd229, %fd35, %p235;
$L__BB17_41:
	setp.ne.s32 	%p236, %r259, 0;
	@%p236 bra 	$L__BB17_43;
	shr.u32 	%r360, %r1, 1;
	and.b32  	%r361, %r360, 496;
	mov.u32 	%r362, _ZN6thrust24THRUST_300001_SM_1000_NS8cuda_cub4core6detail5shmemE;
	add.s32 	%r363, %r362, %r361;
	st.shared.f64 	[%r363+8], %fd292;
	st.shared.u64 	[%r363+16], %rd507;
$L__BB17_43:
	bar.sync 	0;
	setp.ne.s32 	%p237, %r1, 0;
	@%p237 bra 	$L__BB17_236;
	ld.shared.f64 	%fd38, [_ZN6thrust24THRUST_300001_SM_1000_NS8cuda_cub4core6detail5shmemE+24];
	ld.shared.u64 	%rd43, [_ZN6thrust24THRUST_300001_SM_1000_NS8cuda_cub4core6detail5shmemE+32];
	setp.lt.f64 	%p238, %fd292, %fd38;
	mov.u64 	%rd438, %rd507;
	mov.f64 	%fd231, %fd292;
	@%p238 bra 	$L__BB17_47;
	setp.lt.f64 	%p239, %fd38, %fd292;
	mov.u64 	%rd438, %rd43;
	mov.f64 	%fd231, %fd38;
	@%p239 bra 	$L__BB17_47;
	setp.lt.s64 	%p240, %rd507, %rd43;
	min.s64 	%rd438, %rd507, %rd43;
	selp.f64 	%fd231, %fd292, %fd38, %p240;
$L__BB17_47:
	ld.shared.f64 	%fd41, [_ZN6thrust24THRUST_300001_SM_1000_NS8cuda_cub4core6detail5shmemE+40];
	ld.shared.u64 	%rd46, [_ZN6thrust24THRUST_300001_SM_1000_NS8cuda_cub4core6detail5shmemE+48];
	setp.lt.f64 	%p241, %fd231, %fd41;
	mov.u64 	%rd439, %rd438;
	mov.f64 	%fd232, %fd231;
	@%p241 bra 	$L__BB17_50;
	setp.lt.f64 	%p242, %fd41, %fd231;
	mov.u64 	%rd439, %rd46;
	mov.f64 	%fd232, %fd41;
	@%p242 bra 	$L__BB17_50;
	setp.lt.s64 	%p243, %rd438, %rd46;
	min.s64 	%rd439, %rd438, %rd46;
	selp.f64 	%fd232, %fd231, %fd41, %p243;
$L__BB17_50:
	ld.shared.f64 	%fd44, [_ZN6thrust24THRUST_300001_SM_1000_NS8cuda_cub4core6detail5shmemE+56];
	ld.shared.u64 	%rd49, [_ZN6thrust24THRUST_300001_SM_1000_NS8cuda_cub4core6detail5shmemE+64];
	setp.lt.f64 	%p244, %fd232, %fd44;
	mov.u64 	%rd440, %rd439;
	mov.f64 	%fd233, %fd232;
	@%p244 bra 	$L__BB17_53;
	setp.lt.f64 	%p245, %fd44, %fd232;
	mov.u64 	%rd440, %rd49;
	mov.f64 	%fd233, %fd44;
	@%p245 bra 	$L__BB17_53;
	setp.lt.s64 	%p246, %rd439, %rd49;
	min.s64 	%rd440, %rd439, %rd49;
	selp.f64 	%fd233, %fd232, %fd44, %p246;
$L__BB17_53:
	ld.shared.f64 	%fd47, [_ZN6thrust24THRUST_300001_SM_1000_NS8cuda_cub4core6detail5shmemE+72];
	ld.shared.u64 	%rd52, [_ZN6thrust24THRUST_300001_SM_1000_NS8cuda_cub4core6detail5shmemE+80];
	setp.lt.f64 	%p247, %fd233, %fd47;
	mov.u64 	%rd441, %rd440;
	mov.f64 	%fd234, %fd233;
	@%p247 bra 	$L__BB17_56;
	setp.lt.f64 	%p248, %fd47, %fd233;
	mov.u64 	%rd441, %rd52;
	mov.f64 	%fd234, %fd47;
	@%p248 bra 	$L__BB17_56;
	setp.lt.s64 	%p249, %rd440, %rd52;
	min.s64 	%rd441, %rd440, %rd52;
	selp.f64 	%fd234, %fd233, %fd47, %p249;
$L__BB17_56:
	ld.shared.f64 	%fd50, [_ZN6thrust24THRUST_300001_SM_1000_NS8cuda_cub4core6detail5shmemE+88];
	ld.shared.u64 	%rd55, [_ZN6thrust24THRUST_300001_SM_1000_NS8cuda_cub4core6detail5shmemE+96];
	setp.lt.f64 	%p250, %fd234, %fd50;
	mov.u64 	%rd442, %rd441;
	mov.f64 	%fd235, %fd234;
	@%p250 bra 	$L__BB17_59;
	setp.lt.f64 	%p251, %fd50, %fd234;
	mov.u64 	%rd442, %rd55;
	mov.f64 	%fd235, %fd50;
	@%p251 bra 	$L__BB17_59;
	setp.lt.s64 	%p252, %rd441, %rd55;
	min.s64 	%rd442, %rd441, %rd55;
	selp.f64 	%fd235, %fd234, %fd50, %p252;
$L__BB17_59:
	ld.shared.f64 	%fd53, [_ZN6thrust24THRUST_300001_SM_1000_NS8cuda_cub4core6detail5shmemE+104];
	ld.shared.u64 	%rd58, [_ZN6thrust24THRUST_300001_SM_1000_NS8cuda_cub4core6detail5shmemE+112];
	setp.lt.f64 	%p253, %fd235, %fd53;
	mov.u64 	%rd443, %rd442;
	mov.f64 	%fd236, %fd235;
	@%p253 bra 	$L__BB17_62;
	setp.lt.f64 	%p254, %fd53, %fd235;
	mov.u64 	%rd443, %rd58;
	mov.f64 	%fd236, %fd53;
	@%p254 bra 	$L__BB17_62;
	setp.lt.s64 	%p255, %rd442, %rd58;
	min.s64 	%rd443, %rd442, %rd58;
	selp.f64 	%fd236, %fd235, %fd53, %p255;
$L__BB17_62:
	ld.shared.f64 	%fd56, [_ZN6thrust24THRUST_300001_SM_1000_NS8cuda_cub4core6detail5shmemE+120];
	ld.shared.u64 	%rd61, [_ZN6thrust24THRUST_300001_SM_1000_NS8cuda_cub4core6detail5shmemE+128];
	setp.lt.f64 	%p256, %fd236, %fd56;
	mov.u64 	%rd507, %rd443;
	mov.f64 	%fd292, %fd236;
	@%p256 bra 	$L__BB17_236;
	setp.lt.f64 	%p257, %fd56, %fd236;
	mov.u64 	%rd507, %rd61;
	mov.f64 	%fd292, %fd56;
	@%p257 bra 	$L__BB17_236;
	setp.lt.s64 	%p258, %rd443, %rd61;
	min.s64 	%rd507, %rd443, %rd61;
	selp.f64 	%fd292, %fd236, %fd56, %p258;
	bra.uni 	$L__BB17_236;
$L__BB17_65:
	// begin inline asm
	mov.u32 %r146, %laneid;
	// end inline asm
	and.b32  	%r167, %r1, 992;
	add.s32 	%r168, %r167, 32;
	setp.gt.s32 	%p155, %r168, %r29;
	not.b32 	%r169, %r167;
	add.s32 	%r170, %r29, %r169;
	selp.b32 	%r165, %r170, 31, %p155;
	mov.b64 	%rd399, %fd224;
	mov.b64 	{%r148, %r153}, %rd399;
	mov.b32 	%r164, 1;
	mov.b32 	%r166, -1;
	// begin inline asm
	shfl.sync.down.b32 %r147, %r148, %r164, %r165, %r166;
	// end inline asm
	// begin inline asm
	shfl.sync.down.b32 %r152, %r153, %r164, %r165, %r166;
	// end inline asm
	mov.b64 	%rd400, {%r147, %r152};
	mov.b64 	%fd58, %rd400;
	mov.b64 	{%r158, %r163}, %rd431;
	// begin inline asm
	shfl.sync.down.b32 %r157, %r158, %r164, %r165, %r166;
	// end inline asm
	// begin inline asm
	shfl.sync.down.b32 %r162, %r163, %r164, %r165, %r166;
	// end inline asm
	mov.b64 	%rd63, {%r157, %r162};
	setp.ge.s32 	%p156, %r146, %r165;
	setp.lt.f64 	%p157, %fd224, %fd58;
	or.pred  	%p158, %p156, %p157;
	mov.u64 	%rd444, %rd431;
	mov.f64 	%fd237, %fd224;
	@%p158 bra 	$L__BB17_68;
	setp.gt.f64 	%p159, %fd224, %fd58;
	mov.u64 	%rd444, %rd63;
	mov.f64 	%fd237, %fd58;
	@%p159 bra 	$L__BB17_68;
	setp.lt.s64 	%p160, %rd431, %rd63;
	min.s64 	%rd444, %rd431, %rd63;
	selp.f64 	%fd237, %fd224, %fd58, %p160;
$L__BB17_68:
	mov.b64 	%rd401, %fd237;
	mov.b64 	{%r172, %r177}, %rd401;
	mov.b32 	%r188, 2;
	mov.b32 	%r190, -1;
	// begin inline asm
	shfl.sync.down.b32 %r171, %r172, %r188, %r165, %r190;
	// end inline asm
	// begin inline asm
	shfl.sync.down.b32 %r176, %r177, %r188, %r165, %r190;
	// end inline asm
	mov.b64 	%rd402, {%r171, %r176};
	mov.b64 	%fd61, %rd402;
	mov.b64 	{%r182, %r187}, %rd444;
	// begin inline asm
	shfl.sync.down.b32 %r181, %r182, %r188, %r165, %r190;
	// end inline asm
	// begin inline asm
	shfl.sync.down.b32 %r186, %r187, %r188, %r165, %r190;
	// end inline asm
	mov.b64 	%rd66, {%r181, %r186};
	add.s32 	%r191, %r146, 2;
	setp.gt.s32 	%p161, %r191, %r165;
	setp.lt.f64 	%p162, %fd237, %fd61;
	or.pred  	%p163, %p161, %p162;
	mov.u64 	%rd445, %rd444;
	mov.f64 	%fd238, %fd237;
	@%p163 bra 	$L__BB17_71;
	setp.gt.f64 	%p164, %fd237, %fd61;
	mov.u64 	%rd445, %rd66;
	mov.f64 	%fd238, %fd61;
	@%p164 bra 	$L__BB17_71;
	setp.lt.s64 	%p165, %rd444, %rd66;
	min.s64 	%rd445, %rd444, %rd66;
	selp.f64 	%fd238, %fd237, %fd61, %p165;
$L__BB17_71:
	mov.b64 	%rd403, %fd238;
	mov.b64 	{%r193, %r198}, %rd403;
	mov.b32 	%r209, 4;
	mov.b32 	%r211, -1;
	// begin inline asm
	shfl.sync.down.b32 %r192, %r193, %r209, %r165, %r211;
	// end inline asm
	// begin inline asm
	shfl.sync.down.b32 %r197, %r198, %r209, %r165, %r211;
	// end inline asm
	mov.b64 	%rd404, {%r192, %r197};
	mov.b64 	%fd64, %rd404;
	mov.b64 	{%r203, %r208}, %rd445;
	// begin inline asm
	shfl.sync.down.b32 %r202, %r203, %r209, %r165, %r211;
	// end inline asm
	// begin inline asm
	shfl.sync.down.b32 %r207, %r208, %r209, %r165, %r211;
	// end inline asm
	mov.b64 	%rd69, {%r202, %r207};
	add.s32 	%r212, %r146, 4;
	setp.gt.s32 	%p166, %r212, %r165;
	setp.lt.f64 	%p167, %fd238, %fd64;
	or.pred  	%p168, %p166, %p167;
	mov.u64 	%rd446, %rd445;
	mov.f64 	%fd239, %fd238;
	@%p168 bra 	$L__BB17_74;
	setp.gt.f64 	%p169, %fd238, %fd64;
	mov.u64 	%rd446, %rd69;
	mov.f64 	%fd239, %fd64;
	@%p169 bra 	$L__BB17_74;
	setp.lt.s64 	%p170, %rd445, %rd69;
	min.s64 	%rd446, %rd445, %rd69;
	selp.f64 	%fd239, %fd238, %fd64, %p170;
$L__BB17_74:
	mov.b64 	%rd405, %fd239;
	mov.b64 	{%r214, %r219}, %rd405;
	mov.b32 	%r230, 8;
	mov.b32 	%r232, -1;
	// begin inline asm
	shfl.sync.down.b32 %r213, %r214, %r230, %r165, %r232;
	// end inline asm
	// begin inline asm
	shfl.sync.down.b32 %r218, %r219, %r230, %r165, %r232;
	// end inline asm
	mov.b64 	%rd406, {%r213, %r218};
	mov.b64 	%fd67, %rd406;
	mov.b64 	{%r224, %r229}, %rd446;
	// begin inline asm
	shfl.sync.down.b32 %r223, %r224, %r230, %r165, %r232;
	// end inline asm
	// begin inline asm
	shfl.sync.down.b32 %r228, %r229, %r230, %r165, %r232;
	// end inline asm
	mov.b64 	%rd72, {%r223, %r228};
	add.s32 	%r233, %r146, 8;
	setp.gt.s32 	%p171, %r233, %r165;
	setp.lt.f64 	%p172, %fd239, %fd67;
	or.pred  	%p173, %p171, %p172;
	mov.u64 	%rd447, %rd446;
	mov.f64 	%fd240, %fd239;
	@%p173 bra 	$L__BB17_77;
	setp.gt.f64 	%p174, %fd239, %fd67;
	mov.u64 	%rd447, %rd72;
	mov.f64 	%fd240, %fd67;
	@%p174 bra 	$L__BB17_77;
	setp.lt.s64 	%p175, %rd446, %rd72;
	min.s64 	%rd447, %rd446, %rd72;
	selp.f64 	%fd240, %fd239, %fd67, %p175;
$L__BB17_77:
	mov.b64 	%rd407, %fd240;
	mov.b64 	{%r235, %r240}, %rd407;
	mov.b32 	%r251, 16;
	mov.b32 	%r253, -1;
	// begin inline asm
	shfl.sync.down.b32 %r234, %r235, %r251, %r165, %r253;
	// end inline asm
	// begin inline asm
	shfl.sync.down.b32 %r239, %r240, %r251, %r165, %r253;
	// end inline asm
	mov.b64 	%rd408, {%r234, %r239};
	mov.b64 	%fd70, %rd408;
	mov.b64 	{%r245, %r250}, %rd447;
	// begin inline asm
	shfl.sync.down.b32 %r244, %r245, %r251, %r165, %r253;
	// end inline asm
	// begin inline asm
	shfl.sync.down.b32 %r249, %r250, %r251, %r165, %r253;
	// end inline asm
	mov.b64 	%rd75, {%r244, %r249};
	add.s32 	%r254, %r146, 16;
	setp.gt.s32 	%p176, %r254, %r165;
	setp.lt.f64 	%p177, %fd240, %fd70;
	or.pred  	%p178, %p176, %p177;
	mov.u64 	%rd507, %rd447;
	mov.f64 	%fd292, %fd240;
	@%p178 bra 	$L__BB17_80;
	setp.gt.f64 	%p179, %fd240, %fd70;
	mov.u64 	%rd507, %rd75;
	mov.f64 	%fd292, %fd70;
	@%p179 bra 	$L__BB17_80;
	setp.lt.s64 	%p180, %rd447, %rd75;
	min.s64 	%rd507, %rd447, %rd75;
	selp.f64 	%fd292, %fd240, %fd70, %p180;
$L__BB17_80:
	setp.ne.s32 	%p181, %r146, 0;
	@%p181 bra 	$L__BB17_82;
	shr.u32 	%r255, %r1, 1;
	and.b32  	%r256, %r255, 496;
	mov.u32 	%r257, _ZN6thrust24THRUST_300001_SM_1000_NS8cuda_cub4core6detail5shmemE;
	add.s32 	%r258, %r257, %r256;
	st.shared.f64 	[%r258+8], %fd292;
	st.shared.u64 	[%r258+16], %rd507;
$L__BB17_82:
	bar.sync 	0;
	setp.ne.s32 	%p182, %r1, 0;
	@%p182 bra 	$L__BB17_236;
	setp.lt.s32 	%p183, %r29, 33;
	mov.f64 	%fd242, %fd292;
	mov.u64 	%rd449, %rd507;
	@%p183 bra 	$L__BB17_87;
	ld.shared.f64 	%fd73, [_ZN6thrust24THRUST_300001_SM_1000_NS8cuda_cub4core6detail5shmemE+24];
	ld.shared.u64 	%rd78, [_ZN6thrust24THRUST_300001_SM_1000_NS8cuda_cub4core6detail5shmemE+32];
	setp.lt.f64 	%p184, %fd292, %fd73;
	mov.f64 	%fd242, %fd292;
	mov.u64 	%rd449, %rd507;
	@%p184 bra 	$L__BB17_87;
	setp.lt.f64 	%p185, %fd73, %fd292;
	mov.f64 	%fd242, %fd73;
	mov.u64 	%rd449, %rd78;
	@%p185 bra 	$L__BB17_87;
	setp.lt.s64 	%p186, %rd507, %rd78;
	min.s64 	%rd449, %rd507, %rd78;
	selp.f64 	%fd242, %fd292, %fd73, %p186;
$L__BB17_87:
	setp.lt.s32 	%p187, %r29, 65;
	mov.f64 	%fd243, %fd242;
	mov.u64 	%rd450, %rd449;
	@%p187 bra 	$L__BB17_91;
	ld.shared.f64 	%fd76, [_ZN6thrust24THRUST_300001_SM_1000_NS8cuda_cub4core6detail5shmemE+40];
	ld.shared.u64 	%rd81, [_ZN6thrust24THRUST_300001_SM_1000_NS8cuda_cub4core6detail5shmemE+48];
	setp.lt.f64 	%p188, %fd242, %fd76;
	mov.f64 	%fd243, %fd242;
	mov.u64 	%rd450, %rd449;
	@%p188 bra 	$L__BB17_91;
	setp.lt.f64 	%p189, %fd76, %fd242;
	mov.f64 	%fd243, %fd76;
	mov.u64 	%rd450, %rd81;
	@%p189 bra 	$L__BB17_91;
	setp.lt.s64 	%p190, %rd449, %rd81;
	selp.f64 	%fd243, %fd242, %fd76, %p190;
	min.s64 	%rd450, %rd449, %rd81;
$L__BB17_91:
	setp.lt.s32 	%p191, %r29, 97;
	mov.f64 	%fd244, %fd243;
	mov.u64 	%rd451, %rd450;
	@%p191 bra 	$L__BB17_95;
	ld.shared.f64 	%fd79, [_ZN6thrust24THRUST_300001_SM_1000_NS8cuda_cub4core6detail5shmemE+56];
	ld.shared.u64 	%rd84, [_ZN6thrust24THRUST_300001_SM_1000_NS8cuda_cub4core6detail5shmemE+64];
	setp.lt.f64 	%p192, %fd243, %fd79;
	mov.f64 	%fd244, %fd243;
	mov.u64 	%rd451, %rd450;
	@%p192 bra 	$L__BB17_95;
	setp.lt.f64 	%p193, %fd79, %fd243;
	mov.f64 	%fd244, %fd79;
	mov.u64 	%rd451, %rd84;
	@%p193 bra 	$L__BB17_95;
	setp.lt.s64 	%p194, %rd450, %rd84;
	selp.f64 	%fd244, %fd243, %fd79, %p194;
	min.s64 	%rd451, %rd450, %rd84;
$L__BB17_95:
	setp.lt.s32 	%p195, %r29, 129;
	mov.f64 	%fd245, %fd244;
	mov.u64 	%rd452, %rd451;
	@%p195 bra 	$L__BB17_99;
	ld.shared.f64 	%fd82, [_ZN6thrust24THRUST_300001_SM_1000_NS8cuda_cub4core6detail5shmemE+72];
	ld.shared.u64 	%rd87, [_ZN6thrust24THRUST_300001_SM_1000_NS8cuda_cub4core6detail5shmemE+80];
	setp.lt.f64 	%p196, %fd244, %fd82;
	mov.f64 	%fd245, %fd244;
	mov.u64 	%rd452, %rd451;
	@%p196 bra 	$L__BB17_99;
	setp.lt.f64 	%p197, %fd82, %fd244;
	mov.f64 	%fd245, %fd82;
	mov.u64 	%rd452, %rd87;
	@%p197 bra 	$L__BB17_99;
	setp.lt.s64 	%p198, %rd451, %rd87;
	selp.f64 	%fd245, %fd244, %fd82, %p198;
	min.s64 	%rd452, %rd451, %rd87;
$L__BB17_99:
	setp.lt.s32 	%p199, %r29, 161;
	mov.f64 	%fd246, %fd245;
	mov.u64 	%rd453, %rd452;
	@%p199 bra 	$L__BB17_103;
	ld.shared.f64 	%fd85, [_ZN6thrust24THRUST_300001_SM_1000_NS8cuda_cub4core6detail5shmemE+88];
	ld.shared.u64 	%rd90, [_ZN6thrust24THRUST_300001_SM_1000_NS8cuda_cub4core6detail5shmemE+96];
	setp.lt.f64 	%p200, %fd245, %fd85;
	mov.f64 	%fd246, %fd245;
	mov.u64 	%rd453, %rd452;
	@%p200 bra 	$L__BB17_103;
	setp.lt.f64 	%p201, %fd85, %fd245;
	mov.f64 	%fd246, %fd85;
	mov.u64 	%rd453, %rd90;
	@%p201 bra 	$L__BB17_103;
	setp.lt.s64 	%p202, %rd452, %rd90;
	selp.f64 	%fd246, %fd245, %fd85, %p202;
	min.s64 	%rd453, %rd452, %rd90;
$L__BB17_103:
	setp.lt.s32 	%p203, %r29, 193;
	mov.f64 	%fd247, %fd246;
	mov.u64 	%rd454, %rd453;
	@%p203 bra 	$L__BB17_107;
	ld.shared.f64 	%fd88, [_ZN6thrust24THRUST_300001_SM_1000_NS8cuda_cub4core6detail5shmemE+104];
	ld.shared.u64 	%rd93, [_ZN6thrust24THRUST_300001_SM_1000_NS8cuda_cub4core6detail5shmemE+112];
	setp.lt.f64 	%p204, %fd246, %fd88;
	mov.f64 	%fd247, %fd246;
	mov.u64 	%rd454, %rd453;
	@%p204 bra 	$L__BB17_107;
	setp.lt.f64 	%p205, %fd88, %fd246;
	mov.f64 	%fd247, %fd88;
	mov.u64 	%rd454, %rd93;
	@%p205 bra 	$L__BB17_107;
	setp.lt.s64 	%p206, %rd453, %rd93;
	selp.f64 	%fd247, %fd246, %fd88, %p206;
	min.s64 	%rd454, %rd453, %rd93;
$L__BB17_107:
	setp.lt.s32 	%p207, %r29, 225;
	mov.u64 	%rd507, %rd454;
	mov.f64 	%fd292, %fd247;
	@%p207 bra 	$L__BB17_236;
	ld.shared.f64 	%fd91, [_ZN6thrust24THRUST_300001_SM_1000_NS8cuda_cub4core6detail5shmemE+120];
	ld.shared.u64 	%rd96, [_ZN6thrust24THRUST_300001_SM_1000_NS8cuda_cub4core6detail5shmemE+128];
	setp.lt.f64 	%p208, %fd247, %fd91;
	mov.u64 	%rd507, %rd454;
	mov.f64 	%fd292, %fd247;
	@%p208 bra 	$L__BB17_236;
	setp.lt.f64 	%p209, %fd91, %fd247;
	mov.u64 	%rd507, %rd96;
	mov.f64 	%fd292, %fd91;
	@%p209 bra 	$L__BB17_236;
	setp.lt.s64 	%p210, %rd454, %rd96;
	selp.f64 	%fd292, %fd247, %fd91, %p210;
	min.s64 	%rd507, %rd454, %rd96;
	bra.uni 	$L__BB17_236;
$L__BB17_111:
	mov.u32 	%r16, %tid.x;
	cvt.u64.u32 	%rd98, %r16;
	mul.wide.u32 	%rd259, %r16, 16;
	add.s64 	%rd240, %rd237, %rd259;
	// begin inline asm
	ld.global.nc.u64 %rd239, [%rd240];
	// end inline asm
	add.s64 	%rd242, %rd240, 8;
	// begin inline asm
	ld.global.nc.u64 %rd241, [%rd242];
	// end inline asm
	mov.b64 	%fd93, %rd239;
	add.s64 	%rd244, %rd240, 4096;
	// begin inline asm
	ld.global.nc.u64 %rd243, [%rd244];
	// end inline asm
	add.s64 	%rd246, %rd240, 4104;
	// begin inline asm
	ld.global.nc.u64 %rd245, [%rd246];
	// end inline asm
	mov.b64 	%fd94, %rd243;
	add.s64 	%rd248, %rd240, 8192;
	// begin inline asm
	ld.global.nc.u64 %rd247, [%rd248];
	// end inline asm
	add.s64 	%rd250, %rd240, 8200;
	// begin inline asm
	ld.global.nc.u64 %rd249, [%rd250];
	// end inline asm
	mov.b64 	%fd95, %rd247;
	add.s64 	%rd252, %rd240, 12288;
	// begin inline asm
	ld.global.nc.u64 %rd251, [%rd252];
	// end inline asm
	add.s64 	%rd254, %rd240, 12296;
	// begin inline asm
	ld.global.nc.u64 %rd253, [%rd254];
	// end inline asm
	mov.b64 	%fd96, %rd251;
	add.s64 	%rd256, %rd240, 16384;
	// begin inline asm
	ld.global.nc.u64 %rd255, [%rd256];
	// end inline asm
	add.s64 	%rd258, %rd240, 16392;
	// begin inline asm
	ld.global.nc.u64 %rd257, [%rd258];
	// end inline asm
	mov.b64 	%fd97, %rd255;
	setp.lt.f64 	%p3, %fd93, %fd94;
	mov.f64 	%fd248, %fd93;
	mov.u64 	%rd455, %rd241;
	@%p3 bra 	$L__BB17_114;
	setp.lt.f64 	%p4, %fd94, %fd93;
	mov.f64 	%fd248, %fd94;
	mov.u64 	%rd455, %rd245;
	@%p4 bra 	$L__BB17_114;
	setp.lt.s64 	%p5, %rd241, %rd245;
	selp.f64 	%fd248, %fd93, %fd94, %p5;
	min.s64 	%rd455, %rd241, %rd245;
$L__BB17_114:
	setp.lt.f64 	%p6, %fd248, %fd95;
	mov.f64 	%fd249, %fd248;
	mov.u64 	%rd456, %rd455;
	@%p6 bra 	$L__BB17_117;
	setp.gt.f64 	%p7, %fd248, %fd95;
	mov.f64 	%fd249, %fd95;
	mov.u64 	%rd456, %rd249;
	@%p7 bra 	$L__BB17_117;
	setp.lt.s64 	%p8, %rd455, %rd249;
	selp.f64 	%fd249, %fd248, %fd95, %p8;
	min.s64 	%rd456, %rd455, %rd249;
$L__BB17_117:
	setp.lt.f64 	%p9, %fd249, %fd96;
	mov.f64 	%fd250, %fd249;
	mov.u64 	%rd457, %rd456;
	@%p9 bra 	$L__BB17_120;
	setp.gt.f64 	%p10, %fd249, %fd96;
	mov.f64 	%fd250, %fd96;
	mov.u64 	%rd457, %rd253;
	@%p10 bra 	$L__BB17_120;
	setp.lt.s64 	%p11, %rd456, %rd253;
	selp.f64 	%fd250, %fd249, %fd96, %p11;
	min.s64 	%rd457, %rd456, %rd253;
$L__BB17_120:
	setp.lt.f64 	%p12, %fd250, %fd97;
	mov.f64 	%fd279, %fd250;
	mov.u64 	%rd494, %rd457;
	@%p12 bra 	$L__BB17_123;
	setp.gt.f64 	%p13, %fd250, %fd97;
	mov.f64 	%fd279, %fd97;
	mov.u64 	%rd494, %rd257;
	@%p13 bra 	$L__BB17_123;
	setp.lt.s64 	%p14, %rd457, %rd257;
	selp.f64 	%fd279, %fd250, %fd97, %p14;
	min.s64 	%rd494, %rd457, %rd257;
$L__BB17_123:
	setp.lt.u32 	%p15, %r29, 2560;
	mov.b64 	%rd473, 1280;
	@%p15 bra 	$L__BB17_174;
	add.s64 	%rd263, %rd1, -2560;
	mul.hi.u64 	%rd264, %rd263, -3689348814741910323;
	shr.u64 	%rd113, %rd264, 10;
	setp.lt.u64 	%p16, %rd263, 1280;
	mov.b64 	%rd473, 1280;
	@%p16 bra 	$L__BB17_157;
	add.s64 	%rd266, %rd113, 1;
	and.b64  	%rd459, %rd266, 36028797018963966;
	shl.b64 	%rd267, %rd98, 4;
	add.s64 	%rd268, %rd267, %rd237;
	add.s64 	%rd460, %rd268, 57352;
	mov.b64 	%rd473, 1280;
$L__BB17_126:
	add.s64 	%rd270, %rd460, -36872;
	// begin inline asm
	ld.global.nc.u64 %rd269, [%rd270];
	// end inline asm
	add.s64 	%rd272, %rd460, -36864;
	// begin inline asm
	ld.global.nc.u64 %rd271, [%rd272];
	// end inline asm
	mov.b64 	%fd107, %rd269;
	add.s64 	%rd274, %rd460, -32776;
	// begin inline asm
	ld.global.nc.u64 %rd273, [%rd274];
	// end inline asm
	add.s64 	%rd276, %rd460, -32768;
	// begin inline asm
	ld.global.nc.u64 %rd275, [%rd276];
	// end inline asm
	mov.b64 	%fd108, %rd273;
	add.s64 	%rd278, %rd460, -28680;
	// begin inline asm
	ld.global.nc.u64 %rd277, [%rd278];
	// end inline asm
	add.s64 	%rd280, %rd460, -28672;
	// begin inline asm
	ld.global.nc.u64 %rd279, [%rd280];
	// end inline asm
	mov.b64 	%fd109, %rd277;
	add.s64 	%rd282, %rd460, -24584;
	// begin inline asm
	ld.global.nc.u64 %rd281, [%rd282];
	// end inline asm
	add.s64 	%rd284, %rd460, -24576;
	// begin inline asm
	ld.global.nc.u64 %rd283, [%rd284];
	// end inline asm
	mov.b64 	%fd110, %rd281;
	add.s64 	%rd286, %rd460, -20488;
	// begin inline asm
	ld.global.nc.u64 %rd285, [%rd286];
	// end inline asm
	add.s64 	%rd288, %rd460, -20480;
	// begin inline asm
	ld.global.nc.u64 %rd287, [%rd288];
	// end inline asm
	mov.b64 	%fd111, %rd285;
	setp.lt.f64 	%p17, %fd279, %fd107;
	mov.f64 	%fd253, %fd279;
	mov.u64 	%rd463, %rd494;
	@%p17 bra 	$L__BB17_129;
	setp.gt.f64 	%p18, %fd279, %fd107;
	mov.f64 	%fd253, %fd107;
	mov.u64 	%rd463, %rd271;
	@%p18 bra 	$L__BB17_129;
	setp.lt.s64 	%p19, %rd494, %rd271;
	selp.f64 	%fd253, %fd279, %fd107, %p19;
	min.s64 	%rd463, %rd494, %rd271;
$L__BB17_129:
	setp.lt.f64 	%p20, %fd253, %fd108;
	mov.f64 	%fd254, %fd253;
	mov.u64 	%rd464, %rd463;
	@%p20 bra 	$L__BB17_132;
	setp.gt.f64 	%p21, %fd253, %fd108;
	mov.f64 	%fd254, %fd108;
	mov.u64 	%rd464, %rd275;
	@%p21 bra 	$L__BB17_132;
	setp.lt.s64 	%p22, %rd463, %rd275;
	selp.f64 	%fd254, %fd253, %fd108, %p22;
	min.s64 	%rd464, %rd463, %rd275;
$L__BB17_132:
	setp.lt.f64 	%p23, %fd254, %fd109;
	mov.f64 	%fd255, %fd254;
	mov.u64 	%rd465, %rd464;
	@%p23 bra 	$L__BB17_135;
	setp.gt.f64 	%p24, %fd254, %fd109;
	mov.f64 	%fd255, %fd109;
	mov.u64 	%rd465, %rd279;
	@%p24 bra 	$L__BB17_135;
	setp.lt.s64 	%p25, %rd464, %rd279;
	selp.f64 	%fd255, %fd254, %fd109, %p25;
	min.s64 	%rd465, %rd464, %rd279;
$L__BB17_135:
	setp.lt.f64 	%p26, %fd255, %fd110;
	mov.f64 	%fd256, %fd255;
	mov.u64 	%rd466, %rd465;
	@%p26 bra 	$L__BB17_138;
	setp.gt.f64 	%p27, %fd255, %fd110;
	mov.f64 	%fd256, %fd110;
	mov.u64 	%rd466, %rd283;
	@%p27 bra 	$L__BB17_138;
	setp.lt.s64 	%p28, %rd465, %rd283;
	selp.f64 	%fd256, %fd255, %fd110, %p28;
	min.s64 	%rd466, %rd465, %rd283;
$L__BB17_138:
	setp.lt.f64 	%p29, %fd256, %fd111;
	mov.f64 	%fd257, %fd256;
	mov.u64 	%rd467, %rd466;
	@%p29 bra 	$L__BB17_141;
	setp.gt.f64 	%p30, %fd256, %fd111;
	mov.f64 	%fd257, %fd111;
	mov.u64 	%rd467, %rd287;
	@%p30 bra 	$L__BB17_141;
	setp.lt.s64 	%p31, %rd466, %rd287;
	selp.f64 	%fd257, %fd256, %fd111, %p31;
	min.s64 	%rd467, %rd466, %rd287;
$L__BB17_141:
	add.s64 	%rd290, %rd460, -16392;
	// begin inline asm
	ld.global.nc.u64 %rd289, [%rd290];
	// end inline asm
	add.s64 	%rd292, %rd460, -16384;
	// begin inline asm
	ld.global.nc.u64 %rd291, [%rd292];
	// end inline asm
	mov.b64 	%fd122, %rd289;
	add.s64 	%rd294, %rd460, -12296;
	// begin inline asm
	ld.global.nc.u64 %rd293, [%rd294];
	// end inline asm
	add.s64 	%rd296, %rd460, -12288;
	// begin inline asm
	ld.global.nc.u64 %rd295, [%rd296];
	// end inline asm
	mov.b64 	%fd123, %rd293;
	add.s64 	%rd298, %rd460, -8200;
	// begin inline asm
	ld.global.nc.u64 %rd297, [%rd298];
	// end inline asm
	add.s64 	%rd300, %rd460, -8192;
	// begin inline asm
	ld.global.nc.u64 %rd299, [%rd300];
	// end inline asm
	mov.b64 	%fd124, %rd297;
	add.s64 	%rd302, %rd460, -4104;
	// begin inline asm
	ld.global.nc.u64 %rd301, [%rd302];
	// end inline asm
	add.s64 	%rd304, %rd460, -4096;
	// begin inline asm
	ld.global.nc.u64 %rd303, [%rd304];
	// end inline asm
	mov.b64 	%fd125, %rd301;
	add.s64 	%rd306, %rd460, -8;
	// begin inline asm
	ld.global.nc.u64 %rd305, [%rd306];
	// end inline asm
	// begin inline asm
	ld.global.nc.u64 %rd307, [%rd460];
	// end inline asm
	mov.b64 	%fd126, %rd305;
	setp.lt.f64 	%p32, %fd257, %fd122;
	mov.f64 	%fd258, %fd257;
	mov.u64 	%rd468, %rd467;
	@%p32 bra 	$L__BB17_144;
	setp.gt.f64 	%p33, %fd257, %fd122;
	mov.f64 	%fd258, %fd122;
	mov.u64 	%rd468, %rd291;
	@%p33 bra 	$L__BB17_144;
	setp.lt.s64 	%p34, %rd467, %rd291;
	selp.f64 	%fd258, %fd257, %fd122, %p34;
	min.s64 	%rd468, %rd467, %rd291;
$L__BB17_144:
	setp.lt.f64 	%p35, %fd258, %fd123;
	mov.f64 	%fd259, %fd258;
	mov.u64 	%rd469, %rd468;
	@%p35 bra 	$L__BB17_147;
	setp.gt.f64 	%p36, %fd258, %fd123;
	mov.f64 	%fd259, %fd123;
	mov.u64 	%rd469, %rd295;
	@%p36 bra 	$L__BB17_147;
	setp.lt.s64 	%p37, %rd468, %rd295;
	selp.f64 	%fd259, %fd258, %fd123, %p37;
	min.s64 	%rd469, %rd468, %rd295;
$L__BB17_147:
	setp.lt.f64 	%p38, %fd259, %fd124;
	mov.f64 	%fd260, %fd259;
	mov.u64 	%rd470, %rd469;
	@%p38 bra 	$L__BB17_150;
	setp.gt.f64 	%p39, %fd259, %fd124;
	mov.f64 	%fd260, %fd124;
	mov.u64 	%rd470, %rd299;
	@%p39 bra 	$L__BB17_150;
	setp.lt.s64 	%p40, %rd469, %rd299;
	selp.f64 	%fd260, %fd259, %fd124, %p40;
	min.s64 	%rd470, %rd469, %rd299;
$L__BB17_150:
	setp.lt.f64 	%p41, %fd260, %fd125;
	mov.f64 	%fd261, %fd260;
	mov.u64 	%rd471, %rd470;
	@%p41 bra 	$L__BB17_153;
	setp.gt.f64 	%p42, %fd260, %fd125;
	mov.f64 	%fd261, %fd125;
	mov.u64 	%rd471, %rd303;
	@%p42 bra 	$L__BB17_153;
	setp.lt.s64 	%p43, %rd470, %rd303;
	selp.f64 	%fd261, %fd260, %fd125, %p43;
	min.s64 	%rd471, %rd470, %rd303;
$L__BB17_153:
	setp.lt.f64 	%p44, %fd261, %fd126;
	mov.f64 	%fd279, %fd261;
	mov.u64 	%rd494, %rd471;
	@%p44 bra 	$L__BB17_156;
	setp.gt.f64 	%p45, %fd261, %fd126;
	mov.f64 	%fd279, %fd126;
	mov.u64 	%rd494, %rd307;
	@%p45 bra 	$L__BB17_156;
	setp.lt.s64 	%p46, %rd471, %rd307;
	selp.f64 	%fd279, %fd261, %fd126, %p46;
	min.s64 	%rd494, %rd471, %rd307;
$L__BB17_156:
	add.s64 	%rd473, %rd473, 2560;
	add.s64 	%rd460, %rd460, 40960;
	add.s64 	%rd459, %rd459, -2;
	setp.ne.s64 	%p47, %rd459, 0;
	@%p47 bra 	$L__BB17_126;
$L__BB17_157:
	and.b64  	%rd309, %rd113, 1;
	setp.eq.b64 	%p48, %rd309, 1;
	@%p48 bra 	$L__BB17_174;
	shl.b64 	%rd330, %rd473, 4;
	add.s64 	%rd311, %rd240, %rd330;
	// begin inline asm
	ld.global.nc.u64 %rd310, [%rd311];
	// end inline asm
	add.s64 	%rd313, %rd311, 8;
	// begin inline asm
	ld.global.nc.u64 %rd312, [%rd313];
	// end inline asm
	mov.b64 	%fd139, %rd310;
	add.s64 	%rd315, %rd311, 4096;
	// begin inline asm
	ld.global.nc.u64 %rd314, [%rd315];
	// end inline asm
	add.s64 	%rd317, %rd311, 4104;
	// begin inline asm
	ld.global.nc.u64 %rd316, [%rd317];
	// end inline asm
	mov.b64 	%fd140, %rd314;
	add.s64 	%rd319, %rd311, 8192;
	// begin inline asm
	ld.global.nc.u64 %rd318, [%rd319];
	// end inline asm
	add.s64 	%rd321, %rd311, 8200;
	// begin inline asm
	ld.global.nc.u64 %rd320, [%rd321];
	// end inline asm
	mov.b64 	%fd141, %rd318;
	add.s64 	%rd323, %rd311, 12288;
	// begin inline asm
	ld.global.nc.u64 %rd322, [%rd323];
	// end inline asm
	add.s64 	%rd325, %rd311, 12296;
	// begin inline asm
	ld.global.nc.u64 %rd324, [%rd325];
	// end inline asm
	mov.b64 	%fd142, %rd322;
	add.s64 	%rd327, %rd311, 16384;
	// begin inline asm
	ld.global.nc.u64 %rd326, [%rd327];
	// end inline asm
	add.s64 	%rd329, %rd311, 16392;
	// begin inline asm
	ld.global.nc.u64 %rd328, [%rd329];
	// end inline asm
	mov.b64 	%fd143, %rd326;
	setp.lt.f64 	%p49, %fd279, %fd139;
	mov.f64 	%fd265, %fd279;
	mov.u64 	%rd477, %rd494;
	@%p49 bra 	$L__BB17_161;
	setp.gt.f64 	%p50, %fd279, %fd139;
	mov.f64 	%fd265, %fd139;
	mov.u64 	%rd477, %rd312;
	@%p50 bra 	$L__BB17_161;
	setp.lt.s64 	%p51, %rd494, %rd312;
	selp.f64 	%fd265, %fd279, %fd139, %p51;
	min.s64 	%rd477, %rd494, %rd312;
$L__BB17_161:
	setp.lt.f64 	%p52, %fd265, %fd140;
	mov.f64 	%fd266, %fd265;
	mov.u64 	%rd478, %rd477;
	@%p52 bra 	$L__BB17_164;
	setp.gt.f64 	%p53, %fd265, %fd140;
	mov.f64 	%fd266, %fd140;
	mov.u64 	%rd478, %rd316;
	@%p53 bra 	$L__BB17_164;
	setp.lt.s64 	%p54, %rd477, %rd316;
	selp.f64 	%fd266, %fd265, %fd140, %p54;
	min.s64 	%rd478, %rd477, %rd316;
$L__BB17_164:
	setp.lt.f64 	%p55, %fd266, %fd141;
	mov.f64 	%fd267, %fd266;
	mov.u64 	%rd479, %rd478;
	@%p55 bra 	$L__BB17_167;
	setp.gt.f64 	%p56, %fd266, %fd141;
	mov.f64 	%fd267, %fd141;
	mov.u64 	%rd479, %rd320;
	@%p56 bra 	$L__BB17_167;
	setp.lt.s64 	%p57, %rd478, %rd320;
	selp.f64 	%fd267, %fd266, %fd141, %p57;
	min.s64 	%rd479, %rd478, %rd320;
$L__BB17_167:
	setp.lt.f64 	%p58, %fd267, %fd142;
	mov.f64 	%fd268, %fd267;
	mov.u64 	%rd480, %rd479;
	@%p58 bra 	$L__BB17_170;
	setp.gt.f64 	%p59, %fd267, %fd142;
	mov.f64 	%fd268, %fd142;
	mov.u64 	%rd480, %rd324;
	@%p59 bra 	$L__BB17_170;
	setp.lt.s64 	%p60, %rd479, %rd324;
	selp.f64 	%fd268, %fd267, %fd142, %p60;
	min.s64 	%rd480, %rd479, %rd324;
$L__BB17_170:
	setp.lt.f64 	%p61, %fd268, %fd143;
	mov.f64 	%fd279, %fd268;
	mov.u64 	%rd494, %rd480;
	@%p61 bra 	$L__BB17_173;
	setp.gt.f64 	%p62, %fd268, %fd143;
	mov.f64 	%fd279, %fd143;
	mov.u64 	%rd494, %rd328;
	@%p62 bra 	$L__BB17_173;
	setp.lt.s64 	%p63, %rd480, %rd328;
	selp.f64 	%fd279, %fd268, %fd143, %p63;
	min.s64 	%rd494, %rd480, %rd328;
$L__BB17_173:
	add.s64 	%rd473, %rd473, 1280;
$L__BB17_174:
	cvt.s64.s32 	%rd331, %r29;
	setp.ge.s64 	%p64, %rd473, %rd331;
	@%p64 bra 	$L__BB17_197;
	cvt.u32.u64 	%r17, %rd473;
	sub.s32 	%r18, %r29, %r17;
	setp.ge.s32 	%p65, %r16, %r18;
	@%p65 bra 	$L__BB17_197;
	not.b32 	%r30, %r16;
	add.s32 	%r31, %r29, %r30;
	sub.s32 	%r19, %r31, %r17;
	and.b32  	%r32, %r19, 768;
	setp.eq.s32 	%p66, %r32, 768;
	mov.u32 	%r372, %r16;
	@%p66 bra 	$L__BB17_182;
	cvt.u64.u32 	%rd333, %r16;
	add.s64 	%rd334, %rd473, %rd333;
	shl.b64 	%rd335, %rd334, 4;
	add.s64 	%rd484, %rd237, %rd335;
	shr.u32 	%r33, %r19, 8;
	add.s32 	%r34, %r33, 1;
	and.b32  	%r35, %r34, 3;
	neg.s32 	%r370, %r35;
	mov.u32 	%r372, %r16;
$L__BB17_178:
	.pragma "nounroll";
	mov.u64 	%rd177, %rd494;
	mov.f64 	%fd155, %fd279;
	// begin inline asm
	ld.global.nc.u64 %rd336, [%rd484];
	// end inline asm
	add.s64 	%rd339, %rd484, 8;
	// begin inline asm
	ld.global.nc.u64 %rd338, [%rd339];
	// end inline asm
	mov.b64 	%fd156, %rd336;
	setp.lt.f64 	%p67, %fd155, %fd156;
	@%p67 bra 	$L__BB17_181;
	setp.gt.f64 	%p68, %fd155, %fd156;
	mov.f64 	%fd279, %fd156;
	mov.u64 	%rd494, %rd338;
	@%p68 bra 	$L__BB17_181;
	setp.lt.s64 	%p69, %rd177, %rd338;
	selp.f64 	%fd279, %fd155, %fd156, %p69;
	min.s64 	%rd494, %rd177, %rd338;
$L__BB17_181:
	add.s32 	%r372, %r372, 256;
	add.s64 	%rd484, %rd484, 4096;
	add.s32 	%r370, %r370, 1;
	setp.ne.s32 	%p70, %r370, 0;
	@%p70 bra 	$L__BB17_178;
$L__BB17_182:
	setp.lt.u32 	%p71, %r19, 768;
	@%p71 bra 	$L__BB17_197;
	cvt.u64.u32 	%rd340, %r372;
	add.s64 	%rd341, %rd473, %rd340;
	shl.b64 	%rd342, %rd341, 4;
	add.s64 	%rd343, %rd342, %rd237;
	add.s64 	%rd489, %rd343, 12296;
$L__BB17_184:
	add.s64 	%rd345, %rd489, -12296;
	// begin inline asm
	ld.global.nc.u64 %rd344, [%rd345];
	// end inline asm
	add.s64 	%rd347, %rd489, -12288;
	// begin inline asm
	ld.global.nc.u64 %rd346, [%rd347];
	// end inline asm
	mov.b64 	%fd162, %rd344;
	setp.lt.f64 	%p72, %fd279, %fd162;
	mov.f64 	%fd276, %fd279;
	mov.u64 	%rd491, %rd494;
	@%p72 bra 	$L__BB17_187;
	setp.gt.f64 	%p73, %fd279, %fd162;
	mov.f64 	%fd276, %fd162;
	mov.u64 	%rd491, %rd346;
	@%p73 bra 	$L__BB17_187;
	setp.lt.s64 	%p74, %rd494, %rd346;
	selp.f64 	%fd276, %fd279, %fd162, %p74;
	min.s64 	%rd491, %rd494, %rd346;
$L__BB17_187:
	add.s64 	%rd349, %rd489, -8200;
	// begin inline asm
	ld.global.nc.u64 %rd348, [%rd349];
	// end inline asm
	add.s64 	%rd351, %rd489, -8192;
	// begin inline asm
	ld.global.nc.u64 %rd350, [%rd351];
	// end inline asm
	mov.b64 	%fd165, %rd348;
	setp.lt.f64 	%p75, %fd276, %fd165;
	mov.f64 	%fd277, %fd276;
	mov.u64 	%rd492, %rd491;
	@%p75 bra 	$L__BB17_190;
	setp.gt.f64 	%p76, %fd276, %fd165;
	mov.f64 	%fd277, %fd165;
	mov.u64 	%rd492, %rd350;
	@%p76 bra 	$L__BB17_190;
	setp.lt.s64 	%p77, %rd491, %rd350;
	selp.f64 	%fd277, %fd276, %fd165, %p77;
	min.s64 	%rd492, %rd491, %rd350;
$L__BB17_190:
	add.s64 	%rd353, %rd489, -4104;
	// begin inline asm
	ld.global.nc.u64 %rd352, [%rd353];
	// end inline asm
	add.s64 	%rd355, %rd489, -4096;
	// begin inline asm
	ld.global.nc.u64 %rd354, [%rd355];
	// end inline asm
	mov.b64 	%fd168, %rd352;
	setp.lt.f64 	%p78, %fd277, %fd168;
	mov.f64 	%fd278, %fd277;
	mov.u64 	%rd493, %rd492;
	@%p78 bra 	$L__BB17_193;
	setp.gt.f64 	%p79, %fd277, %fd168;
	mov.f64 	%fd278, %fd168;
	mov.u64 	%rd493, %rd354;
	@%p79 bra 	$L__BB17_193;
	setp.lt.s64 	%p80, %rd492, %rd354;
	selp.f64 	%fd278, %fd277, %fd168, %p80;
	min.s64 	%rd493, %rd492, %rd354;
$L__BB17_193:
	add.s64 	%rd357, %rd489, -8;
	// begin inline asm
	ld.global.nc.u64 %rd356, [%rd357];
	// end inline asm
	// begin inline asm
	ld.global.nc.u64 %rd358, [%rd489];
	// end inline asm
	mov.b64 	%fd171, %rd356;
	setp.lt.f64 	%p81, %fd278, %fd171;
	mov.f64 	%fd279, %fd278;
	mov.u64 	%rd494, %rd493;
	@%p81 bra 	$L__BB17_196;
	setp.gt.f64 	%p82, %fd278, %fd171;
	mov.f64 	%fd279, %fd171;
	mov.u64 	%rd494, %rd358;
	@%p82 bra 	$L__BB17_196;
	setp.lt.s64 	%p83, %rd493, %rd358;
	selp.f64 	%fd279, %fd278, %fd171, %p83;
	min.s64 	%rd494, %rd493, %rd358;
$L__BB17_196:
	add.s32 	%r372, %r372, 1024;
	add.s64 	%rd489, %rd489, 16384;
	setp.lt.s32 	%p84, %r372, %r18;
	@%p84 bra 	$L__BB17_184;
$L__BB17_197:
	// begin inline asm
	mov.u32 %r36, %laneid;
	// end inline asm
	mov.b64 	%rd360, %fd279;
	mov.b64 	{%r38, %r43}, %rd360;
	mov.b32 	%r54, 1;
	mov.b32 	%r55, 31;
	mov.b32 	%r56, -1;
	// begin inline asm
	shfl.sync.down.b32 %r37, %r38, %r54, %r55, %r56;
	// end inline asm
	// begin inline asm
	shfl.sync.down.b32 %r42, %r43, %r54, %r55, %r56;
	// end inline asm
	mov.b64 	%rd361, {%r37, %r42};
	mov.b64 	%fd175, %rd361;
	mov.b64 	{%r48, %r53}, %rd494;
	// begin inline asm
	shfl.sync.down.b32 %r47, %r48, %r54, %r55, %r56;
	// end inline asm
	// begin inline asm
	shfl.sync.down.b32 %r52, %r53, %r54, %r55, %r56;
	// end inline asm
	mov.b64 	%rd201, {%r47, %r52};
	setp.gt.s32 	%p85, %r36, 30;
	setp.lt.f64 	%p86, %fd279, %fd175;
	or.pred  	%p87, %p85, %p86;
	mov.f64 	%fd281, %fd279;
	mov.u64 	%rd496, %rd494;
	@%p87 bra 	$L__BB17_200;
	setp.gt.f64 	%p88, %fd279, %fd175;
	mov.f64 	%fd281, %fd175;
	mov.u64 	%rd496, %rd201;
	@%p88 bra 	$L__BB17_200;
	setp.lt.s64 	%p89, %rd494, %rd201;
	selp.f64 	%fd281, %fd279, %fd175, %p89;
	min.s64 	%rd496, %rd494, %rd201;
$L__BB17_200:
	mov.b64 	%rd362, %fd281;
	mov.b64 	{%r58, %r63}, %rd362;
	mov.b32 	%r74, 2;
	mov.b32 	%r75, 31;
	mov.b32 	%r76, -1;
	// begin inline asm
	shfl.sync.down.b32 %r57, %r58, %r74, %r75, %r76;
	// end inline asm
	// begin inline asm
	shfl.sync.down.b32 %r62, %r63, %r74, %r75, %r76;
	// end inline asm
	mov.b64 	%rd363, {%r57, %r62};
	mov.b64 	%fd178, %rd363;
	mov.b64 	{%r68, %r73}, %rd496;
	// begin inline asm
	shfl.sync.down.b32 %r67, %r68, %r74, %r75, %r76;
	// end inline asm
	// begin inline asm
	shfl.sync.down.b32 %r72, %r73, %r74, %r75, %r76;
	// end inline asm
	mov.b64 	%rd204, {%r67, %r72};
	setp.gt.s32 	%p90, %r36, 29;
	setp.lt.f64 	%p91, %fd281, %fd178;
	or.pred  	%p92, %p90, %p91;
	mov.f64 	%fd282, %fd281;
	mov.u64 	%rd497, %rd496;
	@%p92 bra 	$L__BB17_203;
	setp.gt.f64 	%p93, %fd281, %fd178;
	mov.f64 	%fd282, %fd178;
	mov.u64 	%rd497, %rd204;
	@%p93 bra 	$L__BB17_203;
	setp.lt.s64 	%p94, %rd496, %rd204;
	selp.f64 	%fd282, %fd281, %fd178, %p94;
	min.s64 	%rd497, %rd496, %rd204;
$L__BB17_203:
	mov.b64 	%rd364, %fd282;
	mov.b64 	{%r78, %r83}, %rd364;
	mov.b32 	%r94, 4;
	mov.b32 	%r95, 31;
	mov.b32 	%r96, -1;
	// begin inline asm
	shfl.sync.down.b32 %r77, %r78, %r94, %r95, %r96;
	// end inline asm
	// begin inline asm
	shfl.sync.down.b32 %r82, %r83, %r94, %r95, %r96;
	// end inline asm
	mov.b64 	%rd365, {%r77, %r82};
	mov.b64 	%fd181, %rd365;
	mov.b64 	{%r88, %r93}, %rd497;
	// begin inline asm
	shfl.sync.down.b32 %r87, %r88, %r94, %r95, %r96;
	// end inline asm
	// begin inline asm
	shfl.sync.down.b32 %r92, %r93, %r94, %r95, %r96;
	// end inline asm
	mov.b64 	%rd207, {%r87, %r92};
	setp.gt.s32 	%p95, %r36, 27;
	setp.lt.f64 	%p96, %fd282, %fd181;
	or.pred  	%p97, %p95, %p96;
	mov.f64 	%fd283, %fd282;
	mov.u64 	%rd498, %rd497;
	@%p97 bra 	$L__BB17_206;
	setp.gt.f64 	%p98, %fd282, %fd181;
	mov.f64 	%fd283, %fd181;
	mov.u64 	%rd498, %rd207;
	@%p98 bra 	$L__BB17_206;
	setp.lt.s64 	%p99, %rd497, %rd207;
	selp.f64 	%fd283, %fd282, %fd181, %p99;
	min.s64 	%rd498, %rd497, %rd207;
$L__BB17_206:
	mov.b64 	%rd366, %fd283;
	mov.b64 	{%r98, %r103}, %rd366;
	mov.b32 	%r114, 8;
	mov.b32 	%r115, 31;
	mov.b32 	%r116, -1;
	// begin inline asm
	shfl.sync.down.b32 %r97, %r98, %r114, %r115, %r116;
	// end inline asm
	// begin inline asm
	shfl.sync.down.b32 %r102, %r103, %r114, %r115, %r116;
	// end inline asm
	mov.b64 	%rd367, {%r97, %r102};
	mov.b64 	%fd184, %rd367;
	mov.b64 	{%r108, %r113}, %rd498;
	// begin inline asm
	shfl.sync.down.b32 %r107, %r108, %r114, %r115, %r116;
	// end inline asm
	// begin inline asm
	shfl.sync.down.b32 %r112, %r113, %r114, %r115, %r116;
	// end inline asm
	mov.b64 	%rd210, {%r107, %r112};
	setp.gt.s32 	%p100, %r36, 23;
	setp.lt.f64 	%p101, %fd283, %fd184;
	or.pred  	%p102, %p100, %p101;
	mov.f64 	%fd284, %fd283;
	mov.u64 	%rd499, %rd498;
	@%p102 bra 	$L__BB17_209;
	setp.gt.f64 	%p103, %fd283, %fd184;
	mov.f64 	%fd284, %fd184;
	mov.u64 	%rd499, %rd210;
	@%p103 bra 	$L__BB17_209;
	setp.lt.s64 	%p104, %rd498, %rd210;
	selp.f64 	%fd284, %fd283, %fd184, %p104;
	min.s64 	%rd499, %rd498, %rd210;
$L__BB17_209:
	mov.b64 	%rd368, %fd284;
	mov.b64 	{%r118, %r123}, %rd368;
	mov.b32 	%r134, 16;
	mov.b32 	%r135, 31;
	mov.b32 	%r136, -1;
	// begin inline asm
	shfl.sync.down.b32 %r117, %r118, %r134, %r135, %r136;
	// end inline asm
	// begin inline asm
	shfl.sync.down.b32 %r122, %r123, %r134, %r135, %r136;
	// end inline asm
	mov.b64 	%rd369, {%r117, %r122};
	mov.b64 	%fd187, %rd369;
	mov.b64 	{%r128, %r133}, %rd499;
	// begin inline asm
	shfl.sync.down.b32 %r127, %r128, %r134, %r135, %r136;
	// end inline asm
	// begin inline asm
	shfl.sync.down.b32 %r132, %r133, %r134, %r135, %r136;
	// end inline asm
	mov.b64 	%rd213, {%r127, %r132};
	setp.gt.s32 	%p105, %r36, 15;
	setp.lt.f64 	%p106, %fd284, %fd187;
	or.pred  	%p107, %p105, %p106;
	mov.f64 	%fd292, %fd284;
	mov.u64 	%rd507, %rd499;
	@%p107 bra 	$L__BB17_212;
	setp.gt.f64 	%p108, %fd284, %fd187;
	mov.f64 	%fd292, %fd187;
	mov.u64 	%rd507, %rd213;
	@%p108 bra 	$L__BB17_212;
	setp.lt.s64 	%p109, %rd499, %rd213;
	selp.f64 	%fd292, %fd284, %fd187, %p109;
	min.s64 	%rd507, %rd499, %rd213;
$L__BB17_212:
	setp.ne.s32 	%p110, %r36, 0;
	@%p110 bra 	$L__BB17_214;
	shr.u32 	%r137, %r16, 1;
	and.b32  	%r138, %r137, 496;
	mov.u32 	%r139, _ZN6thrust24THRUST_300001_SM_1000_NS8cuda_cub4core6detail5shmemE;
	add.s32 	%r140, %r139, %r138;
	st.shared.f64 	[%r140+8], %fd292;
	st.shared.u64 	[%r140+16], %rd507;
$L__BB17_214:
	bar.sync 	0;
	setp.ne.s32 	%p111, %r16, 0;
	@%p111 bra 	$L__BB17_236;
	ld.shared.f64 	%fd190, [_ZN6thrust24THRUST_300001_SM_1000_NS8cuda_cub4core6detail5shmemE+24];
	ld.shared.u64 	%rd216, [_ZN6thrust24THRUST_300001_SM_1000_NS8cuda_cub4core6detail5shmemE+32];
	setp.lt.f64 	%p112, %fd292, %fd190;
	mov.f64 	%fd286, %fd292;
	mov.u64 	%rd501, %rd507;
	@%p112 bra 	$L__BB17_218;
	setp.lt.f64 	%p113, %fd190, %fd292;
	mov.f64 	%fd286, %fd190;
	mov.u64 	%rd501, %rd216;
	@%p113 bra 	$L__BB17_218;
	setp.lt.s64 	%p114, %rd507, %rd216;
	selp.f64 	%fd286, %fd292, %fd190, %p114;
	min.s64 	%rd501, %rd507, %rd216;
$L__BB17_218:
	ld.shared.f64 	%fd193, [_ZN6thrust24THRUST_300001_SM_1000_NS8cuda_cub4core6detail5shmemE+40];
	ld.shared.u64 	%rd219, [_ZN6thrust24THRUST_300001_SM_1000_NS8cuda_cub4core6detail5shmemE+48];
	setp.lt.f64 	%p115, %fd286, %fd193;
	mov.f64 	%fd287, %fd286;
	mov.u64 	%rd502, %rd501;
	@%p115 bra 	$L__BB17_221;
	setp.lt.f64 	%p116, %fd193, %fd286;
	mov.f64 	%fd287, %fd193;
	mov.u64 	%rd502, %rd219;
	@%p116 bra 	$L__BB17_221;
	setp.lt.s64 	%p117, %rd501, %rd219;
	selp.f64 	%fd287, %fd286, %fd193, %p117;
	min.s64 	%rd502, %rd501, %rd219;
$L__BB17_221:
	ld.shared.f64 	%fd196, [_ZN6thrust24THRUST_300001_SM_1000_NS8cuda_cub4core6detail5shmemE+56];
	ld.shared.u64 	%rd222, [_ZN6thrust24THRUST_300001_SM_1000_NS8cuda_cub4core6detail5shmemE+64];
	setp.lt.f64 	%p118, %fd287, %fd196;
	mov.f64 	%fd288, %fd287;
	mov.u64 	%rd503, %rd502;
	@%p118 bra 	$L__BB17_224;
	setp.lt.f64 	%p119, %fd196, %fd287;
	mov.f64 	%fd288, %fd196;
	mov.u64 	%rd503, %rd222;
	@%p119 bra 	$L__BB17_224;
	setp.lt.s64 	%p120, %rd502, %rd222;
	selp.f64 	%fd288, %fd287, %fd196, %p120;
	min.s64 	%rd503, %rd502, %rd222;
$L__BB17_224:
	ld.shared.f64 	%fd199, [_ZN6thrust24THRUST_300001_SM_1000_NS8cuda_cub4core6detail5shmemE+72];
	ld.shared.u64 	%rd225, [_ZN6thrust24THRUST_300001_SM_1000_NS8cuda_cub4core6detail5shmemE+80];
	setp.lt.f64 	%p121, %fd288, %fd199;
	mov.f64 	%fd289, %fd288;
	mov.u64 	%rd504, %rd503;
	@%p121 bra 	$L__BB17_227;
	setp.lt.f64 	%p122, %fd199, %fd288;
	mov.f64 	%fd289, %fd199;
	mov.u64 	%rd504, %rd225;
	@%p122 bra 	$L__BB17_227;
	setp.lt.s64 	%p123, %rd503, %rd225;
	selp.f64 	%fd289, %fd288, %fd199, %p123;
	min.s64 	%rd504, %rd503, %rd225;
$L__BB17_227:
	ld.shared.f64 	%fd202, [_ZN6thrust24THRUST_300001_SM_1000_NS8cuda_cub4core6detail5shmemE+88];
	ld.shared.u64 	%rd228, [_ZN6thrust24THRUST_300001_SM_1000_NS8cuda_cub4core6detail5shmemE+96];
	setp.lt.f64 	%p124, %fd289, %fd202;
	mov.f64 	%fd290, %fd289;
	mov.u64 	%rd505, %rd504;
	@%p124 bra 	$L__BB17_230;
	setp.lt.f64 	%p125, %fd202, %fd289;
	mov.f64 	%fd290, %fd202;
	mov.u64 	%rd505, %rd228;
	@%p125 bra 	$L__BB17_230;
	setp.lt.s64 	%p126, %rd504, %rd228;
	selp.f64 	%fd290, %fd289, %fd202, %p126;
	min.s64 	%rd505, %rd504, %rd228;
$L__BB17_230:
	ld.shared.f64 	%fd205, [_ZN6thrust24THRUST_300001_SM_1000_NS8cuda_cub4core6detail5shmemE+104];
	ld.shared.u64 	%rd231, [_ZN6thrust24THRUST_300001_SM_1000_NS8cuda_cub4core6detail5shmemE+112];
	setp.lt.f64 	%p127, %fd290, %fd205;
	mov.f64 	%fd291, %fd290;
	mov.u64 	%rd506, %rd505;
	@%p127 bra 	$L__BB17_233;
	setp.lt.f64 	%p128, %fd205, %fd290;
	mov.f64 	%fd291, %fd205;
	mov.u64 	%rd506, %rd231;
	@%p128 bra 	$L__BB17_233;
	setp.lt.s64 	%p129, %rd505, %rd231;
	selp.f64 	%fd291, %fd290, %fd205, %p129;
	min.s64 	%rd506, %rd505, %rd231;
$L__BB17_233:
	ld.shared.f64 	%fd208, [_ZN6thrust24THRUST_300001_SM_1000_NS8cuda_cub4core6detail5shmemE+120];
	ld.shared.u64 	%rd234, [_ZN6thrust24THRUST_300001_SM_1000_NS8cuda_cub4core6detail5shmemE+128];
	setp.lt.f64 	%p130, %fd291, %fd208;
	mov.u64 	%rd507, %rd506;
	mov.f64 	%fd292, %fd291;
	@%p130 bra 	$L__BB17_236;
	setp.lt.f64 	%p131, %fd208, %fd291;
	mov.u64 	%rd507, %rd234;
	mov.f64 	%fd292, %fd208;
	@%p131 bra 	$L__BB17_236;
	setp.lt.s64 	%p132, %rd506, %rd234;
	selp.f64 	%fd292, %fd291, %fd208, %p132;
	min.s64 	%rd507, %rd506, %rd234;
$L__BB17_236:
	mov.u32 	%r364, %tid.x;
	setp.ne.s32 	%p259, %r364, 0;
	@%p259 bra 	$L__BB17_238;
	ld.param.u64 	%rd420, [_ZN6thrust24THRUST_300001_SM_1000_NS8cuda_cub4core6detail13_kernel_agentINS1_8__reduce11ReduceAgentIPN4cuda3std3__45tupleIJdlEEESC_SB_lNS1_9__extrema9arg_min_fIdlNS9_4lessIdEEEEEEJSC_SC_iSH_EEEvDpT0__param_1];
	cvta.to.global.u64 	%rd419, %rd420;
	st.global.f64 	[%rd419], %fd292;
	st.global.u64 	[%rd419+8], %rd507;
$L__BB17_238:
	ret;

}
	// .globl	_ZN3cub18CUB_300001_SM_10006detail11EmptyKernelIvEEvv
.visible .entry _ZN3cub18CUB_300001_SM_10006detail11EmptyKernelIvEEvv()
{


	ret;

}
	// .globl	_ZN3cub18CUB_300001_SM_10006detail8for_each13static_kernelINS2_12policy_hub_t12policy_500_tEmN6thrust24THRUST_300001_SM_1000_NS8cuda_cub20__uninitialized_fill7functorINS7_10device_ptrIdEEdEEEEvT0_T1_
.visible .entry _ZN3cub18CUB_300001_SM_10006detail8for_each13static_kernelINS2_12policy_hub_t12policy_500_tEmN6thrust24THRUST_300001_SM_1000_NS8cuda_cub20__uninitialized_fill7functorINS7_10device_ptrIdEEdEEEEvT0_T1_(
	.param .u64 _ZN3cub18CUB_300001_SM_10006detail8for_each13static_kernelINS2_12policy_hub_t12policy_500_tEmN6thrust24THRUST_300001_SM_1000_NS8cuda_cub20__uninitialized_fill7functorINS7_10device_ptrIdEEdEEEEvT0_T1__param_0,
	.param .align 8 .b8 _ZN3cub18CUB_300001_SM_10006detail8for_each13static_kernelINS2_12policy_hub_t12policy_500_tEmN6thrust24THRUST_300001_SM_1000_NS8cuda_cub20__uninitialized_fill7functorINS7_10device_ptrIdEEdEEEEvT0_T1__param_1[16]
)
.maxntid 256
{
	.reg .pred 	%p<4>;
	.reg .b32 	%r<5>;
	.reg .b64 	%rd<16>;
	.reg .b64 	%fd<3>;

	ld.param.f64 	%fd2, [_ZN3cub18CUB_300001_SM_10006detail8for_each13static_kernelINS2_12policy_hub_t12policy_500_tEmN6thrust24THRUST_300001_SM_1000_NS8cuda_cub20__uninitialized_fill7functorINS7_10device_ptrIdEEdEEEEvT0_T1__param_1+8];
	ld.param.u64 	%rd4, [_ZN3cub18CUB_300001_SM_10006detail8for_each13static_kernelINS2_12policy_hub_t12policy_500_tEmN6thrust24THRUST_300001_SM_1000_NS8cuda_cub20__uninitialized_fill7functorINS7_10device_ptrIdEEdEEEEvT0_T1__param_1];
	ld.param.u64 	%rd5, [_ZN3cub18CUB_300001_SM_10006detail8for_each13static_kernelINS2_12policy_hub_t12policy_500_tEmN6thrust24THRUST_300001_SM_1000_NS8cuda_cub20__uninitialized_fill7functorINS7_10device_ptrIdEEdEEEEvT0_T1__param_0];
	mov.u32 	%r2, %ctaid.x;
	mul.wide.u32 	%rd1, %r2, 512;
	sub.s64 	%rd2, %rd5, %rd1;
	setp.lt.u64 	%p1, %rd2, 512;
	@%p1 bra 	$L__BB19_2;
	mov.u32 	%r4, %tid.x;
	cvta.to.global.u64 	%rd11, %rd4;
	cvt.u64.u32 	%rd12, %r4;
	add.s64 	%rd13, %rd1, %rd12;
	shl.b64 	%rd14, %rd13, 3;
	add.s64 	%rd15, %rd11, %rd14;
	st.global.f64 	[%rd15], %fd2;
	st.global.f64 	[%rd15+2048], %fd2;
	bra.uni 	$L__BB19_6;
$L__BB19_2:
	cvta.to.global.u64 	%rd6, %rd4;
	mov.u32 	%r1, %tid.x;
	cvt.u64.u32 	%rd7, %r1;
	setp.le.u64 	%p2, %rd2, %rd7;
	add.s64 	%rd8, %rd1, %rd7;
	shl.b64 	%rd9, %rd8, 3;
	add.s64 	%rd3, %rd6, %rd9;
	@%p2 bra 	$L__BB19_4;
	st.global.f64 	[%rd3], %fd2;
$L__BB19_4:
	add.s32 	%r3, %r1, 256;
	cvt.u64.u32 	%rd10, %r3;
	setp.le.u64 	%p3, %rd2, %rd10;
	@%p3 bra 	$L__BB19_6;
	st.global.f64 	[%rd3+2048], %fd2;
$L__BB19_6:
	ret;

}
	// .globl	_ZN3cub18CUB_300001_SM_10006detail9transform16transform_kernelINS2_10policy_hubILb1EN4cuda3std3__45tupleIJN6thrust24THRUST_300001_SM_1000_NS17counting_iteratorIjNSA_11use_defaultESC_SC_EEEEEE10policy1000Ei3prgNSA_6detail15normal_iteratorINSA_10device_ptrIdEEEEJSD_EEEvT0_iT1_T2_DpNS2_10kernel_argIT3_EE
.visible .entry _ZN3cub18CUB_300001_SM_10006detail9transform16transform_kernelINS2_10policy_hubILb1EN4cuda3std3__45tupleIJN6thrust24THRUST_300001_SM_1000_NS17counting_iteratorIjNSA_11use_defaultESC_SC_EEEEEE10policy1000Ei3prgNSA_6detail15normal_iteratorINSA_10device_ptrIdEEEEJSD_EEEvT0_iT1_T2_DpNS2_10kernel_argIT3_EE(
	.param .u32 _ZN3cub18CUB_300001_SM_10006detail9transform16transform_kernelINS2_10policy_hubILb1EN4cuda3std3__45tupleIJN6thrust24THRUST_300001_SM_1000_NS17counting_iteratorIjNSA_11use_defaultESC_SC_EEEEEE10policy1000Ei3prgNSA_6detail15normal_iteratorINSA_10device_ptrIdEEEEJSD_EEEvT0_iT1_T2_DpNS2_10kernel_argIT3_EE_param_0,
	.param .u32 _ZN3cub18CUB_300001_SM_10006detail9transform16transform_kernelINS2_10policy_hubILb1EN4cuda3std3__45tupleIJN6thrust24THRUST_300001_SM_1000_NS17counting_iteratorIjNSA_11use_defaultESC_SC_EEEEEE10policy1000Ei3prgNSA_6detail15normal_iteratorINSA_10device_ptrIdEEEEJSD_EEEvT0_iT1_T2_DpNS2_10kernel_argIT3_EE_param_1,
	.param .align 8 .b8 _ZN3cub18CUB_300001_SM_10006detail9transform16transform_kernelINS2_10policy_hubILb1EN4cuda3std3__45tupleIJN6thrust24THRUST_300001_SM_1000_NS17counting_iteratorIjNSA_11use_defaultESC_SC_EEEEEE10policy1000Ei3prgNSA_6detail15normal_iteratorINSA_10device_ptrIdEEEEJSD_EEEvT0_iT1_T2_DpNS2_10kernel_argIT3_EE_param_2[16],
	.param .align 8 .b8 _ZN3cub18CUB_300001_SM_10006detail9transform16transform_kernelINS2_10policy_hubILb1EN4cuda3std3__45tupleIJN6thrust24THRUST_300001_SM_1000_NS17counting_iteratorIjNSA_11use_defaultESC_SC_EEEEEE10policy1000Ei3prgNSA_6detail15normal_iteratorINSA_10device_ptrIdEEEEJSD_EEEvT0_iT1_T2_DpNS2_10kernel_argIT3_EE_param_3[8],
	.param .align 8 .b8 _ZN3cub18CUB_300001_SM_10006detail9transform16transform_kernelINS2_10policy_hubILb1EN4cuda3std3__45tupleIJN6thrust24THRUST_300001_SM_1000_NS17counting_iteratorIjNSA_11use_defaultESC_SC_EEEEEE10policy1000Ei3prgNSA_6detail15normal_iteratorINSA_10device_ptrIdEEEEJSD_EEEvT0_iT1_T2_DpNS2_10kernel_argIT3_EE_param_4[16]
)
.maxntid 128
{
	.reg .pred 	%p<17>;
	.reg .b32 	%r<70>;
	.reg .b64 	%rd<61>;
	.reg .b64 	%fd<11>;

	ld.param.f64 	%fd1, [_ZN3cub18CUB_300001_SM_10006detail9transform16transform_kernelINS2_10policy_hubILb1EN4cuda3std3__45tupleIJN6thrust24THRUST_300001_SM_1000_NS17counting_iteratorIjNSA_11use_defaultESC_SC_EEEEEE10policy1000Ei3prgNSA_6detail15normal_iteratorINSA_10device_ptrIdEEEEJSD_EEEvT0_iT1_T2_DpNS2_10kernel_argIT3_EE_param_2];
	ld.param.f64 	%fd2, [_ZN3cub18CUB_300001_SM_10006detail9transform16transform_kernelINS2_10policy_hubILb1EN4cuda3std3__45tupleIJN6thrust24THRUST_300001_SM_1000_NS17counting_iteratorIjNSA_11use_defaultESC_SC_EEEEEE10policy1000Ei3prgNSA_6detail15normal_iteratorINSA_10device_ptrIdEEEEJSD_EEEvT0_iT1_T2_DpNS2_10kernel_argIT3_EE_param_2+8];
	ld.param.u32 	%r18, [_ZN3cub18CUB_300001_SM_10006detail9transform16transform_kernelINS2_10policy_hubILb1EN4cuda3std3__45tupleIJN6thrust24THRUST_300001_SM_1000_NS17counting_iteratorIjNSA_11use_defaultESC_SC_EEEEEE10policy1000Ei3prgNSA_6detail15normal_iteratorINSA_10device_ptrIdEEEEJSD_EEEvT0_iT1_T2_DpNS2_10kernel_argIT3_EE_param_4];
	ld.param.u32 	%r19, [_ZN3cub18CUB_300001_SM_10006detail9transform16transform_kernelINS2_10policy_hubILb1EN4cuda3std3__45tupleIJN6thrust24THRUST_300001_SM_1000_NS17counting_iteratorIjNSA_11use_defaultESC_SC_EEEEEE10policy1000Ei3prgNSA_6detail15normal_iteratorINSA_10device_ptrIdEEEEJSD_EEEvT0_iT1_T2_DpNS2_10kernel_argIT3_EE_param_0];
	ld.param.u64 	%rd18, [_ZN3cub18CUB_300001_SM_10006detail9transform16transform_kernelINS2_10policy_hubILb1EN4cuda3std3__45tupleIJN6thrust24THRUST_300001_SM_1000_NS17counting_iteratorIjNSA_11use_defaultESC_SC_EEEEEE10policy1000Ei3prgNSA_6detail15normal_iteratorINSA_10device_ptrIdEEEEJSD_EEEvT0_iT1_T2_DpNS2_10kernel_argIT3_EE_param_3];
	ld.param.u32 	%r17, [_ZN3cub18CUB_300001_SM_10006detail9transform16transform_kernelINS2_10policy_hubILb1EN4cuda3std3__45tupleIJN6thrust24THRUST_300001_SM_1000_NS17counting_iteratorIjNSA_11use_defaultESC_SC_EEEEEE10policy1000Ei3prgNSA_6detail15normal_iteratorINSA_10device_ptrIdEEEEJSD_EEEvT0_iT1_T2_DpNS2_10kernel_argIT3_EE_param_1];
	cvta.to.global.u64 	%rd19, %rd18;
	shl.b32 	%r20, %r17, 7;
	mov.u32 	%r21, %ctaid.x;
	mul.lo.s32 	%r22, %r20, %r21;
	sub.s32 	%r23, %r19, %r22;
	min.s32 	%r1, %r20, %r23;
	add.s32 	%r2, %r18, %r22;
	mul.wide.s32 	%rd20, %r22, 8;
	add.s64 	%rd1, %rd19, %rd20;
	setp.gt.s32 	%p1, %r20, %r23;
	@%p1 bra 	$L__BB20_10;
	setp.lt.s32 	%p2, %r17, 1;
	@%p2 bra 	$L__BB20_21;
	mov.u32 	%r3, %tid.x;
	sub.f64 	%fd3, %fd2, %fd1;
	mov.b32 	%r66, 0;
$L__BB20_3:
	shl.b32 	%r26, %r66, 7;
	add.s32 	%r6, %r26, %r3;
	add.s32 	%r7, %r6, %r2;
	setp.eq.s32 	%p3, %r7, 0;
	mov.b32 	%r67, 1;
	@%p3 bra 	$L__BB20_9;
	cvt.u64.u32 	%rd54, %r7;
	mov.b64 	%rd55, 48271;
	mov.b64 	%rd56, 1;
$L__BB20_5:
	and.b64  	%rd23, %rd54, 1;
	setp.eq.b64 	%p4, %rd23, 1;
	not.pred 	%p5, %p4;
	@%p5 bra 	$L__BB20_7;
	mul.lo.s64 	%rd24, %rd56, %rd55;
	mul.hi.u64 	%rd25, %rd24, 8589934597;
	sub.s64 	%rd26, %rd24, %rd25;
	shr.u64 	%rd27, %rd26, 1;
	add.s64 	%rd28, %rd27, %rd25;
	shr.u64 	%rd29, %rd28, 30;
	mul.lo.s64 	%rd30, %rd29, 2147483647;
	sub.s64 	%rd56, %rd24, %rd30;
$L__BB20_7:
	shr.u64 	%rd8, %rd54, 1;
	mul.lo.s64 	%rd31, %rd55, %rd55;
	mul.hi.u64 	%rd32, %rd31, -9223372032559808509;
	shr.u64 	%rd33, %rd32, 30;
	mul.lo.s64 	%rd34, %rd33, 2147483647;
	sub.s64 	%rd55, %rd31, %rd34;
	setp.gt.u64 	%p6, %rd54, 1;
	mov.u64 	%rd54, %rd8;
	@%p6 bra 	$L__BB20_5;
	cvt.u32.u64 	%r27, %rd56;
	mul.hi.u32 	%r28, %r27, 3;
	sub.s32 	%r29, %r27, %r28;
	shr.u32 	%r30, %r29, 1;
	add.s32 	%r31, %r30, %r28;
	shr.u32 	%r32, %r31, 30;
	mul.lo.s32 	%r33, %r32, 2147483647;
	sub.s32 	%r67, %r27, %r33;
$L__BB20_9:
	mul.hi.u32 	%r34, %r67, -1131474031;
	shr.u32 	%r35, %r34, 15;
	mul.lo.s32 	%r36, %r35, 44488;
	sub.s32 	%r37, %r67, %r36;
	mul.lo.s32 	%r38, %r37, 48271;
	mul.lo.s32 	%r39, %r35, 3399;
	setp.lt.u32 	%p7, %r38, %r39;
	xor.b32  	%r40, %r39, 2147483647;
	neg.s32 	%r41, %r39;
	selp.b32 	%r42, %r40, %r41, %p7;
	add.s32 	%r43, %r38, %r42;
	add.s32 	%r44, %r43, -1;
	cvt.rn.f64.u32 	%fd5, %r44;
	div.rn.f64 	%fd6, %fd5, 0d41DFFFFFFF800000;
	fma.rn.f64 	%fd7, %fd3, %fd6, %fd1;
	mul.wide.s32 	%rd35, %r6, 8;
	add.s64 	%rd36, %rd1, %rd35;
	st.global.f64 	[%rd36], %fd7;
	add.s32 	%r66, %r66, 1;
	setp.eq.s32 	%p8, %r66, %r17;
	@%p8 bra 	$L__BB20_21;
	bra.uni 	$L__BB20_3;
$L__BB20_10:
	setp.lt.s32 	%p9, %r17, 1;
	@%p9 bra 	$L__BB20_21;
	mov.u32 	%r4, %tid.x;
	sub.f64 	%fd4, %fd2, %fd1;
	mov.b32 	%r68, 0;
$L__BB20_12:
	shl.b32 	%r46, %r68, 7;
	add.s32 	%r12, %r46, %r4;
	setp.ge.s32 	%p10, %r12, %r1;
	@%p10 bra 	$L__BB20_20;
	add.s32 	%r13, %r12, %r2;
	setp.eq.s32 	%p11, %r13, 0;
	mov.b32 	%r69, 1;
	@%p11 bra 	$L__BB20_19;
	cvt.u64.u32 	%rd58, %r13;
	mov.b64 	%rd59, 48271;
	mov.b64 	%rd60, 1;
$L__BB20_15:
	and.b64  	%rd39, %rd58, 1;
	setp.eq.b64 	%p12, %rd39, 1;
	not.pred 	%p13, %p12;
	@%p13 bra 	$L__BB20_17;
	mul.lo.s64 	%rd40, %rd60, %rd59;
	mul.hi.u64 	%rd41, %rd40, 8589934597;
	sub.s64 	%rd42, %rd40, %rd41;
	shr.u64 	%rd43, %rd42, 1;
	add.s64 	%rd44, %rd43, %rd41;
	shr.u64 	%rd45, %rd44, 30;
	mul.lo.s64 	%rd46, %rd45, 2147483647;
	sub.s64 	%rd60, %rd40, %rd46;
$L__BB20_17:
	shr.u64 	%rd16, %rd58, 1;
	mul.lo.s64 	%rd47, %rd59, %rd59;
	mul.hi.u64 	%rd48, %rd47, -9223372032559808509;
	shr.u64 	%rd49, %rd48, 30;
	mul.lo.s64 	%rd50, %rd49, 2147483647;
	sub.s64 	%rd59, %rd47, %rd50;
	setp.gt.u64 	%p14, %rd58, 1;
	mov.u64 	%rd58, %rd16;
	@%p14 bra 	$L__BB20_15;
	cvt.u32.u64 	%r48, %rd60;
	mul.hi.u32 	%r49, %r48, 3;
	sub.s32 	%r50, %r48, %r49;
	shr.u32 	%r51, %r50, 1;
	add.s32 	%r52, %r51, %r49;
	shr.u32 	%r53, %r52, 30;
	mul.lo.s32 	%r54, %r53, 2147483647;
	sub.s32 	%r69, %r48, %r54;
$L__BB20_19:
	mul.hi.u32 	%r55, %r69, -1131474031;
	shr.u32 	%r56, %r55, 15;
	mul.lo.s32 	%r57, %r56, 44488;
	sub.s32 	%r58, %r69, %r57;
	mul.lo.s32 	%r59, %r58, 48271;
	mul.lo.s32 	%r60, %r56, 3399;
	setp.lt.u32 	%p15, %r59, %r60;
	xor.b32  	%r61, %r60, 2147483647;
	neg.s32 	%r62, %r60;
	selp.b32 	%r63, %r61, %r62, %p15;
	add.s32 	%r64, %r59, %r63;
	add.s32 	%r65, %r64, -1;
	cvt.rn.f64.u32 	%fd8, %r65;
	div.rn.f64 	%fd9, %fd8, 0d41DFFFFFFF800000;
	fma.rn.f64 	%fd10, %fd4, %fd9, %fd1;
	mul.wide.s32 	%rd51, %r12, 8;
	add.s64 	%rd52, %rd1, %rd51;
	st.global.f64 	[%rd52], %fd10;
$L__BB20_20:
	add.s32 	%r68, %r68, 1;
	setp.ne.s32 	%p16, %r68, %r17;
	@%p16 bra 	$L__BB20_12;
$L__BB20_21:
	ret;

}
	// .globl	_ZN3cub18CUB_300001_SM_10006detail9transform16transform_kernelINS2_10policy_hubILb1EN4cuda3std3__45tupleIJN6thrust24THRUST_300001_SM_1000_NS17counting_iteratorIjNSA_11use_defaultESC_SC_EEEEEE10policy1000El3prgNSA_6detail15normal_iteratorINSA_10device_ptrIdEEEEJSD_EEEvT0_iT1_T2_DpNS2_10kernel_argIT3_EE
.visible .entry _ZN3cub18CUB_300001_SM_10006detail9transform16transform_kernelINS2_10policy_hubILb1EN4cuda3std3__45tupleIJN6thrust24THRUST_300001_SM_1000_NS17counting_iteratorIjNSA_11use_defaultESC_SC_EEEEEE10policy1000El3prgNSA_6detail15normal_iteratorINSA_10device_ptrIdEEEEJSD_EEEvT0_iT1_T2_DpNS2_10kernel_argIT3_EE(
	.param .u64 _ZN3cub18CUB_300001_SM_10006detail9transform16transform_kernelINS2_10policy_hubILb1EN4cuda3std3__45tupleIJN6thrust24THRUST_300001_SM_1000_NS17counting_iteratorIjNSA_11use_defaultESC_SC_EEEEEE10policy1000El3prgNSA_6detail15normal_iteratorINSA_10device_ptrIdEEEEJSD_EEEvT0_iT1_T2_DpNS2_10kernel_argIT3_EE_param_0,
	.param .u32 _ZN3cub18CUB_300001_SM_10006detail9transform16transform_kernelINS2_10policy_hubILb1EN4cuda3std3__45tupleIJN6thrust24THRUST_300001_SM_1000_NS17counting_iteratorIjNSA_11use_defaultESC_SC_EEEEEE10policy1000El3prgNSA_6detail15normal_iteratorINSA_10device_ptrIdEEEEJSD_EEEvT0_iT1_T2_DpNS2_10kernel_argIT3_EE_param_1,
	.param .align 8 .b8 _ZN3cub18CUB_300001_SM_10006detail9transform16transform_kernelINS2_10policy_hubILb1EN4cuda3std3__45tupleIJN6thrust24THRUST_300001_SM_1000_NS17counting_iteratorIjNSA_11use_defaultESC_SC_EEEEEE10policy1000El3prgNSA_6detail15normal_iteratorINSA_10device_ptrIdEEEEJSD_EEEvT0_iT1_T2_DpNS2_10kernel_argIT3_EE_param_2[16],
	.param .align 8 .b8 _ZN3cub18CUB_300001_SM_10006detail9transform16transform_kernelINS2_10policy_hubILb1EN4cuda3std3__45tupleIJN6thrust24THRUST_300001_SM_1000_NS17counting_iteratorIjNSA_11use_defaultESC_SC_EEEEEE10policy1000El3prgNSA_6detail15normal_iteratorINSA_10device_ptrIdEEEEJSD_EEEvT0_iT1_T2_DpNS2_10kernel_argIT3_EE_param_3[8],
	.param .align 8 .b8 _ZN3cub18CUB_300001_SM_10006detail9transform16transform_kernelINS2_10policy_hubILb1EN4cuda3std3__45tupleIJN6thrust24THRUST_300001_SM_1000_NS17counting_iteratorIjNSA_11use_defaultESC_SC_EEEEEE10policy1000El3prgNSA_6detail15normal_iteratorINSA_10device_ptrIdEEEEJSD_EEEvT0_iT1_T2_DpNS2_10kernel_argIT3_EE_param_4[16]
)
.maxntid 128
{
	.reg .pred 	%p<17>;
	.reg .b32 	%r<68>;
	.reg .b64 	%rd<67>;
	.reg .b64 	%fd<11>;

	ld.param.f64 	%fd1, [_ZN3cub18CUB_300001_SM_10006detail9transform16transform_kernelINS2_10policy_hubILb1EN4cuda3std3__45tupleIJN6thrust24THRUST_300001_SM_1000_NS17counting_iteratorIjNSA_11use_defaultESC_SC_EEEEEE10policy1000El3prgNSA_6detail15normal_iteratorINSA_10device_ptrIdEEEEJSD_EEEvT0_iT1_T2_DpNS2_10kernel_argIT3_EE_param_2];
	ld.param.f64 	%fd2, [_ZN3cub18CUB_300001_SM_10006detail9transform16transform_kernelINS2_10policy_hubILb1EN4cuda3std3__45tupleIJN6thrust24THRUST_300001_SM_1000_NS17counting_iteratorIjNSA_11use_defaultESC_SC_EEEEEE10policy1000El3prgNSA_6detail15normal_iteratorINSA_10device_ptrIdEEEEJSD_EEEvT0_iT1_T2_DpNS2_10kernel_argIT3_EE_param_2+8];
	ld.param.u32 	%r18, [_ZN3cub18CUB_300001_SM_10006detail9transform16transform_kernelINS2_10policy_hubILb1EN4cuda3std3__45tupleIJN6thrust24THRUST_300001_SM_1000_NS17counting_iteratorIjNSA_11use_defaultESC_SC_EEEEEE10policy1000El3prgNSA_6detail15normal_iteratorINSA_10device_ptrIdEEEEJSD_EEEvT0_iT1_T2_DpNS2_10kernel_argIT3_EE_param_4];
	ld.param.u64 	%rd18, [_ZN3cub18CUB_300001_SM_10006detail9transform16transform_kernelINS2_10policy_hubILb1EN4cuda3std3__45tupleIJN6thrust24THRUST_300001_SM_1000_NS17counting_iteratorIjNSA_11use_defaultESC_SC_EEEEEE10policy1000El3prgNSA_6detail15normal_iteratorINSA_10device_ptrIdEEEEJSD_EEEvT0_iT1_T2_DpNS2_10kernel_argIT3_EE_param_0];
	ld.param.u64 	%rd19, [_ZN3cub18CUB_300001_SM_10006detail9transform16transform_kernelINS2_10policy_hubILb1EN4cuda3std3__45tupleIJN6thrust24THRUST_300001_SM_1000_NS17counting_iteratorIjNSA_11use_defaultESC_SC_EEEEEE10policy1000El3prgNSA_6detail15normal_iteratorINSA_10device_ptrIdEEEEJSD_EEEvT0_iT1_T2_DpNS2_10kernel_argIT3_EE_param_3];
	ld.param.u32 	%r17, [_ZN3cub18CUB_300001_SM_10006detail9transform16transform_kernelINS2_10policy_hubILb1EN4cuda3std3__45tupleIJN6thrust24THRUST_300001_SM_1000_NS17counting_iteratorIjNSA_11use_defaultESC_SC_EEEEEE10policy1000El3prgNSA_6detail15normal_iteratorINSA_10device_ptrIdEEEEJSD_EEEvT0_iT1_T2_DpNS2_10kernel_argIT3_EE_param_1];
	cvta.to.global.u64 	%rd20, %rd19;
	shl.b32 	%r19, %r17, 7;
	mov.u32 	%r20, %ctaid.x;
	cvt.u64.u32 	%rd21, %r20;
	cvt.s64.s32 	%rd22, %r19;
	mul.lo.s64 	%rd23, %rd22, %rd21;
	sub.s64 	%rd24, %rd18, %rd23;
	min.s64 	%rd25, %rd24, %rd22;
	cvt.u32.u64 	%r1, %rd25;
	cvt.u32.u64 	%r21, %rd23;
	add.s32 	%r2, %r18, %r21;
	shl.b64 	%rd26, %rd23, 3;
	add.s64 	%rd1, %rd20, %rd26;
	setp.eq.s32 	%p1, %r19, %r1;
	@%p1 bra 	$L__BB21_12;
	setp.lt.s32 	%p2, %r17, 1;
	@%p2 bra 	$L__BB21_21;
	mov.u32 	%r3, %tid.x;
	sub.f64 	%fd3, %fd2, %fd1;
	mov.b32 	%r66, 0;
$L__BB21_3:
	shl.b32 	%r23, %r66, 7;
	add.s32 	%r12, %r23, %r3;
	setp.ge.s32 	%p3, %r12, %r1;
	@%p3 bra 	$L__BB21_11;
	add.s32 	%r13, %r12, %r2;
	setp.eq.s32 	%p4, %r13, 0;
	mov.b32 	%r67, 1;
	@%p4 bra 	$L__BB21_10;
	cvt.u64.u32 	%rd64, %r13;
	mov.b64 	%rd65, 48271;
	mov.b64 	%rd66, 1;
$L__BB21_6:
	and.b64  	%rd29, %rd64, 1;
	setp.eq.b64 	%p5, %rd29, 1;
	not.pred 	%p6, %p5;
	@%p6 bra 	$L__BB21_8;
	mul.lo.s64 	%rd30, %rd66, %rd65;
	mul.hi.u64 	%rd31, %rd30, 8589934597;
	sub.s64 	%rd32, %rd30, %rd31;
	shr.u64 	%rd33, %rd32, 1;
	add.s64 	%rd34, %rd33, %rd31;
	shr.u64 	%rd35, %rd34, 30;
	mul.lo.s64 	%rd36, %rd35, 2147483647;
	sub.s64 	%rd66, %rd30, %rd36;
$L__BB21_8:
	shr.u64 	%rd16, %rd64, 1;
	mul.lo.s64 	%rd37, %rd65, %rd65;
	mul.hi.u64 	%rd38, %rd37, -9223372032559808509;
	shr.u64 	%rd39, %rd38, 30;
	mul.lo.s64 	%rd40, %rd39, 2147483647;
	sub.s64 	%rd65, %rd37, %rd40;
	setp.gt.u64 	%p7, %rd64, 1;
	mov.u64 	%rd64, %rd16;
	@%p7 bra 	$L__BB21_6;
	cvt.u32.u64 	%r25, %rd66;
	mul.hi.u32 	%r26, %r25, 3;
	sub.s32 	%r27, %r25, %r26;
	shr.u32 	%r28, %r27, 1;
	add.s32 	%r29, %r28, %r26;
	shr.u32 	%r30, %r29, 30;
	mul.lo.s32 	%r31, %r30, 2147483647;
	sub.s32 	%r67, %r25, %r31;
$L__BB21_10:
	mul.hi.u32 	%r32, %r67, -1131474031;
	shr.u32 	%r33, %r32, 15;
	mul.lo.s32 	%r34, %r33, 44488;
	sub.s32 	%r35, %r67, %r34;
	mul.lo.s32 	%r36, %r35, 48271;
	mul.lo.s32 	%r37, %r33, 3399;
	setp.lt.u32 	%p8, %r36, %r37;
	xor.b32  	%r38, %r37, 2147483647;
	neg.s32 	%r39, %r37;
	selp.b32 	%r40, %r38, %r39, %p8;
	add.s32 	%r41, %r36, %r40;
	add.s32 	%r42, %r41, -1;
	cvt.rn.f64.u32 	%fd5, %r42;
	div.rn.f64 	%fd6, %fd5, 0d41DFFFFFFF800000;
	fma.rn.f64 	%fd7, %fd3, %fd6, %fd1;
	mul.wide.s32 	%rd41, %r12, 8;
	add.s64 	%rd42, %rd1, %rd41;
	st.global.f64 	[%rd42], %fd7;
$L__BB21_11:
	add.s32 	%r66, %r66, 1;
	setp.ne.s32 	%p9, %r66, %r17;
	@%p9 bra 	$L__BB21_3;
	bra.uni 	$L__BB21_21;
$L__BB21_12:
	setp.lt.s32 	%p10, %r17, 1;
	@%p10 bra 	$L__BB21_21;
	mov.u32 	%r4, %tid.x;
	sub.f64 	%fd4, %fd2, %fd1;
	mov.b32 	%r64, 0;
$L__BB21_14:
	shl.b32 	%r45, %r64, 7;
	add.s32 	%r6, %r45, %r4;
	add.s32 	%r7, %r6, %r2;
	setp.eq.s32 	%p11, %r7, 0;
	mov.b32 	%r65, 1;
	@%p11 bra 	$L__BB21_20;
	cvt.u64.u32 	%rd60, %r7;
	mov.b64 	%rd61, 48271;
	mov.b64 	%rd62, 1;
$L__BB21_16:
	and.b64  	%rd45, %rd60, 1;
	setp.eq.b64 	%p12, %rd45, 1;
	not.pred 	%p13, %p12;
	@%p13 bra 	$L__BB21_18;
	mul.lo.s64 	%rd46, %rd62, %rd61;
	mul.hi.u64 	%rd47, %rd46, 8589934597;
	sub.s64 	%rd48, %rd46, %rd47;
	shr.u64 	%rd49, %rd48, 1;
	add.s64 	%rd50, %rd49, %rd47;
	shr.u64 	%rd51, %rd50, 30;
	mul.lo.s64 	%rd52, %rd51, 2147483647;
	sub.s64 	%rd62, %rd46, %rd52;
$L__BB21_18:
	shr.u64 	%rd8, %rd60, 1;
	mul.lo.s64 	%rd53, %rd61, %rd61;
	mul.hi.u64 	%rd54, %rd53, -9223372032559808509;
	shr.u64 	%rd55, %rd54, 30;
	mul.lo.s64 	%rd56, %rd55, 2147483647;
	sub.s64 	%rd61, %rd53, %rd56;
	setp.gt.u64 	%p14, %rd60, 1;
	mov.u64 	%rd60, %rd8;
	@%p14 bra 	$L__BB21_16;
	cvt.u32.u64 	%r46, %rd62;
	mul.hi.u32 	%r47, %r46, 3;
	sub.s32 	%r48, %r46, %r47;
	shr.u32 	%r49, %r48, 1;
	add.s32 	%r50, %r49, %r47;
	shr.u32 	%r51, %r50, 30;
	mul.lo.s32 	%r52, %r51, 2147483647;
	sub.s32 	%r65, %r46, %r52;
$L__BB21_20:
	mul.hi.u32 	%r53, %r65, -1131474031;
	shr.u32 	%r54, %r53, 15;
	mul.lo.s32 	%r55, %r54, 44488;
	sub.s32 	%r56, %r65, %r55;
	mul.lo.s32 	%r57, %r56, 48271;
	mul.lo.s32 	%r58, %r54, 3399;
	setp.lt.u32 	%p15, %r57, %r58;
	xor.b32  	%r59, %r58, 2147483647;
	neg.s32 	%r60, %r58;
	selp.b32 	%r61, %r59, %r60, %p15;
	add.s32 	%r62, %r57, %r61;
	add.s32 	%r63, %r62, -1;
	cvt.rn.f64.u32 	%fd8, %r63;
	div.rn.f64 	%fd9, %fd8, 0d41DFFFFFFF800000;
	fma.rn.f64 	%fd10, %fd4, %fd9, %fd1;
	mul.wide.s32 	%rd57, %r6, 8;
	add.s64 	%rd58, %rd1, %rd57;
	st.global.f64 	[%rd58], %fd10;
	add.s32 	%r64, %r64, 1;
	setp.eq.s32 	%p16, %r64, %r17;
	@%p16 bra 	$L__BB21_21;
	bra.uni 	$L__BB21_14;
$L__BB21_21:
	ret;

}
	// .globl	_ZN3cub18CUB_300001_SM_10006detail6reduce28DeviceReduceSingleTileKernelINS2_10policy_hubIN4cuda3std3__45tupleIJdiEEEj12larger_tupleIdEE10Policy1000EN6thrust24THRUST_300001_SM_1000_NS12zip_iteratorINS8_IJNSF_6detail15normal_iteratorINSF_10device_ptrIdEEEENSF_17counting_iteratorIiNSF_11use_defaultESN_SN_EEEEEEEPS9_jSB_S9_S9_NS7_10__identityEEEvT0_T1_T2_T3_T4_T6_
.visible .entry _ZN3cub18CUB_300001_SM_10006detail6reduce28DeviceReduceSingleTileKernelINS2_10policy_hubIN4cuda3std3__45tupleIJdiEEEj12larger_tupleIdEE10Policy1000EN6thrust24THRUST_300001_SM_1000_NS12zip_iteratorINS8_IJNSF_6detail15normal_iteratorINSF_10device_ptrIdEEEENSF_17counting_iteratorIiNSF_11use_defaultESN_SN_EEEEEEEPS9_jSB_S9_S9_NS7_10__identityEEEvT0_T1_T2_T3_T4_T6_(
	.param .align 8 .b8 _ZN3cub18CUB_300001_SM_10006detail6reduce28DeviceReduceSingleTileKernelINS2_10policy_hubIN4cuda3std3__45tupleIJdiEEEj12larger_tupleIdEE10Policy1000EN6thrust24THRUST_300001_SM_1000_NS12zip_iteratorINS8_IJNSF_6detail15normal_iteratorINSF_10device_ptrIdEEEENSF_17counting_iteratorIiNSF_11use_defaultESN_SN_EEEEEEEPS9_jSB_S9_S9_NS7_10__identityEEEvT0_T1_T2_T3_T4_T6__param_0[16],
	.param .u64 .ptr .align 1 _ZN3cub18CUB_300001_SM_10006detail6reduce28DeviceReduceSingleTileKernelINS2_10policy_hubIN4cuda3std3__45tupleIJdiEEEj12larger_tupleIdEE10Policy1000EN6thrust24THRUST_300001_SM_1000_NS12zip_iteratorINS8_IJNSF_6detail15normal_iteratorINSF_10device_ptrIdEEEENSF_17counting_iteratorIiNSF_11use_defaultESN_SN_EEEEEEEPS9_jSB_S9_S9_NS7_10__identityEEEvT0_T1_T2_T3_T4_T6__param_1,
	.param .u32 _ZN3cub18CUB_300001_SM_10006detail6reduce28DeviceReduceSingleTileKernelINS2_10policy_hubIN4cuda3std3__45tupleIJdiEEEj12larger_tupleIdEE10Policy1000EN6thrust24THRUST_300001_SM_1000_NS12zip_iteratorINS8_IJNSF_6detail15normal_iteratorINSF_10device_ptrIdEEEENSF_17counting_iteratorIiNSF_11use_defaultESN_SN_EEEEEEEPS9_jSB_S9_S9_NS7_10__identityEEEvT0_T1_T2_T3_T4_T6__param_2,
	.param .align 1 .b8 _ZN3cub18CUB_300001_SM_10006detail6reduce28DeviceReduceSingleTileKernelINS2_10policy_hubIN4cuda3std3__45tupleIJdiEEEj12larger_tupleIdEE10Policy1000EN6thrust24THRUST_300001_SM_1000_NS12zip_iteratorINS8_IJNSF_6detail15normal_iteratorINSF_10device_ptrIdEEEENSF_17counting_iteratorIiNSF_11use_defaultESN_SN_EEEEEEEPS9_jSB_S9_S9_NS7_10__identityEEEvT0_T1_T2_T3_T4_T6__param_3[1],
	.param .align 8 .b8 _ZN3cub18CUB_300001_SM_10006detail6reduce28DeviceReduceSingleTileKernelINS2_10policy_hubIN4cuda3std3__45tupleIJdiEEEj12larger_tupleIdEE10Policy1000EN6thrust24THRUST_300001_SM_1000_NS12zip_iteratorINS8_IJNSF_6detail15normal_iteratorINSF_10device_ptrIdEEEENSF_17counting_iteratorIiNSF_11use_defaultESN_SN_EEEEEEEPS9_jSB_S9_S9_NS7_10__identityEEEvT0_T1_T2_T3_T4_T6__param_4[16],
	.param .align 1 .b8 _ZN3cub18CUB_300001_SM_10006detail6reduce28DeviceReduceSingleTileKernelINS2_10policy_hubIN4cuda3std3__45tupleIJdiEEEj12larger_tupleIdEE10Policy1000EN6thrust24THRUST_300001_SM_1000_NS12zip_iteratorINS8_IJNSF_6detail15normal_iteratorINSF_10device_ptrIdEEEENSF_17counting_iteratorIiNSF_11use_defaultESN_SN_EEEEEEEPS9_jSB_S9_S9_NS7_10__identityEEEvT0_T1_T2_T3_T4_T6__param_5[1]
)
.maxntid 256
.minnctapersm 1
{
	.reg .pred 	%p<281>;
	.reg .b16 	%rs<455>;
	.reg .b32 	%r<916>;
	.reg .b64 	%rd<58>;
	.reg .b64 	%fd<208>;
	// demoted variable
	.shared .align 8 .b8 _ZZN3cub18CUB_300001_SM_10006detail6reduce28DeviceReduceSingleTileKernelINS2_10policy_hubIN4cuda3std3__45tupleIJdiEEEj12larger_tupleIdEE10Policy1000EN6thrust24THRUST_300001_SM_1000_NS12zip_iteratorINS8_IJNSF_6detail15normal_iteratorINSF_10device_ptrIdEEEENSF_17counting_iteratorIiNSF_11use_defaultESN_SN_EEEEEEEPS9_jSB_S9_S9_NS7_10__identityEEEvT0_T1_T2_T3_T4_T6_E12temp_storage[152];
	ld.param.u32 	%r196, [_ZN3cub18CUB_300001_SM_10006detail6reduce28DeviceReduceSingleTileKernelINS2_10policy_hubIN4cuda3std3__45tupleIJdiEEEj12larger_tupleIdEE10Policy1000EN6thrust24THRUST_300001_SM_1000_NS12zip_iteratorINS8_IJNSF_6detail15normal_iteratorINSF_10device_ptrIdEEEENSF_17counting_iteratorIiNSF_11use_defaultESN_SN_EEEEEEEPS9_jSB_S9_S9_NS7_10__identityEEEvT0_T1_T2_T3_T4_T6__param_4+12];
	bfe.u32 	%r197, %r196, 24, 8;
	cvt.u16.u32 	%rs454, %r197;
	bfe.u32 	%r198, %r196, 16, 8;
	cvt.u16.u32 	%rs453, %r198;
	bfe.u32 	%r199, %r196, 8, 8;
	cvt.u16.u32 	%rs452, %r199;
	bfe.u32 	%r200, %r196, 0, 8;
	cvt.u16.u32 	%rs451, %r200;
	ld.param.u32 	%r915, [_ZN3cub18CUB_300001_SM_10006detail6reduce28DeviceReduceSingleTileKernelINS2_10policy_hubIN4cuda3std3__45tupleIJdiEEEj12larger_tupleIdEE10Policy1000EN6thrust24THRUST_300001_SM_1000_NS12zip_iteratorINS8_IJNSF_6detail15normal_iteratorINSF_10device_ptrIdEEEENSF_17counting_iteratorIiNSF_11use_defaultESN_SN_EEEEEEEPS9_jSB_S9_S9_NS7_10__identityEEEvT0_T1_T2_T3_T4_T6__param_4+8];
	ld.param.f64 	%fd207, [_ZN3cub18CUB_300001_SM_10006detail6reduce28DeviceReduceSingleTileKernelINS2_10policy_hubIN4cuda3std3__45tupleIJdiEEEj12larger_tupleIdEE10Policy1000EN6thrust24THRUST_300001_SM_1000_NS12zip_iteratorINS8_IJNSF_6detail15normal_iteratorINSF_10device_ptrIdEEEENSF_17counting_iteratorIiNSF_11use_defaultESN_SN_EEEEEEEPS9_jSB_S9_S9_NS7_10__identityEEEvT0_T1_T2_T3_T4_T6__param_4];
	ld.param.u32 	%r193, [_ZN3cub18CUB_300001_SM_10006detail6reduce28DeviceReduceSingleTileKernelINS2_10policy_hubIN4cuda3std3__45tupleIJdiEEEj12larger_tupleIdEE10Policy1000EN6thrust24THRUST_300001_SM_1000_NS12zip_iteratorINS8_IJNSF_6detail15normal_iteratorINSF_10device_ptrIdEEEENSF_17counting_iteratorIiNSF_11use_defaultESN_SN_EEEEEEEPS9_jSB_S9_S9_NS7_10__identityEEEvT0_T1_T2_T3_T4_T6__param_0+8];
	ld.param.u64 	%rd7, [_ZN3cub18CUB_300001_SM_10006detail6reduce28DeviceReduceSingleTileKernelINS2_10policy_hubIN4cuda3std3__45tupleIJdiEEEj12larger_tupleIdEE10Policy1000EN6thrust24THRUST_300001_SM_1000_NS12zip_iteratorINS8_IJNSF_6detail15normal_iteratorINSF_10device_ptrIdEEEENSF_17counting_iteratorIiNSF_11use_defaultESN_SN_EEEEEEEPS9_jSB_S9_S9_NS7_10__identityEEEvT0_T1_T2_T3_T4_T6__param_0];
	ld.param.u64 	%rd8, [_ZN3cub18CUB_300001_SM_10006detail6reduce28DeviceReduceSingleTileKernelINS2_10policy_hubIN4cuda3std3__45tupleIJdiEEEj12larger_tupleIdEE10Policy1000EN6thrust24THRUST_300001_SM_1000_NS12zip_iteratorINS8_IJNSF_6detail15normal_iteratorINSF_10device_ptrIdEEEENSF_17counting_iteratorIiNSF_11use_defaultESN_SN_EEEEEEEPS9_jSB_S9_S9_NS7_10__identityEEEvT0_T1_T2_T3_T4_T6__param_1];
	ld.param.u32 	%r194, [_ZN3cub18CUB_300001_SM_10006detail6reduce28DeviceReduceSingleTileKernelINS2_10policy_hubIN4cuda3std3__45tupleIJdiEEEj12larger_tupleIdEE10Policy1000EN6thrust24THRUST_300001_SM_1000_NS12zip_iteratorINS8_IJNSF_6detail15normal_iteratorINSF_10device_ptrIdEEEENSF_17counting_iteratorIiNSF_11use_defaultESN_SN_EEEEEEEPS9_jSB_S9_S9_NS7_10__identityEEEvT0_T1_T2_T3_T4_T6__param_2];
	cvta.to.global.u64 	%rd1, %rd8;
	setp.ne.s32 	%p1, %r194, 0;
	@%p1 bra 	$L__BB22_3;
	mov.u32 	%r826, %tid.x;
	setp.ne.s32 	%p280, %r826, 0;
	@%p280 bra 	$L__BB22_190;
	st.global.f64 	[%rd1], %fd207;
	st.global.u32 	[%rd1+8], %r915;
	cvt.u32.u16 	%r827, %rs451;
	cvt.u32.u16 	%r828, %rs452;
	prmt.b32 	%r829, %r827, %r828, 0x3340U;
	cvt.u32.u16 	%r830, %rs453;
	cvt.u32.u16 	%r831, %rs454;
	prmt.b32 	%r832, %r830, %r831, 0x3340U;
	prmt.b32 	%r833, %r829, %r832, 0x5410U;
	st.global.u32 	[%rd1+12], %r833;
	bra.uni 	$L__BB22_190;
$L__BB22_3:
	cvta.to.global.u64 	%rd2, %rd7;
	setp.gt.u32 	%p2, %r194, 1023;
	@%p2 bra 	$L__BB22_110;
	mov.u32 	%r2, %tid.x;
	setp.ge.u32 	%p120, %r2, %r194;
	mov.f64 	%fd171, 0d0000000000000000;
	mov.b32 	%r869, 0;
	mov.u32 	%r845, %r2;
	@%p120 bra 	$L__BB22_6;
	mul.wide.u32 	%rd33, %r2, 8;
	add.s64 	%rd34, %rd2, %rd33;
	add.s32 	%r869, %r193, %r2;
	ld.global.f64 	%fd171, [%rd34];
	add.s32 	%r845, %r2, 256;
$L__BB22_6:
	setp.ge.u32 	%p121, %r845, %r194;
	@%p121 bra 	$L__BB22_24;
	not.b32 	%r422, %r845;
	add.s32 	%r423, %r194, %r422;
	shr.u32 	%r424, %r423, 8;
	add.s32 	%r7, %r424, 1;
	and.b32  	%r8, %r7, 3;
	setp.lt.u32 	%p122, %r423, 768;
	@%p122 bra 	$L__BB22_19;
	add.s32 	%r838, %r845, 512;
	add.s32 	%r837, %r193, %r845;
	and.b32  	%r425, %r7, 33554428;
	neg.s32 	%r836, %r425;
$L__BB22_9:
	add.s32 	%r426, %r838, -512;
	mul.wide.u32 	%rd35, %r426, 8;
	add.s64 	%rd3, %rd2, %rd35;
	ld.global.f64 	%fd4, [%rd3];
	setp.lt.f64 	%p123, %fd4, %fd171;
	@%p123 bra 	$L__BB22_11;
	setp.geu.f64 	%p124, %fd171, %fd4;
	setp.lt.s32 	%p125, %r837, %r869;
	and.pred  	%p126, %p124, %p125;
	selp.b32 	%r869, %r869, %r837, %p126;
	selp.f64 	%fd171, %fd171, %fd4, %p126;
$L__BB22_11:
	ld.global.f64 	%fd7, [%rd3+2048];
	setp.lt.f64 	%p127, %fd7, %fd171;
	@%p127 bra 	$L__BB22_13;
	add.s32 	%r427, %r837, 256;
	setp.geu.f64 	%p128, %fd171, %fd7;
	setp.lt.s32 	%p129, %r427, %r869;
	and.pred  	%p130, %p128, %p129;
	selp.b32 	%r869, %r869, %r427, %p130;
	selp.f64 	%fd171, %fd171, %fd7, %p130;
$L__BB22_13:
	ld.global.f64 	%fd10, [%rd3+4096];
	setp.lt.f64 	%p131, %fd10, %fd171;
	@%p131 bra 	$L__BB22_15;
	add.s32 	%r428, %r837, 512;
	setp.geu.f64 	%p132, %fd171, %fd10;
	setp.lt.s32 	%p133, %r428, %r869;
	and.pred  	%p134, %p132, %p133;
	selp.b32 	%r869, %r869, %r428, %p134;
	selp.f64 	%fd171, %fd171, %fd10, %p134;
$L__BB22_15:
	ld.global.f64 	%fd13, [%rd3+6144];
	setp.lt.f64 	%p135, %fd13, %fd171;
	@%p135 bra 	$L__BB22_17;
	add.s32 	%r429, %r837, 768;
	setp.geu.f64 	%p136, %fd171, %fd13;
	setp.lt.s32 	%p137, %r429, %r869;
	and.pred  	%p138, %p136, %p137;
	selp.b32 	%r869, %r869, %r429, %p138;
	selp.f64 	%fd171, %fd171, %fd13, %p138;
$L__BB22_17:
	add.s32 	%r838, %r838, 1024;
	add.s32 	%r837, %r837, 1024;
	add.s32 	%r836, %r836, 4;
	setp.ne.s32 	%p139, %r836, 0;
	@%p139 bra 	$L__BB22_9;
	add.s32 	%r845, %r838, -512;
$L__BB22_19:
	setp.eq.s32 	%p140, %r8, 0;
	@%p140 bra 	$L__BB22_24;
	add.s32 	%r848, %r193, %r845;
	mul.wide.u32 	%rd36, %r845, 8;
	add.s64 	%rd57, %rd2, %rd36;
	neg.s32 	%r847, %r8;
$L__BB22_21:
	.pragma "nounroll";
	ld.global.f64 	%fd19, [%rd57];
	setp.lt.f64 	%p141, %fd19, %fd171;
	@%p141 bra 	$L__BB22_23;
	setp.geu.f64 	%p142, %fd171, %fd19;
	setp.lt.s32 	%p143, %r848, %r869;
	and.pred  	%p144, %p142, %p143;
	selp.b32 	%r869, %r869, %r848, %p144;
	selp.f64 	%fd171, %fd171, %fd19, %p144;
$L__BB22_23:
	add.s32 	%r848, %r848, 256;
	add.s64 	%rd57, %rd57, 2048;
	add.s32 	%r847, %r847, 1;
	setp.ne.s32 	%p145, %r847, 0;
	@%p145 bra 	$L__BB22_21;
$L__BB22_24:
	setp.lt.s32 	%p146, %r194, 256;
	@%p146 bra 	$L__BB22_64;
	// begin inline asm
	mov.u32 %r628, %laneid;
	// end inline asm
	mov.b64 	%rd47, %fd171;
	mov.b64 	{%r630, %r635}, %rd47;
	mov.b32 	%r646, 1;
	mov.b32 	%r647, 31;
	mov.b32 	%r648, -1;
	// begin inline asm
	shfl.sync.down.b32 %r629, %r630, %r646, %r647, %r648;
	// end inline asm
	// begin inline asm
	shfl.sync.down.b32 %r634, %r635, %r646, %r647, %r648;
	// end inline asm
	mov.b64 	%rd48, {%r629, %r634};
	mov.b64 	%fd23, %rd48;
	// begin inline asm
	shfl.sync.down.b32 %r639, %r869, %r646, %r647, %r648;
	// end inline asm
	mov.b32 	%r645, 0;
	// begin inline asm
	shfl.sync.down.b32 %r644, %r645, %r646, %r647, %r648;
	// end inline asm
	setp.gt.s32 	%p215, %r628, 30;
	setp.gt.f64 	%p216, %fd171, %fd23;
	or.pred  	%p217, %p215, %p216;
	mov.b16 	%rs386, 0;
	mov.u16 	%rs385, %rs386;
	mov.u16 	%rs384, %rs386;
	mov.u16 	%rs383, %rs386;
	@%p217 bra 	$L__BB22_28;
	setp.geu.f64 	%p218, %fd171, %fd23;
	setp.lt.s32 	%p219, %r639, %r869;
	and.pred  	%p220, %p218, %p219;
	@%p220 bra 	$L__BB22_28;
	shr.u32 	%r649, %r644, 24;
	cvt.u16.u32 	%rs386, %r649;
	{ .reg .b16 tmp; mov.b32 {tmp, %rs385}, %r644; }
	shr.u32 	%r650, %r644, 8;
	cvt.u16.u32 	%rs384, %r650;
	cvt.u16.u32 	%rs383, %r644;
	mov.u32 	%r869, %r639;
	mov.f64 	%fd171, %fd23;
$L__BB22_28:
	cvt.u32.u16 	%r671, %rs383;
	and.b32  	%r672, %r671, 255;
	and.b16  	%rs311, %rs384, 255;
	mul.wide.u16 	%r673, %rs311, 256;
	or.b32  	%r674, %r673, %r672;
	cvt.u32.u16 	%r675, %rs385;
	shl.b32 	%r676, %r675, 16;
	and.b32  	%r677, %r676, 16711680;
	or.b32  	%r678, %r674, %r677;
	cvt.u32.u16 	%r679, %rs386;
	shl.b32 	%r680, %r679, 24;
	or.b32  	%r667, %r678, %r680;
	mov.b64 	%rd49, %fd171;
	mov.b64 	{%r652, %r657}, %rd49;
	mov.b32 	%r668, 2;
	mov.b32 	%r669, 31;
	mov.b32 	%r670, -1;
	// begin inline asm
	shfl.sync.down.b32 %r651, %r652, %r668, %r669, %r670;
	// end inline asm
	// begin inline asm
	shfl.sync.down.b32 %r656, %r657, %r668, %r669, %r670;
	// end inline asm
	mov.b64 	%rd50, {%r651, %r656};
	mov.b64 	%fd25, %rd50;
	// begin inline asm
	shfl.sync.down.b32 %r661, %r869, %r668, %r669, %r670;
	// end inline asm
	// begin inline asm
	shfl.sync.down.b32 %r666, %r667, %r668, %r669, %r670;
	// end inline asm
	setp.gt.s32 	%p221, %r628, 29;
	setp.gt.f64 	%p222, %fd171, %fd25;
	or.pred  	%p223, %p221, %p222;
	@%p223 bra 	$L__BB22_31;
	setp.geu.f64 	%p224, %fd171, %fd25;
	setp.lt.s32 	%p225, %r661, %r869;
	and.pred  	%p226, %p224, %p225;
	@%p226 bra 	$L__BB22_31;
	shr.u32 	%r681, %r666, 24;
	cvt.u16.u32 	%rs386, %r681;
	{ .reg .b16 tmp; mov.b32 {tmp, %rs385}, %r666; }
	shr.u32 	%r682, %r666, 8;
	cvt.u16.u32 	%rs384, %r682;
	cvt.u16.u32 	%rs383, %r666;
	mov.u32 	%r869, %r661;
	mov.f64 	%fd171, %fd25;
$L__BB22_31:
	cvt.u32.u16 	%r703, %rs383;
	and.b32  	%r704, %r703, 255;
	and.b16  	%rs312, %rs384, 255;
	mul.wide.u16 	%r705, %rs312, 256;
	or.b32  	%r706, %r705, %r704;
	cvt.u32.u16 	%r707, %rs385;
	shl.b32 	%r708, %r707, 16;
	and.b32  	%r709, %r708, 16711680;
	or.b32  	%r710, %r706, %r709;
	cvt.u32.u16 	%r711, %rs386;
	shl.b32 	%r712, %r711, 24;
	or.b32  	%r699, %r710, %r712;
	mov.b64 	%rd51, %fd171;
	mov.b64 	{%r684, %r689}, %rd51;
	mov.b32 	%r700, 4;
	mov.b32 	%r701, 31;
	mov.b32 	%r702, -1;
	// begin inline asm
	shfl.sync.down.b32 %r683, %r684, %r700, %r701, %r702;
	// end inline asm
	// begin inline asm
	shfl.sync.down.b32 %r688, %r689, %r700, %r701, %r702;
	// end inline asm
	mov.b64 	%rd52, {%r683, %r688};
	mov.b64 	%fd27, %rd52;
	// begin inline asm
	shfl.sync.down.b32 %r693, %r869, %r700, %r701, %r702;
	// end inline asm
	// begin inline asm
	shfl.sync.down.b32 %r698, %r699, %r700, %r701, %r702;
	// end inline asm
	setp.gt.s32 	%p227, %r628, 27;
	setp.gt.f64 	%p228, %fd171, %fd27;
	or.pred  	%p229, %p227, %p228;
	@%p229 bra 	$L__BB22_34;
	setp.geu.f64 	%p230, %fd171, %fd27;
	setp.lt.s32 	%p231, %r693, %r869;
	and.pred  	%p232, %p230, %p231;
	@%p232 bra 	$L__BB22_34;
	shr.u32 	%r713, %r698, 24;
	cvt.u16.u32 	%rs386, %r713;
	{ .reg .b16 tmp; mov.b32 {tmp, %rs385}, %r698; }
	shr.u32 	%r714, %r698, 8;
	cvt.u16.u32 	%rs384, %r714;
	cvt.u16.u32 	%rs383, %r698;
	mov.u32 	%r869, %r693;
	mov.f64 	%fd171, %fd27;
$L__BB22_34:
	cvt.u32.u16 	%r735, %rs383;
	and.b32  	%r736, %r735, 255;
	and.b16  	%rs313, %rs384, 255;
	mul.wide.u16 	%r737, %rs313, 256;
	or.b32  	%r738, %r737, %r736;
	cvt.u32.u16 	%r739, %rs385;
	shl.b32 	%r740, %r739, 16;
	and.b32  	%r741, %r740, 16711680;
	or.b32  	%r742, %r738, %r741;
	cvt.u32.u16 	%r743, %rs386;
	shl.b32 	%r744, %r743, 24;
	or.b32  	%r731, %r742, %r744;
	mov.b64 	%rd53, %fd171;
	mov.b64 	{%r716, %r721}, %rd53;
	mov.b32 	%r732, 8;
	mov.b32 	%r733, 31;
	mov.b32 	%r734, -1;
	// begin inline asm
	shfl.sync.down.b32 %r715, %r716, %r732, %r733, %r734;
	// end inline asm
	// begin inline asm
	shfl.sync.down.b32 %r720, %r721, %r732, %r733, %r734;
	// end inline asm
	mov.b64 	%rd54, {%r715, %r720};
	mov.b64 	%fd29, %rd54;
	// begin inline asm
	shfl.sync.down.b32 %r725, %r869, %r732, %r733, %r734;
	// end inline asm
	// begin inline asm
	shfl.sync.down.b32 %r730, %r731, %r732, %r733, %r734;
	// end inline asm
	setp.gt.s32 	%p233, %r628, 23;
	setp.gt.f64 	%p234, %fd171, %fd29;
	or.pred  	%p235, %p233, %p234;
	@%p235 bra 	$L__BB22_37;
	setp.geu.f64 	%p236, %fd171, %fd29;
	setp.lt.s32 	%p237, %r725, %r869;
	and.pred  	%p238, %p236, %p237;
	@%p238 bra 	$L__BB22_37;
	shr.u32 	%r745, %r730, 24;
	cvt.u16.u32 	%rs386, %r745;
	{ .reg .b16 tmp; mov.b32 {tmp, %rs385}, %r730; }
	shr.u32 	%r746, %r730, 8;
	cvt.u16.u32 	%rs384, %r746;
	cvt.u16.u32 	%rs383, %r730;
	mov.u32 	%r869, %r725;
	mov.f64 	%fd171, %fd29;
$L__BB22_37:
	cvt.u32.u16 	%r767, %rs383;
	and.b32  	%r768, %r767, 255;
	and.b16  	%rs314, %rs384, 255;
	mul.wide.u16 	%r769, %rs314, 256;
	or.b32  	%r770, %r769, %r768;
	cvt.u32.u16 	%r771, %rs385;
	shl.b32 	%r772, %r771, 16;
	and.b32  	%r773, %r772, 16711680;
	or.b32  	%r774, %r770, %r773;
	cvt.u32.u16 	%r775, %rs386;
	shl.b32 	%r776, %r775, 24;
	or.b32  	%r763, %r774, %r776;
	mov.b64 	%rd55, %fd171;
	mov.b64 	{%r748, %r753}, %rd55;
	mov.b32 	%r764, 16;
	mov.b32 	%r765, 31;
	mov.b32 	%r766, -1;
	// begin inline asm
	shfl.sync.down.b32 %r747, %r748, %r764, %r765, %r766;
	// end inline asm
	// begin inline asm
	shfl.sync.down.b32 %r752, %r753, %r764, %r765, %r766;
	// end inline asm
	mov.b64 	%rd56, {%r747, %r752};
	mov.b64 	%fd31, %rd56;
	// begin inline asm
	shfl.sync.down.b32 %r757, %r869, %r764, %r765, %r766;
	// end inline asm
	// begin inline asm
	shfl.sync.down.b32 %r762, %r763, %r764, %r765, %r766;
	// end inline asm
	setp.gt.s32 	%p239, %r628, 15;
	setp.gt.f64 	%p240, %fd171, %fd31;
	or.pred  	%p241, %p239, %p240;
	@%p241 bra 	$L__BB22_40;
	setp.geu.f64 	%p242, %fd171, %fd31;
	setp.lt.s32 	%p243, %r757, %r869;
	and.pred  	%p244, %p242, %p243;
	@%p244 bra 	$L__BB22_40;
	shr.u32 	%r777, %r762, 24;
	cvt.u16.u32 	%rs386, %r777;
	{ .reg .b16 tmp; mov.b32 {tmp, %rs385}, %r762; }
	shr.u32 	%r778, %r762, 8;
	cvt.u16.u32 	%rs384, %r778;
	cvt.u16.u32 	%rs383, %r762;
	mov.u32 	%r869, %r757;
	mov.f64 	%fd171, %fd31;
$L__BB22_40:
	setp.ne.s32 	%p245, %r628, 0;
	@%p245 bra 	$L__BB22_42;
	shr.u32 	%r779, %r2, 1;
	and.b32  	%r780, %r779, 496;
	mov.u32 	%r781, _ZZN3cub18CUB_300001_SM_10006detail6reduce28DeviceReduceSingleTileKernelINS2_10policy_hubIN4cuda3std3__45tupleIJdiEEEj12larger_tupleIdEE10Policy1000EN6thrust24THRUST_300001_SM_1000_NS12zip_iteratorINS8_IJNSF_6detail15normal_iteratorINSF_10device_ptrIdEEEENSF_17counting_iteratorIiNSF_11use_defaultESN_SN_EEEEEEEPS9_jSB_S9_S9_NS7_10__identityEEEvT0_T1_T2_T3_T4_T6_E12temp_storage;
	add.s32 	%r782, %r781, %r780;
	st.shared.f64 	[%r782+8], %fd171;
	st.shared.u32 	[%r782+16], %r869;
$L__BB22_42:
	bar.sync 	0;
	setp.ne.s32 	%p246, %r2, 0;
	@%p246 bra 	$L__BB22_185;
	ld.shared.f64 	%fd33, [_ZZN3cub18CUB_300001_SM_10006detail6reduce28DeviceReduceSingleTileKernelINS2_10policy_hubIN4cuda3std3__45tupleIJdiEEEj12larger_tupleIdEE10Policy1000EN6thrust24THRUST_300001_SM_1000_NS12zip_iteratorINS8_IJNSF_6detail15normal_iteratorINSF_10device_ptrIdEEEENSF_17counting_iteratorIiNSF_11use_defaultESN_SN_EEEEEEEPS9_jSB_S9_S9_NS7_10__identityEEEvT0_T1_T2_T3_T4_T6_E12temp_storage+24];
	ld.shared.u32 	%r57, [_ZZN3cub18CUB_300001_SM_10006detail6reduce28DeviceReduceSingleTileKernelINS2_10policy_hubIN4cuda3std3__45tupleIJdiEEEj12larger_tupleIdEE10Policy1000EN6thrust24THRUST_300001_SM_1000_NS12zip_iteratorINS8_IJNSF_6detail15normal_iteratorINSF_10device_ptrIdEEEENSF_17counting_iteratorIiNSF_11use_defaultESN_SN_EEEEEEEPS9_jSB_S9_S9_NS7_10__identityEEEvT0_T1_T2_T3_T4_T6_E12temp_storage+32];
	setp.lt.f64 	%p247, %fd33, %fd171;
	@%p247 bra 	$L__BB22_46;
	setp.geu.f64 	%p248, %fd171, %fd33;
	setp.lt.s32 	%p249, %r57, %r869;
	and.pred  	%p250, %p248, %p249;
	@%p250 bra 	$L__BB22_46;
	ld.shared.u32 	%r783, [_ZZN3cub18CUB_300001_SM_10006detail6reduce28DeviceReduceSingleTileKernelINS2_10policy_hubIN4cuda3std3__45tupleIJdiEEEj12larger_tupleIdEE10Policy1000EN6thrust24THRUST_300001_SM_1000_NS12zip_iteratorINS8_IJNSF_6detail15normal_iteratorINSF_10device_ptrIdEEEENSF_17counting_iteratorIiNSF_11use_defaultESN_SN_EEEEEEEPS9_jSB_S9_S9_NS7_10__identityEEEvT0_T1_T2_T3_T4_T6_E12temp_storage+36];
	bfe.u32 	%r784, %r783, 24, 8;
	cvt.u16.u32 	%rs386, %r784;
	bfe.u32 	%r785, %r783, 16, 8;
	cvt.u16.u32 	%rs385, %r785;
	bfe.u32 	%r786, %r783, 8, 8;
	cvt.u16.u32 	%rs384, %r786;
	bfe.u32 	%r787, %r783, 0, 8;
	cvt.u16.u32 	%rs383, %r787;
	mov.u32 	%r869, %r57;
	mov.f64 	%fd171, %fd33;
$L__BB22_46:
	ld.shared.f64 	%fd35, [_ZZN3cub18CUB_300001_SM_10006detail6reduce28DeviceReduceSingleTileKernelINS2_10policy_hubIN4cuda3std3__45tupleIJdiEEEj12larger_tupleIdEE10Policy1000EN6thrust24THRUST_300001_SM_1000_NS12zip_iteratorINS8_IJNSF_6detail15normal_iteratorINSF_10device_ptrIdEEEENSF_17counting_iteratorIiNSF_11use_defaultESN_SN_EEEEEEEPS9_jSB_S9_S9_NS7_10__identityEEEvT0_T1_T2_T3_T4_T6_E12temp_storage+40];
	ld.shared.u32 	%r59, [_ZZN3cub18CUB_300001_SM_10006detail6reduce28DeviceReduceSingleTileKernelINS2_10policy_hubIN4cuda3std3__45tupleIJdiEEEj12larger_tupleIdEE10Policy1000EN6thrust24THRUST_300001_SM_1000_NS12zip_iteratorINS8_IJNSF_6detail15normal_iteratorINSF_10device_ptrIdEEEENSF_17counting_iteratorIiNSF_11use_defaultESN_SN_EEEEEEEPS9_jSB_S9_S9_NS7_10__identityEEEvT0_T1_T2_T3_T4_T6_E12temp_storage+48];
	setp.lt.f64 	%p251, %fd35, %fd171;
	@%p251 bra 	$L__BB22_49;
	setp.geu.f64 	%p252, %fd171, %fd35;
	setp.lt.s32 	%p253, %r59, %r869;
	and.pred  	%p254, %p252, %p253;
	@%p254 bra 	$L__BB22_49;
	ld.shared.u32 	%r788, [_ZZN3cub18CUB_300001_SM_10006detail6reduce28DeviceReduceSingleTileKernelINS2_10policy_hubIN4cuda3std3__45tupleIJdiEEEj12larger_tupleIdEE10Policy1000EN6thrust24THRUST_300001_SM_1000_NS12zip_iteratorINS8_IJNSF_6detail15normal_iteratorINSF_10device_ptrIdEEEENSF_17counting_iteratorIiNSF_11use_defaultESN_SN_EEEEEEEPS9_jSB_S9_S9_NS7_10__identityEEEvT0_T1_T2_T3_T4_T6_E12temp_storage+52];
	bfe.u32 	%r789, %r788, 24, 8;
	cvt.u16.u32 	%rs386, %r789;
	bfe.u32 	%r790, %r788, 16, 8;
	cvt.u16.u32 	%rs385, %r790;
	bfe.u32 	%r791, %r788, 8, 8;
	cvt.u16.u32 	%rs384, %r791;
	bfe.u32 	%r792, %r788, 0, 8;
	cvt.u16.u32 	%rs383, %r792;
	mov.u32 	%r869, %r59;
	mov.f64 	%fd171, %fd35;
$L__BB22_49:
	ld.shared.f64 	%fd37, [_ZZN3cub18CUB_300001_SM_10006detail6reduce28DeviceReduceSingleTileKernelINS2_10policy_hubIN4cuda3std3__45tupleIJdiEEEj12larger_tupleIdEE10Policy1000EN6thrust24THRUST_300001_SM_1000_NS12zip_iteratorINS8_IJNSF_6detail15normal_iteratorINSF_10device_ptrIdEEEENSF_17counting_iteratorIiNSF_11use_defaultESN_SN_EEEEEEEPS9_jSB_S9_S9_NS7_10__identityEEEvT0_T1_T2_T3_T4_T6_E12temp_storage+56];
	ld.shared.u32 	%r61, [_ZZN3cub18CUB_300001_SM_10006detail6reduce28DeviceReduceSingleTileKernelINS2_10policy_hubIN4cuda3std3__45tupleIJdiEEEj12larger_tupleIdEE10Policy1000EN6thrust24THRUST_300001_SM_1000_NS12zip_iteratorINS8_IJNSF_6detail15normal_iteratorINSF_10device_ptrIdEEEENSF_17counting_iteratorIiNSF_11use_defaultESN_SN_EEEEEEEPS9_jSB_S9_S9_NS7_10__identityEEEvT0_T1_T2_T3_T4_T6_E12temp_storage+64];
	setp.lt.f64 	%p255, %fd37, %fd171;
	@%p255 bra 	$L__BB22_52;
	setp.geu.f64 	%p256, %fd171, %fd37;
	setp.lt.s32 	%p257, %r61, %r869;
	and.pred  	%p258, %p256, %p257;
	@%p258 bra 	$L__BB22_52;
	ld.shared.u32 	%r793, [_ZZN3cub18CUB_300001_SM_10006detail6reduce28DeviceReduceSingleTileKernelINS2_10policy_hubIN4cuda3std3__45tupleIJdiEEEj12larger_tupleIdEE10Policy1000EN6thrust24THRUST_300001_SM_1000_NS12zip_iteratorINS8_IJNSF_6detail15normal_iteratorINSF_10device_ptrIdEEEENSF_17counting_iteratorIiNSF_11use_defaultESN_SN_EEEEEEEPS9_jSB_S9_S9_NS7_10__identityEEEvT0_T1_T2_T3_T4_T6_E12temp_storage+68];
	bfe.u32 	%r794, %r793, 24, 8;
	cvt.u16.u32 	%rs386, %r794;
	bfe.u32 	%r795, %r793, 16, 8;
	cvt.u16.u32 	%rs385, %r795;
	bfe.u32 	%r796, %r793, 8, 8;
	cvt.u16.u32 	%rs384, %r796;
	bfe.u32 	%r797, %r793, 0, 8;
	cvt.u16.u32 	%rs383, %r797;
	mov.u32 	%r869, %r61;
	mov.f64 	%fd171, %fd37;
$L__BB22_52:
	ld.shared.f64 	%fd39, [_ZZN3cub18CUB_300001_SM_10006detail6reduce28DeviceReduceSingleTileKernelINS2_10policy_hubIN4cuda3std3__45tupleIJdiEEEj12larger_tupleIdEE10Policy1000EN6thrust24THRUST_300001_SM_1000_NS12zip_iteratorINS8_IJNSF_6detail15normal_iteratorINSF_10device_ptrIdEEEENSF_17counting_iteratorIiNSF_11use_defaultESN_SN_EEEEEEEPS9_jSB_S9_S9_NS7_10__identityEEEvT0_T1_T2_T3_T4_T6_E12temp_storage+72];
	ld.shared.u32 	%r63, [_ZZN3cub18CUB_300001_SM_10006detail6reduce28DeviceReduceSingleTileKernelINS2_10policy_hubIN4cuda3std3__45tupleIJdiEEEj12larger_tupleIdEE10Policy1000EN6thrust24THRUST_300001_SM_1000_NS12zip_iteratorINS8_IJNSF_6detail15normal_iteratorINSF_10device_ptrIdEEEENSF_17counting_iteratorIiNSF_11use_defaultESN_SN_EEEEEEEPS9_jSB_S9_S9_NS7_10__identityEEEvT0_T1_T2_T3_T4_T6_E12temp_storage+80];
	setp.lt.f64 	%p259, %fd39, %fd171;
	@%p259 bra 	$L__BB22_55;
	setp.geu.f64 	%p260, %fd171, %fd39;
	setp.lt.s32 	%p261, %r63, %r869;
	and.pred  	%p262, %p260, %p261;
	@%p262 bra 	$L__BB22_55;
	ld.shared.u32 	%r798, [_ZZN3cub18CUB_300001_SM_10006detail6reduce28DeviceReduceSingleTileKernelINS2_10policy_hubIN4cuda3std3__45tupleIJdiEEEj12larger_tupleIdEE10Policy1000EN6thrust24THRUST_300001_SM_1000_NS12zip_iteratorINS8_IJNSF_6detail15normal_iteratorINSF_10device_ptrIdEEEENSF_17counting_iteratorIiNSF_11use_defaultESN_SN_EEEEEEEPS9_jSB_S9_S9_NS7_10__identityEEEvT0_T1_T2_T3_T4_T6_E12temp_storage+84];
	bfe.u32 	%r799, %r798, 24, 8;
	cvt.u16.u32 	%rs386, %r799;
	bfe.u32 	%r800, %r798, 16, 8;
	cvt.u16.u32 	%rs385, %r800;
	bfe.u32 	%r801, %r798, 8, 8;
	cvt.u16.u32 	%rs384, %r801;
	bfe.u32 	%r802, %r798, 0, 8;
	cvt.u16.u32 	%rs383, %r802;
	mov.u32 	%r869, %r63;
	mov.f64 	%fd171, %fd39;
$L__BB22_55:
	ld.shared.f64 	%fd41, [_ZZN3cub18CUB_300001_SM_10006detail6reduce28DeviceReduceSingleTileKernelINS2_10policy_hubIN4cuda3std3__45tupleIJdiEEEj12larger_tupleIdEE10Policy1000EN6thrust24THRUST_300001_SM_1000_NS12zip_iteratorINS8_IJNSF_6detail15normal_iteratorINSF_10device_ptrIdEEEENSF_17counting_iteratorIiNSF_11use_defaultESN_SN_EEEEEEEPS9_jSB_S9_S9_NS7_10__identityEEEvT0_T1_T2_T3_T4_T6_E12temp_storage+88];
	ld.shared.u32 	%r65, [_ZZN3cub18CUB_300001_SM_10006detail6reduce28DeviceReduceSingleTileKernelINS2_10policy_hubIN4cuda3std3__45tupleIJdiEEEj12larger_tupleIdEE10Policy1000EN6thrust24THRUST_300001_SM_1000_NS12zip_iteratorINS8_IJNSF_6detail15normal_iteratorINSF_10device_ptrIdEEEENSF_17counting_iteratorIiNSF_11use_defaultESN_SN_EEEEEEEPS9_jSB_S9_S9_NS7_10__identityEEEvT0_T1_T2_T3_T4_T6_E12temp_storage+96];
	setp.lt.f64 	%p263, %fd41, %fd171;
	@%p263 bra 	$L__BB22_58;
	setp.geu.f64 	%p264, %fd171, %fd41;
	setp.lt.s32 	%p265, %r65, %r869;
	and.pred  	%p266, %p264, %p265;
	@%p266 bra 	$L__BB22_58;
	ld.shared.u32 	%r803, [_ZZN3cub18CUB_300001_SM_10006detail6reduce28DeviceReduceSingleTileKernelINS2_10policy_hubIN4cuda3std3__45tupleIJdiEEEj12larger_tupleIdEE10Policy1000EN6thrust24THRUST_300001_SM_1000_NS12zip_iteratorINS8_IJNSF_6detail15normal_iteratorINSF_10device_ptrIdEEEENSF_17counting_iteratorIiNSF_11use_defaultESN_SN_EEEEEEEPS9_jSB_S9_S9_NS7_10__identityEEEvT0_T1_T2_T3_T4_T6_E12temp_storage+100];
	bfe.u32 	%r804, %r803, 24, 8;
	cvt.u16.u32 	%rs386, %r804;
	bfe.u32 	%r805, %r803, 16, 8;
	cvt.u16.u32 	%rs385, %r805;
	bfe.u32 	%r806, %r803, 8, 8;
	cvt.u16.u32 	%rs384, %r806;
	bfe.u32 	%r807, %r803, 0, 8;
	cvt.u16.u32 	%rs383, %r807;
	mov.u32 	%r869, %r65;
	mov.f64 	%fd171, %fd41;
$L__BB22_58:
	ld.shared.f64 	%fd43, [_ZZN3cub18CUB_300001_SM_10006detail6reduce28DeviceReduceSingleTileKernelINS2_10policy_hubIN4cuda3std3__45tupleIJdiEEEj12larger_tupleIdEE10Policy1000EN6thrust24THRUST_300001_SM_1000_NS12zip_iteratorINS8_IJNSF_6detail15normal_iteratorINSF_10device_ptrIdEEEENSF_17counting_iteratorIiNSF_11use_defaultESN_SN_EEEEEEEPS9_jSB_S9_S9_NS7_10__identityEEEvT0_T1_T2_T3_T4_T6_E12temp_storage+104];
	ld.shared.u32 	%r67, [_ZZN3cub18CUB_300001_SM_10006detail6reduce28DeviceReduceSingleTileKernelINS2_10policy_hubIN4cuda3std3__45tupleIJdiEEEj12larger_tupleIdEE10Policy1000EN6thrust24THRUST_300001_SM_1000_NS12zip_iteratorINS8_IJNSF_6detail15normal_iteratorINSF_10device_ptrIdEEEENSF_17counting_iteratorIiNSF_11use_defaultESN_SN_EEEEEEEPS9_jSB_S9_S9_NS7_10__identityEEEvT0_T1_T2_T3_T4_T6_E12temp_storage+112];
	setp.lt.f64 	%p267, %fd43, %fd171;
	@%p267 bra 	$L__BB22_61;
	setp.geu.f64 	%p268, %fd171, %fd43;
	setp.lt.s32 	%p269, %r67, %r869;
	and.pred  	%p270, %p268, %p269;
	@%p270 bra 	$L__BB22_61;
	ld.shared.u32 	%r808, [_ZZN3cub18CUB_300001_SM_10006detail6reduce28DeviceReduceSingleTileKernelINS2_10policy_hubIN4cuda3std3__45tupleIJdiEEEj12larger_tupleIdEE10Policy1000EN6thrust24THRUST_300001_SM_1000_NS12zip_iteratorINS8_IJNSF_6detail15normal_iteratorINSF_10device_ptrIdEEEENSF_17counting_iteratorIiNSF_11use_defaultESN_SN_EEEEEEEPS9_jSB_S9_S9_NS7_10__identityEEEvT0_T1_T2_T3_T4_T6_E12temp_storage+116];
	bfe.u32 	%r809, %r808, 24, 8;
	cvt.u16.u32 	%rs386, %r809;
	bfe.u32 	%r810, %r808, 16, 8;
	cvt.u16.u32 	%rs385, %r810;
	bfe.u32 	%r811, %r808, 8, 8;
	cvt.u16.u32 	%rs384, %r811;
	bfe.u32 	%r812, %r808, 0, 8;
	cvt.u16.u32 	%rs383, %r812;
	mov.u32 	%r869, %r67;
	mov.f64 	%fd171, %fd43;
$L__BB22_61:
	ld.shared.f64 	%fd45, [_ZZN3cub18CUB_300001_SM_10006detail6reduce28DeviceReduceSingleTileKernelINS2_10policy_hubIN4cuda3std3__45tupleIJdiEEEj12larger_tupleIdEE10Policy1000EN6thrust24THRUST_300001_SM_1000_NS12zip_iteratorINS8_IJNSF_6detail15normal_iteratorINSF_10device_ptrIdEEEENSF_17counting_iteratorIiNSF_11use_defaultESN_SN_EEEEEEEPS9_jSB_S9_S9_NS7_10__identityEEEvT0_T1_T2_T3_T4_T6_E12temp_storage+120];
	ld.shared.u32 	%r69, [_ZZN3cub18CUB_300001_SM_10006detail6reduce28DeviceReduceSingleTileKernelINS2_10policy_hubIN4cuda3std3__45tupleIJdiEEEj12larger_tupleIdEE10Policy1000EN6thrust24THRUST_300001_SM_1000_NS12zip_iteratorINS8_IJNSF_6detail15normal_iteratorINSF_10device_ptrIdEEEENSF_17counting_iteratorIiNSF_11use_defaultESN_SN_EEEEEEEPS9_jSB_S9_S9_NS7_10__identityEEEvT0_T1_T2_T3_T4_T6_E12temp_storage+128];
	setp.lt.f64 	%p271, %fd45, %fd171;
	@%p271 bra 	$L__BB22_185;
	setp.geu.f64 	%p272, %fd171, %fd45;
	setp.lt.s32 	%p273, %r69, %r869;
	and.pred  	%p274, %p272, %p273;
	@%p274 bra 	$L__BB22_185;
	ld.shared.u32 	%r813, [_ZZN3cub18CUB_300001_SM_10006detail6reduce28DeviceReduceSingleTileKernelINS2_10policy_hubIN4cuda3std3__45tupleIJdiEEEj12larger_tupleIdEE10Policy1000EN6thrust24THRUST_300001_SM_1000_NS12zip_iteratorINS8_IJNSF_6detail15normal_iteratorINSF_10device_ptrIdEEEENSF_17counting_iteratorIiNSF_11use_defaultESN_SN_EEEEEEEPS9_jSB_S9_S9_NS7_10__identityEEEvT0_T1_T2_T3_T4_T6_E12temp_storage+132];
	bfe.u32 	%r814, %r813, 24, 8;
	cvt.u16.u32 	%rs386, %r814;
	bfe.u32 	%r815, %r813, 16, 8;
	cvt.u16.u32 	%rs385, %r815;
	bfe.u32 	%r816, %r813, 8, 8;
	cvt.u16.u32 	%rs384, %r816;
	bfe.u32 	%r817, %r813, 0, 8;
	cvt.u16.u32 	%rs383, %r817;
	mov.u32 	%r869, %r69;
	mov.f64 	%fd171, %fd45;
	bra.uni 	$L__BB22_185;
$L__BB22_64:
	// begin inline asm
	mov.u32 %r430, %laneid;
	// end inline asm
	and.b32  	%r451, %r2, 992;
	add.s32 	%r452, %r451, 32;
	setp.gt.s32 	%p147, %r452, %r194;
	not.b32 	%r453, %r451;
	add.s32 	%r454, %r194, %r453;
	selp.b32 	%r449, %r454, 31, %p147;
	mov.b64 	%rd37, %fd171;
	mov.b64 	{%r432, %r437}, %rd37;
	mov.b32 	%r448, 1;
	mov.b32 	%r450, -1;
	// begin inline asm
	shfl.sync.down.b32 %r431, %r432, %r448, %r449, %r450;
	// end inline asm
	// begin inline asm
	shfl.sync.down.b32 %r436, %r437, %r448, %r449, %r450;
	// end inline asm
	mov.b64 	%rd38, {%r431, %r436};
	mov.b64 	%fd46, %rd38;
	// begin inline asm
	shfl.sync.down.b32 %r441, %r869, %r448, %r449, %r450;
	// end inline asm
	mov.b32 	%r447, 0;
	// begin inline asm
	shfl.sync.down.b32 %r446, %r447, %r448, %r449, %r450;
	// end inline asm
	setp.ge.s32 	%p148, %r430, %r449;
	setp.gt.f64 	%p149, %fd171, %fd46;
	or.pred  	%p150, %p148, %p149;
	mov.b16 	%rs386, 0;
	mov.u16 	%rs385, %rs386;
	mov.u16 	%rs384, %rs386;
	mov.u16 	%rs383, %rs386;
	@%p150 bra 	$L__BB22_67;
	setp.geu.f64 	%p151, %fd171, %fd46;
	setp.lt.s32 	%p152, %r441, %r869;
	and.pred  	%p153, %p151, %p152;
	@%p153 bra 	$L__BB22_67;
	shr.u32 	%r455, %r446, 24;
	cvt.u16.u32 	%rs386, %r455;
	{ .reg .b16 tmp; mov.b32 {tmp, %rs385}, %r446; }
	shr.u32 	%r456, %r446, 8;
	cvt.u16.u32 	%rs384, %r456;
	cvt.u16.u32 	%rs383, %r446;
	mov.u32 	%r869, %r441;
	mov.f64 	%fd171, %fd46;
$L__BB22_67:
	cvt.u32.u16 	%r477, %rs383;
	and.b32  	%r478, %r477, 255;
	and.b16  	%rs305, %rs384, 255;
	mul.wide.u16 	%r479, %rs305, 256;
	or.b32  	%r480, %r479, %r478;
	cvt.u32.u16 	%r481, %rs385;
	shl.b32 	%r482, %r481, 16;
	and.b32  	%r483, %r482, 16711680;
	or.b32  	%r484, %r480, %r483;
	cvt.u32.u16 	%r485, %rs386;
	shl.b32 	%r486, %r485, 24;
	or.b32  	%r473, %r484, %r486;
	mov.b64 	%rd39, %fd171;
	mov.b64 	{%r458, %r463}, %rd39;
	mov.b32 	%r474, 2;
	mov.b32 	%r476, -1;
	// begin inline asm
	shfl.sync.down.b32 %r457, %r458, %r474, %r449, %r476;
	// end inline asm
	// begin inline asm
	shfl.sync.down.b32 %r462, %r463, %r474, %r449, %r476;
	// end inline asm
	mov.b64 	%rd40, {%r457, %r462};
	mov.b64 	%fd48, %rd40;
	// begin inline asm
	shfl.sync.down.b32 %r467, %r869, %r474, %r449, %r476;
	// end inline asm
	// begin inline asm
	shfl.sync.down.b32 %r472, %r473, %r474, %r449, %r476;
	// end inline asm
	add.s32 	%r487, %r430, 2;
	setp.gt.s32 	%p154, %r487, %r449;
	setp.gt.f64 	%p155, %fd171, %fd48;
	or.pred  	%p156, %p154, %p155;
	@%p156 bra 	$L__BB22_70;
	setp.geu.f64 	%p157, %fd171, %fd48;
	setp.lt.s32 	%p158, %r467, %r869;
	and.pred  	%p159, %p157, %p158;
	@%p159 bra 	$L__BB22_70;
	shr.u32 	%r488, %r472, 24;
	cvt.u16.u32 	%rs386, %r488;
	{ .reg .b16 tmp; mov.b32 {tmp, %rs385}, %r472; }
	shr.u32 	%r489, %r472, 8;
	cvt.u16.u32 	%rs384, %r489;
	cvt.u16.u32 	%rs383, %r472;
	mov.u32 	%r869, %r467;
	mov.f64 	%fd171, %fd48;
$L__BB22_70:
	cvt.u32.u16 	%r510, %rs383;
	and.b32  	%r511, %r510, 255;
	and.b16  	%rs306, %rs384, 255;
	mul.wide.u16 	%r512, %rs306, 256;
	or.b32  	%r513, %r512, %r511;
	cvt.u32.u16 	%r514, %rs385;
	shl.b32 	%r515, %r514, 16;
	and.b32  	%r516, %r515, 16711680;
	or.b32  	%r517, %r513, %r516;
	cvt.u32.u16 	%r518, %rs386;
	shl.b32 	%r519, %r518, 24;
	or.b32  	%r506, %r517, %r519;
	mov.b64 	%rd41, %fd171;
	mov.b64 	{%r491, %r496}, %rd41;
	mov.b32 	%r507, 4;
	mov.b32 	%r509, -1;
	// begin inline asm
	shfl.sync.down.b32 %r490, %r491, %r507, %r449, %r509;
	// end inline asm
	// begin inline asm
	shfl.sync.down.b32 %r495, %r496, %r507, %r449, %r509;
	// end inline asm
	mov.b64 	%rd42, {%r490, %r495};
	mov.b64 	%fd50, %rd42;
	// begin inline asm
	shfl.sync.down.b32 %r500, %r869, %r507, %r449, %r509;
	// end inline asm
	// begin inline asm
	shfl.sync.down.b32 %r505, %r506, %r507, %r449, %r509;
	// end inline asm
	add.s32 	%r520, %r430, 4;
	setp.gt.s32 	%p160, %r520, %r449;
	setp.gt.f64 	%p161, %fd171, %fd50;
	or.pred  	%p162, %p160, %p161;
	@%p162 bra 	$L__BB22_73;
	setp.geu.f64 	%p163, %fd171, %fd50;
	setp.lt.s32 	%p164, %r500, %r869;
	and.pred  	%p165, %p163, %p164;
	@%p165 bra 	$L__BB22_73;
	shr.u32 	%r521, %r505, 24;
	cvt.u16.u32 	%rs386, %r521;
	{ .reg .b16 tmp; mov.b32 {tmp, %rs385}, %r505; }
	shr.u32 	%r522, %r505, 8;
	cvt.u16.u32 	%rs384, %r522;
	cvt.u16.u32 	%rs383, %r505;
	mov.u32 	%r869, %r500;
	mov.f64 	%fd171, %fd50;
$L__BB22_73:
	cvt.u32.u16 	%r543, %rs383;
	and.b32  	%r544, %r543, 255;
	and.b16  	%rs307, %rs384, 255;
	mul.wide.u16 	%r545, %rs307, 256;
	or.b32  	%r546, %r545, %r544;
	cvt.u32.u16 	%r547, %rs385;
	shl.b32 	%r548, %r547, 16;
	and.b32  	%r549, %r548, 16711680;
	or.b32  	%r550, %r546, %r549;
	cvt.u32.u16 	%r551, %rs386;
	shl.b32 	%r552, %r551, 24;
	or.b32  	%r539, %r550, %r552;
	mov.b64 	%rd43, %fd171;
	mov.b64 	{%r524, %r529}, %rd43;
	mov.b32 	%r540, 8;
	mov.b32 	%r542, -1;
	// begin inline asm
	shfl.sync.down.b32 %r523, %r524, %r540, %r449, %r542;
	// end inline asm
	// begin inline asm
	shfl.sync.down.b32 %r528, %r529, %r540, %r449, %r542;
	// end inline asm
	mov.b64 	%rd44, {%r523, %r528};
	mov.b64 	%fd52, %rd44;
	// begin inline asm
	shfl.sync.down.b32 %r533, %r869, %r540, %r449, %r542;
	// end inline asm
	// begin inline asm
	shfl.sync.down.b32 %r538, %r539, %r540, %r449, %r542;
	// end inline asm
	add.s32 	%r553, %r430, 8;
	setp.gt.s32 	%p166, %r553, %r449;
	setp.gt.f64 	%p167, %fd171, %fd52;
	or.pred  	%p168, %p166, %p167;
	@%p168 bra 	$L__BB22_76;
	setp.geu.f64 	%p169, %fd171, %fd52;
	setp.lt.s32 	%p170, %r533, %r869;
	and.pred  	%p171, %p169, %p170;
	@%p171 bra 	$L__BB22_76;
	shr.u32 	%r554, %r538, 24;
	cvt.u16.u32 	%rs386, %r554;
	{ .reg .b16 tmp; mov.b32 {tmp, %rs385}, %r538; }
	shr.u32 	%r555, %r538, 8;
	cvt.u16.u32 	%rs384, %r555;
	cvt.u16.u32 	%rs383, %r538;
	mov.u32 	%r869, %r533;
	mov.f64 	%fd171, %fd52;
$L__BB22_76:
	cvt.u32.u16 	%r576, %rs383;
	and.b32  	%r577, %r576, 255;
	and.b16  	%rs308, %rs384, 255;
	mul.wide.u16 	%r578, %rs308, 256;
	or.b32  	%r579, %r578, %r577;
	cvt.u32.u16 	%r580, %rs385;
	shl.b32 	%r581, %r580, 16;
	and.b32  	%r582, %r581, 16711680;
	or.b32  	%r583, %r579, %r582;
	cvt.u32.u16 	%r584, %rs386;
	shl.b32 	%r585, %r584, 24;
	or.b32  	%r572, %r583, %r585;
	mov.b64 	%rd45, %fd171;
	mov.b64 	{%r557, %r562}, %rd45;
	mov.b32 	%r573, 16;
	mov.b32 	%r575, -1;
	// begin inline asm
	shfl.sync.down.b32 %r556, %r557, %r573, %r449, %r575;
	// end inline asm
	// begin inline asm
	shfl.sync.down.b32 %r561, %r562, %r573, %r449, %r575;
	// end inline asm
	mov.b64 	%rd46, {%r556, %r561};
	mov.b64 	%fd54, %rd46;
	// begin inline asm
	shfl.sync.down.b32 %r566, %r869, %r573, %r449, %r575;
	// end inline asm
	// begin inline asm
	shfl.sync.down.b32 %r571, %r572, %r573, %r449, %r575;
	// end inline asm
	add.s32 	%r586, %r430, 16;
	setp.gt.s32 	%p172, %r586, %r449;
	setp.gt.f64 	%p173, %fd171, %fd54;
	or.pred  	%p174, %p172, %p173;
	@%p174 bra 	$L__BB22_79;
	setp.geu.f64 	%p175, %fd171, %fd54;
	setp.lt.s32 	%p176, %r566, %r869;
	and.pred  	%p177, %p175, %p176;
	@%p177 bra 	$L__BB22_79;
	shr.u32 	%r587, %r571, 24;
	cvt.u16.u32 	%rs386, %r587;
	{ .reg .b16 tmp; mov.b32 {tmp, %rs385}, %r571; }
	shr.u32 	%r588, %r571, 8;
	cvt.u16.u32 	%rs384, %r588;
	cvt.u16.u32 	%rs383, %r571;
	mov.u32 	%r869, %r566;
	mov.f64 	%fd171, %fd54;
$L__BB22_79:
	setp.ne.s32 	%p178, %r430, 0;
	@%p178 bra 	$L__BB22_81;
	shr.u32 	%r589, %r2, 1;
	and.b32  	%r590, %r589, 496;
	mov.u32 	%r591, _ZZN3cub18CUB_300001_SM_10006detail6reduce28DeviceReduceSingleTileKernelINS2_10policy_hubIN4cuda3std3__45tupleIJdiEEEj12larger_tupleIdEE10Policy1000EN6thrust24THRUST_300001_SM_1000_NS12zip_iteratorINS8_IJNSF_6detail15normal_iteratorINSF_10device_ptrIdEEEENSF_17counting_iteratorIiNSF_11use_defaultESN_SN_EEEEEEEPS9_jSB_S9_S9_NS7_10__identityEEEvT0_T1_T2_T3_T4_T6_E12temp_storage;
	add.s32 	%r592, %r591, %r590;
	st.shared.f64 	[%r592+8], %fd171;
	st.shared.u32 	[%r592+16], %r869;
$L__BB22_81:
	bar.sync 	0;
	setp.ne.s32 	%p179, %r2, 0;
	@%p179 bra 	$L__BB22_185;
	setp.lt.s32 	%p180, %r194, 33;
	@%p180 bra 	$L__BB22_86;
	ld.shared.f64 	%fd56, [_ZZN3cub18CUB_300001_SM_10006detail6reduce28DeviceReduceSingleTileKernelINS2_10policy_hubIN4cuda3std3__45tupleIJdiEEEj12larger_tupleIdEE10Policy1000EN6thrust24THRUST_300001_SM_1000_NS12zip_iteratorINS8_IJNSF_6detail15normal_iteratorINSF_10device_ptrIdEEEENSF_17counting_iteratorIiNSF_11use_defaultESN_SN_EEEEEEEPS9_jSB_S9_S9_NS7_10__identityEEEvT0_T1_T2_T3_T4_T6_E12temp_storage+24];
	ld.shared.u32 	%r87, [_ZZN3cub18CUB_300001_SM_10006detail6reduce28DeviceReduceSingleTileKernelINS2_10policy_hubIN4cuda3std3__45tupleIJdiEEEj12larger_tupleIdEE10Policy1000EN6thrust24THRUST_300001_SM_1000_NS12zip_iteratorINS8_IJNSF_6detail15normal_iteratorINSF_10device_ptrIdEEEENSF_17counting_iteratorIiNSF_11use_defaultESN_SN_EEEEEEEPS9_jSB_S9_S9_NS7_10__identityEEEvT0_T1_T2_T3_T4_T6_E12temp_storage+32];
	setp.lt.f64 	%p181, %fd56, %fd171;
	@%p181 bra 	$L__BB22_86;
	setp.geu.f64 	%p182, %fd171, %fd56;
	setp.lt.s32 	%p183, %r87, %r869;
	and.pred  	%p184, %p182, %p183;
	@%p184 bra 	$L__BB22_86;
	ld.shared.u32 	%r593, [_ZZN3cub18CUB_300001_SM_10006detail6reduce28DeviceReduceSingleTileKernelINS2_10policy_hubIN4cuda3std3__45tupleIJdiEEEj12larger_tupleIdEE10Policy1000EN6thrust24THRUST_300001_SM_1000_NS12zip_iteratorINS8_IJNSF_6detail15normal_iteratorINSF_10device_ptrIdEEEENSF_17counting_iteratorIiNSF_11use_defaultESN_SN_EEEEEEEPS9_jSB_S9_S9_NS7_10__identityEEEvT0_T1_T2_T3_T4_T6_E12temp_storage+36];
	bfe.u32 	%r594, %r593, 24, 8;
	cvt.u16.u32 	%rs386, %r594;
	bfe.u32 	%r595, %r593, 16, 8;
	cvt.u16.u32 	%rs385, %r595;
	bfe.u32 	%r596, %r593, 8, 8;
	cvt.u16.u32 	%rs384, %r596;
	bfe.u32 	%r597, %r593, 0, 8;
	cvt.u16.u32 	%rs383, %r597;
	mov.f64 	%fd171, %fd56;
	mov.u32 	%r869, %r87;
$L__BB22_86:
	setp.lt.s32 	%p185, %r194, 65;
	@%p185 bra 	$L__BB22_90;
	ld.shared.f64 	%fd58, [_ZZN3cub18CUB_300001_SM_10006detail6reduce28DeviceReduceSingleTileKernelINS2_10policy_hubIN4cuda3std3__45tupleIJdiEEEj12larger_tupleIdEE10Policy1000EN6thrust24THRUST_300001_SM_1000_NS12zip_iteratorINS8_IJNSF_6detail15normal_iteratorINSF_10device_ptrIdEEEENSF_17counting_iteratorIiNSF_11use_defaultESN_SN_EEEEEEEPS9_jSB_S9_S9_NS7_10__identityEEEvT0_T1_T2_T3_T4_T6_E12temp_storage+40];
	ld.shared.u32 	%r89, [_ZZN3cub18CUB_300001_SM_10006detail6reduce28DeviceReduceSingleTileKernelINS2_10policy_hubIN4cuda3std3__45tupleIJdiEEEj12larger_tupleIdEE10Policy1000EN6thrust24THRUST_300001_SM_1000_NS12zip_iteratorINS8_IJNSF_6detail15normal_iteratorINSF_10device_ptrIdEEEENSF_17counting_iteratorIiNSF_11use_defaultESN_SN_EEEEEEEPS9_jSB_S9_S9_NS7_10__identityEEEvT0_T1_T2_T3_T4_T6_E12temp_storage+48];
	setp.lt.f64 	%p186, %fd58, %fd171;
	@%p186 bra 	$L__BB22_90;
	setp.geu.f64 	%p187, %fd171, %fd58;
	setp.lt.s32 	%p188, %r89, %r869;
	and.pred  	%p189, %p187, %p188;
	@%p189 bra 	$L__BB22_90;
	ld.shared.u32 	%r598, [_ZZN3cub18CUB_300001_SM_10006detail6reduce28DeviceReduceSingleTileKernelINS2_10policy_hubIN4cuda3std3__45tupleIJdiEEEj12larger_tupleIdEE10Policy1000EN6thrust24THRUST_300001_SM_1000_NS12zip_iteratorINS8_IJNSF_6detail15normal_iteratorINSF_10device_ptrIdEEEENSF_17counting_iteratorIiNSF_11use_defaultESN_SN_EEEEEEEPS9_jSB_S9_S9_NS7_10__identityEEEvT0_T1_T2_T3_T4_T6_E12temp_storage+52];
	bfe.u32 	%r599, %r598, 24, 8;
	cvt.u16.u32 	%rs386, %r599;
	bfe.u32 	%r600, %r598, 16, 8;
	cvt.u16.u32 	%rs385, %r600;
	bfe.u32 	%r601, %r598, 8, 8;
	cvt.u16.u32 	%rs384, %r601;
	bfe.u32 	%r602, %r598, 0, 8;
	cvt.u16.u32 	%rs383, %r602;
	mov.f64 	%fd171, %fd58;
	mov.u32 	%r869, %r89;
$L__BB22_90:
	setp.lt.s32 	%p190, %r194, 97;
	@%p190 bra 	$L__BB22_94;
	ld.shared.f64 	%fd60, [_ZZN3cub18CUB_300001_SM_10006detail6reduce28DeviceReduceSingleTileKernelINS2_10policy_hubIN4cuda3std3__45tupleIJdiEEEj12larger_tupleIdEE10Policy1000EN6thrust24THRUST_300001_SM_1000_NS12zip_iteratorINS8_IJNSF_6detail15normal_iteratorINSF_10device_ptrIdEEEENSF_17counting_iteratorIiNSF_11use_defaultESN_SN_EEEEEEEPS9_jSB_S9_S9_NS7_10__identityEEEvT0_T1_T2_T3_T4_T6_E12temp_storage+56];
	ld.shared.u32 	%r91, [_ZZN3cub18CUB_300001_SM_10006detail6reduce28DeviceReduceSingleTileKernelINS2_10policy_hubIN4cuda3std3__45tupleIJdiEEEj12larger_tupleIdEE10Policy1000EN6thrust24THRUST_300001_SM_1000_NS12zip_iteratorINS8_IJNSF_6detail15normal_iteratorINSF_10device_ptrIdEEEENSF_17counting_iteratorIiNSF_11use_defaultESN_SN_EEEEEEEPS9_jSB_S9_S9_NS7_10__identityEEEvT0_T1_T2_T3_T4_T6_E12temp_storage+64];
	setp.lt.f64 	%p191, %fd60, %fd171;
	@%p191 bra 	$L__BB22_94;
	setp.geu.f64 	%p192, %fd171, %fd60;
	setp.lt.s32 	%p193, %r91, %r869;
	and.pred  	%p194, %p192, %p193;
	@%p194 bra 	$L__BB22_94;
	ld.shared.u32 	%r603, [_ZZN3cub18CUB_300001_SM_10006detail6reduce28DeviceReduceSingleTileKernelINS2_10policy_hubIN4cuda3std3__45tupleIJdiEEEj12larger_tupleIdEE10Policy1000EN6thrust24THRUST_300001_SM_1000_NS12zip_iteratorINS8_IJNSF_6detail15normal_iteratorINSF_10device_ptrIdEEEENSF_17counting_iteratorIiNSF_11use_defaultESN_SN_EEEEEEEPS9_jSB_S9_S9_NS7_10__identityEEEvT0_T1_T2_T3_T4_T6_E12temp_storage+68];
	bfe.u32 	%r604, %r603, 24, 8;
	cvt.u16.u32 	%rs386, %r604;
	bfe.u32 	%r605, %r603, 16, 8;
	cvt.u16.u32 	%rs385, %r605;
	bfe.u32 	%r606, %r603, 8, 8;
	cvt.u16.u32 	%rs384, %r606;
	bfe.u32 	%r607, %r603, 0, 8;
	cvt.u16.u32 	%rs383, %r607;
	mov.f64 	%fd171, %fd60;
	mov.u32 	%r869, %r91;
$L__BB22_94:
	setp.lt.s32 	%p195, %r194, 129;
	@%p195 bra 	$L__BB22_98;
	ld.shared.f64 	%fd62, [_ZZN3cub18CUB_300001_SM_10006detail6reduce28DeviceReduceSingleTileKernelINS2_10policy_hubIN4cuda3std3__45tupleIJdiEEEj12larger_tupleIdEE10Policy1000EN6thrust24THRUST_300001_SM_1000_NS12zip_iteratorINS8_IJNSF_6detail15normal_iteratorINSF_10device_ptrIdEEEENSF_17counting_iteratorIiNSF_11use_defaultESN_SN_EEEEEEEPS9_jSB_S9_S9_NS7_10__identityEEEvT0_T1_T2_T3_T4_T6_E12temp_storage+72];
	ld.shared.u32 	%r93, [_ZZN3cub18CUB_300001_SM_10006detail6reduce28DeviceReduceSingleTileKernelINS2_10policy_hubIN4cuda3std3__45tupleIJdiEEEj12larger_tupleIdEE10Policy1000EN6thrust24THRUST_300001_SM_1000_NS12zip_iteratorINS8_IJNSF_6detail15normal_iteratorINSF_10device_ptrIdEEEENSF_17counting_iteratorIiNSF_11use_defaultESN_SN_EEEEEEEPS9_jSB_S9_S9_NS7_10__identityEEEvT0_T1_T2_T3_T4_T6_E12temp_storage+80];
	setp.lt.f64 	%p196, %fd62, %fd171;
	@%p196 bra 	$L__BB22_98;
	setp.geu.f64 	%p197, %fd171, %fd62;
	setp.lt.s32 	%p198, %r93, %r869;
	and.pred  	%p199, %p197, %p198;
	@%p199 bra 	$L__BB22_98;
	ld.shared.u32 	%r608, [_ZZN3cub18CUB_300001_SM_10006detail6reduce28DeviceReduceSingleTileKernelINS2_10policy_hubIN4cuda3std3__45tupleIJdiEEEj12larger_tupleIdEE10Policy1000EN6thrust24THRUST_300001_SM_1000_NS12zip_iteratorINS8_IJNSF_6detail15normal_iteratorINSF_10device_ptrIdEEEENSF_17counting_iteratorIiNSF_11use_defaultESN_SN_EEEEEEEPS9_jSB_S9_S9_NS7_10__identityEEEvT0_T1_T2_T3_T4_T6_E12temp_storage+84];
	bfe.u32 	%r609, %r608, 24, 8;
	cvt.u16.u32 	%rs386, %r609;
	bfe.u32 	%r610, %r608, 16, 8;
	cvt.u16.u32 	%rs385, %r610;
	bfe.u32 	%r611, %r608, 8, 8;
	cvt.u16.u32 	%rs384, %r611;
	bfe.u32 	%r612, %r608, 0, 8;
	cvt.u16.u32 	%rs383, %r612;
	mov.f64 	%fd171, %fd62;
	mov.u32 	%r869, %r93;
$L__BB22_98:
	setp.lt.s32 	%p200, %r194, 161;
	@%p200 bra 	$L__BB22_102;
	ld.shared.f64 	%fd64, [_ZZN3cub18CUB_300001_SM_10006detail6reduce28DeviceReduceSingleTileKernelINS2_10policy_hubIN4cuda3std3__45tupleIJdiEEEj12larger_tupleIdEE10Policy1000EN6thrust24THRUST_300001_SM_1000_NS12zip_iteratorINS8_IJNSF_6detail15normal_iteratorINSF_10device_ptrIdEEEENSF_17counting_iteratorIiNSF_11use_defaultESN_SN_EEEEEEEPS9_jSB_S9_S9_NS7_10__identityEEEvT0_T1_T2_T3_T4_T6_E12temp_storage+88];
	ld.shared.u32 	%r95, [_ZZN3cub18CUB_300001_SM_10006detail6reduce28DeviceReduceSingleTileKernelINS2_10policy_hubIN4cuda3std3__45tupleIJdiEEEj12larger_tupleIdEE10Policy1000EN6thrust24THRUST_300001_SM_1000_NS12zip_iteratorINS8_IJNSF_6detail15normal_iteratorINSF_10device_ptrIdEEEENSF_17counting_iteratorIiNSF_11use_defaultESN_SN_EEEEEEEPS9_jSB_S9_S9_NS7_10__identityEEEvT0_T1_T2_T3_T4_T6_E12temp_storage+96];
	setp.lt.f64 	%p201, %fd64, %fd171;
	@%p201 bra 	$L__BB22_102;
	setp.geu.f64 	%p202, %fd171, %fd64;
	setp.lt.s32 	%p203, %r95, %r869;
	and.pred  	%p204, %p202, %p203;
	@%p204 bra 	$L__BB22_102;
	ld.shared.u32 	%r613, [_ZZN3cub18CUB_300001_SM_10006detail6reduce28DeviceReduceSingleTileKernelINS2_10policy_hubIN4cuda3std3__45tupleIJdiEEEj12larger_tupleIdEE10Policy1000EN6thrust24THRUST_300001_SM_1000_NS12zip_iteratorINS8_IJNSF_6detail15normal_iteratorINSF_10device_ptrIdEEEENSF_17counting_iteratorIiNSF_11use_defaultESN_SN_EEEEEEEPS9_jSB_S9_S9_NS7_10__identityEEEvT0_T1_T2_T3_T4_T6_E12temp_storage+100];
	bfe.u32 	%r614, %r613, 24, 8;
	cvt.u16.u32 	%rs386, %r614;
	bfe.u32 	%r615, %r613, 16, 8;
	cvt.u16.u32 	%rs385, %r615;
	bfe.u32 	%r616, %r613, 8, 8;
	cvt.u16.u32 	%rs384, %r616;
	bfe.u32 	%r617, %r613, 0, 8;
	cvt.u16.u32 	%rs383, %r617;
	mov.f64 	%fd171, %fd64;
	mov.u32 	%r869, %r95;
$L__BB22_102:
	setp.lt.s32 	%p205, %r194, 193;
	@%p205 bra 	$L__BB22_106;
	ld.shared.f64 	%fd66, [_ZZN3cub18CUB_300001_SM_10006detail6reduce28DeviceReduceSingleTileKernelINS2_10policy_hubIN4cuda3std3__45tupleIJdiEEEj12larger_tupleIdEE10Policy1000EN6thrust24THRUST_300001_SM_1000_NS12zip_iteratorINS8_IJNSF_6detail15normal_iteratorINSF_10device_ptrIdEEEENSF_17counting_iteratorIiNSF_11use_defaultESN_SN_EEEEEEEPS9_jSB_S9_S9_NS7_10__identityEEEvT0_T1_T2_T3_T4_T6_E12temp_storage+104];
	ld.shared.u32 	%r97, [_ZZN3cub18CUB_300001_SM_10006detail6reduce28DeviceReduceSingleTileKernelINS2_10policy_hubIN4cuda3std3__45tupleIJdiEEEj12larger_tupleIdEE10Policy1000EN6thrust24THRUST_300001_SM_1000_NS12zip_iteratorINS8_IJNSF_6detail15normal_iteratorINSF_10device_ptrIdEEEENSF_17counting_iteratorIiNSF_11use_defaultESN_SN_EEEEEEEPS9_jSB_S9_S9_NS7_10__identityEEEvT0_T1_T2_T3_T4_T6_E12temp_storage+112];
	setp.lt.f64 	%p206, %fd66, %fd171;
	@%p206 bra 	$L__BB22_106;
	setp.geu.f64 	%p207, %fd171, %fd66;
	setp.lt.s32 	%p208, %r97, %r869;
	and.pred  	%p209, %p207, %p208;
	@%p209 bra 	$L__BB22_106;
	ld.shared.u32 	%r618, [_ZZN3cub18CUB_300001_SM_10006detail6reduce28DeviceReduceSingleTileKernelINS2_10policy_hubIN4cuda3std3__45tupleIJdiEEEj12larger_tupleIdEE10Policy1000EN6thrust24THRUST_300001_SM_1000_NS12zip_iteratorINS8_IJNSF_6detail15normal_iteratorINSF_10device_ptrIdEEEENSF_17counting_iteratorIiNSF_11use_defaultESN_SN_EEEEEEEPS9_jSB_S9_S9_NS7_10__identityEEEvT0_T1_T2_T3_T4_T6_E12temp_storage+116];
	bfe.u32 	%r619, %r618, 24, 8;
	cvt.u16.u32 	%rs386, %r619;
	bfe.u32 	%r620, %r618, 16, 8;
	cvt.u16.u32 	%rs385, %r620;
	bfe.u32 	%r621, %r618, 8, 8;
	cvt.u16.u32 	%rs384, %r621;
	bfe.u32 	%r622, %r618, 0, 8;
	cvt.u16.u32 	%rs383, %r622;
	mov.f64 	%fd171, %fd66;
	mov.u32 	%r869, %r97;
$L__BB22_106:
	setp.lt.s32 	%p210, %r194, 225;
	@%p210 bra 	$L__BB22_185;
	ld.shared.f64 	%fd68, [_ZZN3cub18CUB_300001_SM_10006detail6reduce28DeviceReduceSingleTileKernelINS2_10policy_hubIN4cuda3std3__45tupleIJdiEEEj12larger_tupleIdEE10Policy1000EN6thrust24THRUST_300001_SM_1000_NS12zip_iteratorINS8_IJNSF_6detail15normal_iteratorINSF_10device_ptrIdEEEENSF_17counting_iteratorIiNSF_11use_defaultESN_SN_EEEEEEEPS9_jSB_S9_S9_NS7_10__identityEEEvT0_T1_T2_T3_T4_T6_E12temp_storage+120];
	ld.shared.u32 	%r99, [_ZZN3cub18CUB_300001_SM_10006detail6reduce28DeviceReduceSingleTileKernelINS2_10policy_hubIN4cuda3std3__45tupleIJdiEEEj12larger_tupleIdEE10Policy1000EN6thrust24THRUST_300001_SM_1000_NS12zip_iteratorINS8_IJNSF_6detail15normal_iteratorINSF_10device_ptrIdEEEENSF_17counting_iteratorIiNSF_11use_defaultESN_SN_EEEEEEEPS9_jSB_S9_S9_NS7_10__identityEEEvT0_T1_T2_T3_T4_T6_E12temp_storage+128];
	setp.lt.f64 	%p211, %fd68, %fd171;
	@%p211 bra 	$L__BB22_185;
	setp.geu.f64 	%p212, %fd171, %fd68;
	setp.lt.s32 	%p213, %r99, %r869;
	and.pred  	%p214, %p212, %p213;
	@%p214 bra 	$L__BB22_185;
	ld.shared.u32 	%r623, [_ZZN3cub18CUB_300001_SM_10006detail6reduce28DeviceReduceSingleTileKernelINS2_10policy_hubIN4cuda3std3__45tupleIJdiEEEj12larger_tupleIdEE10Policy1000EN6thrust24THRUST_300001_SM_1000_NS12zip_iteratorINS8_IJNSF_6detail15normal_iteratorINSF_10device_ptrIdEEEENSF_17counting_iteratorIiNSF_11use_defaultESN_SN_EEEEEEEPS9_jSB_S9_S9_NS7_10__identityEEEvT0_T1_T2_T3_T4_T6_E12temp_storage+132];
	bfe.u32 	%r624, %r623, 24, 8;
	cvt.u16.u32 	%rs386, %r624;
	bfe.u32 	%r625, %r623, 16, 8;
	cvt.u16.u32 	%rs385, %r625;
	bfe.u32 	%r626, %r623, 8, 8;
	cvt.u16.u32 	%rs384, %r626;
	bfe.u32 	%r627, %r623, 0, 8;
	cvt.u16.u32 	%rs383, %r627;
	mov.u32 	%r869, %r99;
	mov.f64 	%fd171, %fd68;
	bra.uni 	$L__BB22_185;
$L__BB22_110:
	mov.u32 	%r100, %tid.x;
	mul.wide.u32 	%rd9, %r100, 8;
	add.s64 	%rd10, %rd2, %rd9;
	add.s32 	%r101, %r100, %r193;
	ld.global.f64 	%fd171, [%rd10];
	ld.global.f64 	%fd70, [%rd10+2048];
	ld.global.f64 	%fd71, [%rd10+4096];
	ld.global.f64 	%fd72, [%rd10+6144];
	setp.lt.f64 	%p3, %fd70, %fd171;
	mov.u32 	%r869, %r101;
	@%p3 bra 	$L__BB22_112;
	add.s32 	%r206, %r101, 256;
	setp.geu.f64 	%p4, %fd171, %fd70;
	setp.gt.s32 	%p5, %r101, 2147483391;
	and.pred  	%p6, %p4, %p5;
	selp.b32 	%r869, %r101, %r206, %p6;
	selp.f64 	%fd171, %fd171, %fd70, %p6;
$L__BB22_112:
	setp.lt.f64 	%p7, %fd71, %fd171;
	@%p7 bra 	$L__BB22_114;
	add.s32 	%r207, %r101, 512;
	setp.geu.f64 	%p8, %fd171, %fd71;
	setp.lt.s32 	%p9, %r207, %r869;
	and.pred  	%p10, %p8, %p9;
	selp.b32 	%r869, %r869, %r207, %p10;
	selp.f64 	%fd171, %fd171, %fd71, %p10;
$L__BB22_114:
	setp.lt.f64 	%p11, %fd72, %fd171;
	@%p11 bra 	$L__BB22_116;
	add.s32 	%r208, %r101, 768;
	setp.geu.f64 	%p12, %fd171, %fd72;
	setp.lt.s32 	%p13, %r208, %r869;
	and.pred  	%p14, %p12, %p13;
	selp.b32 	%r869, %r869, %r208, %p14;
	selp.f64 	%fd171, %fd171, %fd72, %p14;
$L__BB22_116:
	add.s32 	%r108, %r194, -1024;
	setp.lt.u32 	%p15, %r108, 1024;
	mov.b32 	%r884, 1024;
	@%p15 bra 	$L__BB22_128;
	mov.b32 	%r884, 1024;
$L__BB22_118:
	add.s32 	%r211, %r100, %r884;
	mul.wide.u32 	%rd11, %r211, 8;
	add.s64 	%rd12, %rd2, %rd11;
	add.s32 	%r111, %r211, %r193;
	ld.global.f64 	%fd80, [%rd12];
	ld.global.f64 	%fd81, [%rd12+2048];
	ld.global.f64 	%fd82, [%rd12+4096];
	ld.global.f64 	%fd83, [%rd12+6144];
	setp.lt.f64 	%p16, %fd80, %fd171;
	@%p16 bra 	$L__BB22_120;
	setp.geu.f64 	%p17, %fd171, %fd80;
	setp.lt.s32 	%p18, %r111, %r869;
	and.pred  	%p19, %p17, %p18;
	selp.f64 	%fd171, %fd171, %fd80, %p19;
	selp.b32 	%r869, %r869, %r111, %p19;
$L__BB22_120:
	setp.lt.f64 	%p20, %fd81, %fd171;
	@%p20 bra 	$L__BB22_122;
	add.s32 	%r212, %r111, 256;
	setp.geu.f64 	%p21, %fd171, %fd81;
	setp.lt.s32 	%p22, %r212, %r869;
	and.pred  	%p23, %p21, %p22;
	selp.f64 	%fd171, %fd171, %fd81, %p23;
	selp.b32 	%r869, %r869, %r212, %p23;
$L__BB22_122:
	setp.lt.f64 	%p24, %fd82, %fd171;
	@%p24 bra 	$L__BB22_124;
	add.s32 	%r213, %r111, 512;
	setp.geu.f64 	%p25, %fd171, %fd82;
	setp.lt.s32 	%p26, %r213, %r869;
	and.pred  	%p27, %p25, %p26;
	selp.f64 	%fd171, %fd171, %fd82, %p27;
	selp.b32 	%r869, %r869, %r213, %p27;
$L__BB22_124:
	setp.lt.f64 	%p28, %fd83, %fd171;
	@%p28 bra 	$L__BB22_126;
	add.s32 	%r214, %r111, 768;
	setp.geu.f64 	%p29, %fd171, %fd83;
	setp.lt.s32 	%p30, %r214, %r869;
	and.pred  	%p31, %p29, %p30;
	selp.f64 	%fd171, %fd171, %fd83, %p31;
	selp.b32 	%r869, %r869, %r214, %p31;
$L__BB22_126:
	sub.s32 	%r215, %r194, %r884;
	setp.lt.u32 	%p32, %r215, 1024;
	@%p32 bra 	$L__BB22_146;
	add.s32 	%r884, %r884, 1024;
	setp.le.u32 	%p33, %r884, %r108;
	@%p33 bra 	$L__BB22_118;
$L__BB22_128:
	setp.le.u32 	%p34, %r194, %r884;
	@%p34 bra 	$L__BB22_146;
	sub.s32 	%r123, %r194, %r884;
	setp.ge.s32 	%p35, %r100, %r123;
	@%p35 bra 	$L__BB22_146;
	not.b32 	%r217, %r100;
	add.s32 	%r218, %r194, %r217;
	sub.s32 	%r124, %r218, %r884;
	and.b32  	%r219, %r124, 768;
	setp.eq.s32 	%p36, %r219, 768;
	mov.u32 	%r891, %r100;
	@%p36 bra 	$L__BB22_135;
	add.s32 	%r887, %r101, %r884;
	add.s32 	%r886, %r100, %r884;
	shr.u32 	%r220, %r124, 8;
	add.s32 	%r221, %r220, 1;
	and.b32  	%r222, %r221, 3;
	neg.s32 	%r885, %r222;
	mov.u32 	%r891, %r100;
$L__BB22_132:
	.pragma "nounroll";
	mul.wide.u32 	%rd13, %r886, 8;
	add.s64 	%rd14, %rd2, %rd13;
	ld.global.f64 	%fd94, [%rd14];
	setp.lt.f64 	%p37, %fd94, %fd171;
	@%p37 bra 	$L__BB22_134;
	setp.geu.f64 	%p38, %fd171, %fd94;
	setp.lt.s32 	%p39, %r887, %r869;
	and.pred  	%p40, %p38, %p39;
	selp.f64 	%fd171, %fd171, %fd94, %p40;
	selp.b32 	%r869, %r869, %r887, %p40;
$L__BB22_134:
	add.s32 	%r891, %r891, 256;
	add.s32 	%r887, %r887, 256;
	add.s32 	%r886, %r886, 256;
	add.s32 	%r885, %r885, 1;
	setp.ne.s32 	%p41, %r885, 0;
	@%p41 bra 	$L__BB22_132;
$L__BB22_135:
	setp.lt.u32 	%p42, %r124, 768;
	@%p42 bra 	$L__BB22_146;
	add.s32 	%r896, %r891, 512;
	add.s32 	%r895, %r891, %r884;
	add.s32 	%r894, %r895, %r193;
$L__BB22_137:
	mul.wide.u32 	%rd15, %r895, 8;
	add.s64 	%rd16, %rd2, %rd15;
	ld.global.f64 	%fd100, [%rd16];
	setp.lt.f64 	%p43, %fd100, %fd171;
	@%p43 bra 	$L__BB22_139;
	setp.geu.f64 	%p44, %fd171, %fd100;
	setp.lt.s32 	%p45, %r894, %r869;
	and.pred  	%p46, %p44, %p45;
	selp.f64 	%fd171, %fd171, %fd100, %p46;
	selp.b32 	%r869, %r869, %r894, %p46;
$L__BB22_139:
	add.s32 	%r223, %r895, 256;
	mul.wide.u32 	%rd17, %r223, 8;
	add.s64 	%rd18, %rd2, %rd17;
	ld.global.f64 	%fd103, [%rd18];
	setp.lt.f64 	%p47, %fd103, %fd171;
	@%p47 bra 	$L__BB22_141;
	add.s32 	%r224, %r894, 256;
	setp.geu.f64 	%p48, %fd171, %fd103;
	setp.lt.s32 	%p49, %r224, %r869;
	and.pred  	%p50, %p48, %p49;
	selp.f64 	%fd171, %fd171, %fd103, %p50;
	selp.b32 	%r869, %r869, %r224, %p50;
$L__BB22_141:
	add.s32 	%r225, %r895, 512;
	mul.wide.u32 	%rd19, %r225, 8;
	add.s64 	%rd20, %rd2, %rd19;
	ld.global.f64 	%fd106, [%rd20];
	setp.lt.f64 	%p51, %fd106, %fd171;
	@%p51 bra 	$L__BB22_143;
	add.s32 	%r226, %r894, 512;
	setp.geu.f64 	%p52, %fd171, %fd106;
	setp.lt.s32 	%p53, %r226, %r869;
	and.pred  	%p54, %p52, %p53;
	selp.f64 	%fd171, %fd171, %fd106, %p54;
	selp.b32 	%r869, %r869, %r226, %p54;
$L__BB22_143:
	add.s32 	%r227, %r895, 768;
	mul.wide.u32 	%rd21, %r227, 8;
	add.s64 	%rd22, %rd2, %rd21;
	ld.global.f64 	%fd109, [%rd22];
	setp.lt.f64 	%p55, %fd109, %fd171;
	@%p55 bra 	$L__BB22_145;
	add.s32 	%r228, %r894, 768;
	setp.geu.f64 	%p56, %fd171, %fd109;
	setp.lt.s32 	%p57, %r228, %r869;
	and.pred  	%p58, %p56, %p57;
	selp.f64 	%fd171, %fd171, %fd109, %p58;
	selp.b32 	%r869, %r869, %r228, %p58;
$L__BB22_145:
	add.s32 	%r157, %r896, 1024;
	add.s32 	%r229, %r896, 512;
	add.s32 	%r895, %r895, 1024;
	add.s32 	%r894, %r894, 1024;
	setp.lt.s32 	%p59, %r229, %r123;
	mov.u32 	%r896, %r157;
	@%p59 bra 	$L__BB22_137;
$L__BB22_146:
	// begin inline asm
	mov.u32 %r230, %laneid;
	// end inline asm
	mov.b64 	%rd23, %fd171;
	mov.b64 	{%r232, %r237}, %rd23;
	mov.b32 	%r248, 1;
	mov.b32 	%r249, 31;
	mov.b32 	%r250, -1;
	// begin inline asm
	shfl.sync.down.b32 %r231, %r232, %r248, %r249, %r250;
	// end inline asm
	// begin inline asm
	shfl.sync.down.b32 %r236, %r237, %r248, %r249, %r250;
	// end inline asm
	mov.b64 	%rd24, {%r231, %r236};
	mov.b64 	%fd113, %rd24;
	// begin inline asm
	shfl.sync.down.b32 %r241, %r869, %r248, %r249, %r250;
	// end inline asm
	mov.b32 	%r247, 0;
	// begin inline asm
	shfl.sync.down.b32 %r246, %r247, %r248, %r249, %r250;
	// end inline asm
	setp.gt.s32 	%p60, %r230, 30;
	setp.gt.f64 	%p61, %fd171, %fd113;
	or.pred  	%p62, %p60, %p61;
	mov.b16 	%rs383, 0;
	mov.u16 	%rs384, %rs383;
	mov.u16 	%rs385, %rs383;
	mov.u16 	%rs386, %rs383;
	@%p62 bra 	$L__BB22_149;
	setp.geu.f64 	%p63, %fd171, %fd113;
	setp.lt.s32 	%p64, %r241, %r869;
	and.pred  	%p65, %p63, %p64;
	@%p65 bra 	$L__BB22_149;
	shr.u32 	%r251, %r246, 24;
	cvt.u16.u32 	%rs386, %r251;
	{ .reg .b16 tmp; mov.b32 {tmp, %rs385}, %r246; }
	shr.u32 	%r252, %r246, 8;
	cvt.u16.u32 	%rs384, %r252;
	cvt.u16.u32 	%rs383, %r246;
	mov.f64 	%fd171, %fd113;
	mov.u32 	%r869, %r241;
$L__BB22_149:
	cvt.u32.u16 	%r273, %rs383;
	and.b32  	%r274, %r273, 255;
	and.b16  	%rs299, %rs384, 255;
	mul.wide.u16 	%r275, %rs299, 256;
	or.b32  	%r276, %r275, %r274;
	cvt.u32.u16 	%r277, %rs385;
	shl.b32 	%r278, %r277, 16;
	and.b32  	%r279, %r278, 16711680;
	or.b32  	%r280, %r276, %r279;
	cvt.u32.u16 	%r281, %rs386;
	shl.b32 	%r282, %r281, 24;
	or.b32  	%r269, %r280, %r282;
	mov.b64 	%rd25, %fd171;
	mov.b64 	{%r254, %r259}, %rd25;
	mov.b32 	%r270, 2;
	mov.b32 	%r271, 31;
	mov.b32 	%r272, -1;
	// begin inline asm
	shfl.sync.down.b32 %r253, %r254, %r270, %r271, %r272;
	// end inline asm
	// begin inline asm
	shfl.sync.down.b32 %r258, %r259, %r270, %r271, %r272;
	// end inline asm
	mov.b64 	%rd26, {%r253, %r258};
	mov.b64 	%fd115, %rd26;
	// begin inline asm
	shfl.sync.down.b32 %r263, %r869, %r270, %r271, %r272;
	// end inline asm
	// begin inline asm
	shfl.sync.down.b32 %r268, %r269, %r270, %r271, %r272;
	// end inline asm
	setp.gt.s32 	%p66, %r230, 29;
	setp.gt.f64 	%p67, %fd171, %fd115;
	or.pred  	%p68, %p66, %p67;
	@%p68 bra 	$L__BB22_152;
	setp.geu.f64 	%p69, %fd171, %fd115;
	setp.lt.s32 	%p70, %r263, %r869;
	and.pred  	%p71, %p69, %p70;
	@%p71 bra 	$L__BB22_152;
	shr.u32 	%r283, %r268, 24;
	cvt.u16.u32 	%rs386, %r283;
	{ .reg .b16 tmp; mov.b32 {tmp, %rs385}, %r268; }
	shr.u32 	%r284, %r268, 8;
	cvt.u16.u32 	%rs384, %r284;
	cvt.u16.u32 	%rs383, %r268;
	mov.f64 	%fd171, %fd115;
	mov.u32 	%r869, %r263;
$L__BB22_152:
	cvt.u32.u16 	%r305, %rs383;
	and.b32  	%r306, %r305, 255;
	and.b16  	%rs300, %rs384, 255;
	mul.wide.u16 	%r307, %rs300, 256;
	or.b32  	%r308, %r307, %r306;
	cvt.u32.u16 	%r309, %rs385;
	shl.b32 	%r310, %r309, 16;
	and.b32  	%r311, %r310, 16711680;
	or.b32  	%r312, %r308, %r311;
	cvt.u32.u16 	%r313, %rs386;
	shl.b32 	%r314, %r313, 24;
	or.b32  	%r301, %r312, %r314;
	mov.b64 	%rd27, %fd171;
	mov.b64 	{%r286, %r291}, %rd27;
	mov.b32 	%r302, 4;
	mov.b32 	%r303, 31;
	mov.b32 	%r304, -1;
	// begin inline asm
	shfl.sync.down.b32 %r285, %r286, %r302, %r303, %r304;
	// end inline asm
	// begin inline asm
	shfl.sync.down.b32 %r290, %r291, %r302, %r303, %r304;
	// end inline asm
	mov.b64 	%rd28, {%r285, %r290};
	mov.b64 	%fd117, %rd28;
	// begin inline asm
	shfl.sync.down.b32 %r295, %r869, %r302, %r303, %r304;
	// end inline asm
	// begin inline asm
	shfl.sync.down.b32 %r300, %r301, %r302, %r303, %r304;
	// end inline asm
	setp.gt.s32 	%p72, %r230, 27;
	setp.gt.f64 	%p73, %fd171, %fd117;
	or.pred  	%p74, %p72, %p73;
	@%p74 bra 	$L__BB22_155;
	setp.geu.f64 	%p75, %fd171, %fd117;
	setp.lt.s32 	%p76, %r295, %r869;
	and.pred  	%p77, %p75, %p76;
	@%p77 bra 	$L__BB22_155;
	shr.u32 	%r315, %r300, 24;
	cvt.u16.u32 	%rs386, %r315;
	{ .reg .b16 tmp; mov.b32 {tmp, %rs385}, %r300; }
	shr.u32 	%r316, %r300, 8;
	cvt.u16.u32 	%rs384, %r316;
	cvt.u16.u32 	%rs383, %r300;
	mov.f64 	%fd171, %fd117;
	mov.u32 	%r869, %r295;
$L__BB22_155:
	cvt.u32.u16 	%r337, %rs383;
	and.b32  	%r338, %r337, 255;
	and.b16  	%rs301, %rs384, 255;
	mul.wide.u16 	%r339, %rs301, 256;
	or.b32  	%r340, %r339, %r338;
	cvt.u32.u16 	%r341, %rs385;
	shl.b32 	%r342, %r341, 16;
	and.b32  	%r343, %r342, 16711680;
	or.b32  	%r344, %r340, %r343;
	cvt.u32.u16 	%r345, %rs386;
	shl.b32 	%r346, %r345, 24;
	or.b32  	%r333, %r344, %r346;
	mov.b64 	%rd29, %fd171;
	mov.b64 	{%r318, %r323}, %rd29;
	mov.b32 	%r334, 8;
	mov.b32 	%r335, 31;
	mov.b32 	%r336, -1;
	// begin inline asm
	shfl.sync.down.b32 %r317, %r318, %r334, %r335, %r336;
	// end inline asm
	// begin inline asm
	shfl.sync.down.b32 %r322, %r323, %r334, %r335, %r336;
	// end inline asm
	mov.b64 	%rd30, {%r317, %r322};
	mov.b64 	%fd119, %rd30;
	// begin inline asm
	shfl.sync.down.b32 %r327, %r869, %r334, %r335, %r336;
	// end inline asm
	// begin inline asm
	shfl.sync.down.b32 %r332, %r333, %r334, %r335, %r336;
	// end inline asm
	setp.gt.s32 	%p78, %r230, 23;
	setp.gt.f64 	%p79, %fd171, %fd119;
	or.pred  	%p80, %p78, %p79;
	@%p80 bra 	$L__BB22_158;
	setp.geu.f64 	%p81, %fd171, %fd119;
	setp.lt.s32 	%p82, %r327, %r869;
	and.pred  	%p83, %p81, %p82;
	@%p83 bra 	$L__BB22_158;
	shr.u32 	%r347, %r332, 24;
	cvt.u16.u32 	%rs386, %r347;
	{ .reg .b16 tmp; mov.b32 {tmp, %rs385}, %r332; }
	shr.u32 	%r348, %r332, 8;
	cvt.u16.u32 	%rs384, %r348;
	cvt.u16.u32 	%rs383, %r332;
	mov.f64 	%fd171, %fd119;
	mov.u32 	%r869, %r327;
$L__BB22_158:
	cvt.u32.u16 	%r369, %rs383;
	and.b32  	%r370, %r369, 255;
	and.b16  	%rs302, %rs384, 255;
	mul.wide.u16 	%r371, %rs302, 256;
	or.b32  	%r372, %r371, %r370;
	cvt.u32.u16 	%r373, %rs385;
	shl.b32 	%r374, %r373, 16;
	and.b32  	%r375, %r374, 16711680;
	or.b32  	%r376, %r372, %r375;
	cvt.u32.u16 	%r377, %rs386;
	shl.b32 	%r378, %r377, 24;
	or.b32  	%r365, %r376, %r378;
	mov.b64 	%rd31, %fd171;
	mov.b64 	{%r350, %r355}, %rd31;
	mov.b32 	%r366, 16;
	mov.b32 	%r367, 31;
	mov.b32 	%r368, -1;
	// begin inline asm
	shfl.sync.down.b32 %r349, %r350, %r366, %r367, %r368;
	// end inline asm
	// begin inline asm
	shfl.sync.down.b32 %r354, %r355, %r366, %r367, %r368;
	// end inline asm
	mov.b64 	%rd32, {%r349, %r354};
	mov.b64 	%fd121, %rd32;
	// begin inline asm
	shfl.sync.down.b32 %r359, %r869, %r366, %r367, %r368;
	// end inline asm
	// begin inline asm
	shfl.sync.down.b32 %r364, %r365, %r366, %r367, %r368;
	// end inline asm
	setp.gt.s32 	%p84, %r230, 15;
	setp.gt.f64 	%p85, %fd171, %fd121;
	or.pred  	%p86, %p84, %p85;
	@%p86 bra 	$L__BB22_161;
	setp.geu.f64 	%p87, %fd171, %fd121;
	setp.lt.s32 	%p88, %r359, %r869;
	and.pred  	%p89, %p87, %p88;
	@%p89 bra 	$L__BB22_161;
	shr.u32 	%r379, %r364, 24;
	cvt.u16.u32 	%rs386, %r379;
	{ .reg .b16 tmp; mov.b32 {tmp, %rs385}, %r364; }
	shr.u32 	%r380, %r364, 8;
	cvt.u16.u32 	%rs384, %r380;
	cvt.u16.u32 	%rs383, %r364;
	mov.f64 	%fd171, %fd121;
	mov.u32 	%r869, %r359;
$L__BB22_161:
	setp.ne.s32 	%p90, %r230, 0;
	@%p90 bra 	$L__BB22_163;
	shr.u32 	%r381, %r100, 1;
	and.b32  	%r382, %r381, 496;
	mov.u32 	%r383, _ZZN3cub18CUB_300001_SM_10006detail6reduce28DeviceReduceSingleTileKernelINS2_10policy_hubIN4cuda3std3__45tupleIJdiEEEj12larger_tupleIdEE10Policy1000EN6thrust24THRUST_300001_SM_1000_NS12zip_iteratorINS8_IJNSF_6detail15normal_iteratorINSF_10device_ptrIdEEEENSF_17counting_iteratorIiNSF_11use_defaultESN_SN_EEEEEEEPS9_jSB_S9_S9_NS7_10__identityEEEvT0_T1_T2_T3_T4_T6_E12temp_storage;
	add.s32 	%r384, %r383, %r382;
	st.shared.f64 	[%r384+8], %fd171;
	st.shared.u32 	[%r384+16], %r869;
$L__BB22_163:
	bar.sync 	0;
	setp.ne.s32 	%p91, %r100, 0;
	@%p91 bra 	$L__BB22_185;
	ld.shared.f64 	%fd123, [_ZZN3cub18CUB_300001_SM_10006detail6reduce28DeviceReduceSingleTileKernelINS2_10policy_hubIN4cuda3std3__45tupleIJdiEEEj12larger_tupleIdEE10Policy1000EN6thrust24THRUST_300001_SM_1000_NS12zip_iteratorINS8_IJNSF_6detail15normal_iteratorINSF_10device_ptrIdEEEENSF_17counting_iteratorIiNSF_11use_defaultESN_SN_EEEEEEEPS9_jSB_S9_S9_NS7_10__identityEEEvT0_T1_T2_T3_T4_T6_E12temp_storage+24];
	ld.shared.u32 	%r177, [_ZZN3cub18CUB_300001_SM_10006detail6reduce28DeviceReduceSingleTileKernelINS2_10policy_hubIN4cuda3std3__45tupleIJdiEEEj12larger_tupleIdEE10Policy1000EN6thrust24THRUST_300001_SM_1000_NS12zip_iteratorINS8_IJNSF_6detail15normal_iteratorINSF_10device_ptrIdEEEENSF_17counting_iteratorIiNSF_11use_defaultESN_SN_EEEEEEEPS9_jSB_S9_S9_NS7_10__identityEEEvT0_T1_T2_T3_T4_T6_E12temp_storage+32];
	setp.lt.f64 	%p92, %fd123, %fd171;
	@%p92 bra 	$L__BB22_167;
	setp.geu.f64 	%p93, %fd171, %fd123;
	setp.lt.s32 	%p94, %r177, %r869;
	and.pred  	%p95, %p93, %p94;
	@%p95 bra 	$L__BB22_167;
	ld.shared.u32 	%r385, [_ZZN3cub18CUB_300001_SM_10006detail6reduce28DeviceReduceSingleTileKernelINS2_10policy_hubIN4cuda3std3__45tupleIJdiEEEj12larger_tupleIdEE10Policy1000EN6thrust24THRUST_300001_SM_1000_NS12zip_iteratorINS8_IJNSF_6detail15normal_iteratorINSF_10device_ptrIdEEEENSF_17counting_iteratorIiNSF_11use_defaultESN_SN_EEEEEEEPS9_jSB_S9_S9_NS7_10__identityEEEvT0_T1_T2_T3_T4_T6_E12temp_storage+36];
	bfe.u32 	%r386, %r385, 24, 8;
	cvt.u16.u32 	%rs386, %r386;
	bfe.u32 	%r387, %r385, 16, 8;
	cvt.u16.u32 	%rs385, %r387;
	bfe.u32 	%r388, %r385, 8, 8;
	cvt.u16.u32 	%rs384, %r388;
	bfe.u32 	%r389, %r385, 0, 8;
	cvt.u16.u32 	%rs383, %r389;
	mov.f64 	%fd171, %fd123;
	mov.u32 	%r869, %r177;
$L__BB22_167:
	ld.shared.f64 	%fd125, [_ZZN3cub18CUB_300001_SM_10006detail6reduce28DeviceReduceSingleTileKernelINS2_10policy_hubIN4cuda3std3__45tupleIJdiEEEj12larger_tupleIdEE10Policy1000EN6thrust24THRUST_300001_SM_1000_NS12zip_iteratorINS8_IJNSF_6detail15normal_iteratorINSF_10device_ptrIdEEEENSF_17counting_iteratorIiNSF_11use_defaultESN_SN_EEEEEEEPS9_jSB_S9_S9_NS7_10__identityEEEvT0_T1_T2_T3_T4_T6_E12temp_storage+40];
	ld.shared.u32 	%r179, [_ZZN3cub18CUB_300001_SM_10006detail6reduce28DeviceReduceSingleTileKernelINS2_10policy_hubIN4cuda3std3__45tupleIJdiEEEj12larger_tupleIdEE10Policy1000EN6thrust24THRUST_300001_SM_1000_NS12zip_iteratorINS8_IJNSF_6detail15normal_iteratorINSF_10device_ptrIdEEEENSF_17counting_iteratorIiNSF_11use_defaultESN_SN_EEEEEEEPS9_jSB_S9_S9_NS7_10__identityEEEvT0_T1_T2_T3_T4_T6_E12temp_storage+48];
	setp.lt.f64 	%p96, %fd125, %fd171;
	@%p96 bra 	$L__BB22_170;
	setp.geu.f64 	%p97, %fd171, %fd125;
	setp.lt.s32 	%p98, %r179, %r869;
	and.pred  	%p99, %p97, %p98;
	@%p99 bra 	$L__BB22_170;
	ld.shared.u32 	%r390, [_ZZN3cub18CUB_300001_SM_10006detail6reduce28DeviceReduceSingleTileKernelINS2_10policy_hubIN4cuda3std3__45tupleIJdiEEEj12larger_tupleIdEE10Policy1000EN6thrust24THRUST_300001_SM_1000_NS12zip_iteratorINS8_IJNSF_6detail15normal_iteratorINSF_10device_ptrIdEEEENSF_17counting_iteratorIiNSF_11use_defaultESN_SN_EEEEEEEPS9_jSB_S9_S9_NS7_10__identityEEEvT0_T1_T2_T3_T4_T6_E12temp_storage+52];
	bfe.u32 	%r391, %r390, 24, 8;
	cvt.u16.u32 	%rs386, %r391;
	bfe.u32 	%r392, %r390, 16, 8;
	cvt.u16.u32 	%rs385, %r392;
	bfe.u32 	%r393, %r390, 8, 8;
	cvt.u16.u32 	%rs384, %r393;
	bfe.u32 	%r394, %r390, 0, 8;
	cvt.u16.u32 	%rs383, %r394;
	mov.f64 	%fd171, %fd125;
	mov.u32 	%r869, %r179;
$L__BB22_170:
	ld.shared.f64 	%fd127, [_ZZN3cub18CUB_300001_SM_10006detail6reduce28DeviceReduceSingleTileKernelINS2_10policy_hubIN4cuda3std3__45tupleIJdiEEEj12larger_tupleIdEE10Policy1000EN6thrust24THRUST_300001_SM_1000_NS12zip_iteratorINS8_IJNSF_6detail15normal_iteratorINSF_10device_ptrIdEEEENSF_17counting_iteratorIiNSF_11use_defaultESN_SN_EEEEEEEPS9_jSB_S9_S9_NS7_10__identityEEEvT0_T1_T2_T3_T4_T6_E12temp_storage+56];
	ld.shared.u32 	%r181, [_ZZN3cub18CUB_300001_SM_10006detail6reduce28DeviceReduceSingleTileKernelINS2_10policy_hubIN4cuda3std3__45tupleIJdiEEEj12larger_tupleIdEE10Policy1000EN6thrust24THRUST_300001_SM_1000_NS12zip_iteratorINS8_IJNSF_6detail15normal_iteratorINSF_10device_ptrIdEEEENSF_17counting_iteratorIiNSF_11use_defaultESN_SN_EEEEEEEPS9_jSB_S9_S9_NS7_10__identityEEEvT0_T1_T2_T3_T4_T6_E12temp_storage+64];
	setp.lt.f64 	%p100, %fd127, %fd171;
	@%p100 bra 	$L__BB22_173;
	setp.geu.f64 	%p101, %fd171, %fd127;
	setp.lt.s32 	%p102, %r181, %r869;
	and.pred  	%p103, %p101, %p102;
	@%p103 bra 	$L__BB22_173;
	ld.shared.u32 	%r395, [_ZZN3cub18CUB_300001_SM_10006detail6reduce28DeviceReduceSingleTileKernelINS2_10policy_hubIN4cuda3std3__45tupleIJdiEEEj12larger_tupleIdEE10Policy1000EN6thrust24THRUST_300001_SM_1000_NS12zip_iteratorINS8_IJNSF_6detail15normal_iteratorINSF_10device_ptrIdEEEENSF_17counting_iteratorIiNSF_11use_defaultESN_SN_EEEEEEEPS9_jSB_S9_S9_NS7_10__identityEEEvT0_T1_T2_T3_T4_T6_E12temp_storage+68];
	bfe.u32 	%r396, %r395, 24, 8;
	cvt.u16.u32 	%rs386, %r396;
	bfe.u32 	%r397, %r395, 16, 8;
	cvt.u16.u32 	%rs385, %r397;
	bfe.u32 	%r398, %r395, 8, 8;
	cvt.u16.u32 	%rs384, %r398;
	bfe.u32 	%r399, %r395, 0, 8;
	cvt.u16.u32 	%rs383, %r399;
	mov.f64 	%fd171, %fd127;
	mov.u32 	%r869, %r181;
$L__BB22_173:
	ld.shared.f64 	%fd129, [_ZZN3cub18CUB_300001_SM_10006detail6reduce28DeviceReduceSingleTileKernelINS2_10policy_hubIN4cuda3std3__45tupleIJdiEEEj12larger_tupleIdEE10Policy1000EN6thrust24THRUST_300001_SM_1000_NS12zip_iteratorINS8_IJNSF_6detail15normal_iteratorINSF_10device_ptrIdEEEENSF_17counting_iteratorIiNSF_11use_defaultESN_SN_EEEEEEEPS9_jSB_S9_S9_NS7_10__identityEEEvT0_T1_T2_T3_T4_T6_E12temp_storage+72];
	ld.shared.u32 	%r183, [_ZZN3cub18CUB_300001_SM_10006detail6reduce28DeviceReduceSingleTileKernelINS2_10policy_hubIN4cuda3std3__45tupleIJdiEEEj12larger_tupleIdEE10Policy1000EN6thrust24THRUST_300001_SM_1000_NS12zip_iteratorINS8_IJNSF_6detail15normal_iteratorINSF_10device_ptrIdEEEENSF_17counting_iteratorIiNSF_11use_defaultESN_SN_EEEEEEEPS9_jSB_S9_S9_NS7_10__identityEEEvT0_T1_T2_T3_T4_T6_E12temp_storage+80];
	setp.lt.f64 	%p104, %fd129, %fd171;
	@%p104 bra 	$L__BB22_176;
	setp.geu.f64 	%p105, %fd171, %fd129;
	setp.lt.s32 	%p106, %r183, %r869;
	and.pred  	%p107, %p105, %p106;
	@%p107 bra 	$L__BB22_176;
	ld.shared.u32 	%r400, [_ZZN3cub18CUB_300001_SM_10006detail6reduce28DeviceReduceSingleTileKernelINS2_10policy_hubIN4cuda3std3__45tupleIJdiEEEj12larger_tupleIdEE10Policy1000EN6thrust24THRUST_300001_SM_1000_NS12zip_iteratorINS8_IJNSF_6detail15normal_iteratorINSF_10device_ptrIdEEEENSF_17counting_iteratorIiNSF_11use_defaultESN_SN_EEEEEEEPS9_jSB_S9_S9_NS7_10__identityEEEvT0_T1_T2_T3_T4_T6_E12temp_storage+84];
	bfe.u32 	%r401, %r400, 24, 8;
	cvt.u16.u32 	%rs386, %r401;
	bfe.u32 	%r402, %r400, 16, 8;
	cvt.u16.u32 	%rs385, %r402;
	bfe.u32 	%r403, %r400, 8, 8;
	cvt.u16.u32 	%rs384, %r403;
	bfe.u32 	%r404, %r400, 0, 8;
	cvt.u16.u32 	%rs383, %r404;
	mov.f64 	%fd171, %fd129;
	mov.u32 	%r869, %r183;
$L__BB22_176:
	ld.shared.f64 	%fd131, [_ZZN3cub18CUB_300001_SM_10006detail6reduce28DeviceReduceSingleTileKernelINS2_10policy_hubIN4cuda3std3__45tupleIJdiEEEj12larger_tupleIdEE10Policy1000EN6thrust24THRUST_300001_SM_1000_NS12zip_iteratorINS8_IJNSF_6detail15normal_iteratorINSF_10device_ptrIdEEEENSF_17counting_iteratorIiNSF_11use_defaultESN_SN_EEEEEEEPS9_jSB_S9_S9_NS7_10__identityEEEvT0_T1_T2_T3_T4_T6_E12temp_storage+88];
	ld.shared.u32 	%r185, [_ZZN3cub18CUB_300001_SM_10006detail6reduce28DeviceReduceSingleTileKernelINS2_10policy_hubIN4cuda3std3__45tupleIJdiEEEj12larger_tupleIdEE10Policy1000EN6thrust24THRUST_300001_SM_1000_NS12zip_iteratorINS8_IJNSF_6detail15normal_iteratorINSF_10device_ptrIdEEEENSF_17counting_iteratorIiNSF_11use_defaultESN_SN_EEEEEEEPS9_jSB_S9_S9_NS7_10__identityEEEvT0_T1_T2_T3_T4_T6_E12temp_storage+96];
	setp.lt.f64 	%p108, %fd131, %fd171;
	@%p108 bra 	$L__BB22_179;
	setp.geu.f64 	%p109, %fd171, %fd131;
	setp.lt.s32 	%p110, %r185, %r869;
	and.pred  	%p111, %p109, %p110;
	@%p111 bra 	$L__BB22_179;
	ld.shared.u32 	%r405, [_ZZN3cub18CUB_300001_SM_10006detail6reduce28DeviceReduceSingleTileKernelINS2_10policy_hubIN4cuda3std3__45tupleIJdiEEEj12larger_tupleIdEE10Policy1000EN6thrust24THRUST_300001_SM_1000_NS12zip_iteratorINS8_IJNSF_6detail15normal_iteratorINSF_10device_ptrIdEEEENSF_17counting_iteratorIiNSF_11use_defaultESN_SN_EEEEEEEPS9_jSB_S9_S9_NS7_10__identityEEEvT0_T1_T2_T3_T4_T6_E12temp_storage+100];
	bfe.u32 	%r406, %r405, 24, 8;
	cvt.u16.u32 	%rs386, %r406;
	bfe.u32 	%r407, %r405, 16, 8;
	cvt.u16.u32 	%rs385, %r407;
	bfe.u32 	%r408, %r405, 8, 8;
	cvt.u16.u32 	%rs384, %r408;
	bfe.u32 	%r409, %r405, 0, 8;
	cvt.u16.u32 	%rs383, %r409;
	mov.f64 	%fd171, %fd131;
	mov.u32 	%r869, %r185;
$L__BB22_179:
	ld.shared.f64 	%fd133, [_ZZN3cub18CUB_300001_SM_10006detail6reduce28DeviceReduceSingleTileKernelINS2_10policy_hubIN4cuda3std3__45tupleIJdiEEEj12larger_tupleIdEE10Policy1000EN6thrust24THRUST_300001_SM_1000_NS12zip_iteratorINS8_IJNSF_6detail15normal_iteratorINSF_10device_ptrIdEEEENSF_17counting_iteratorIiNSF_11use_defaultESN_SN_EEEEEEEPS9_jSB_S9_S9_NS7_10__identityEEEvT0_T1_T2_T3_T4_T6_E12temp_storage+104];
	ld.shared.u32 	%r187, [_ZZN3cub18CUB_300001_SM_10006detail6reduce28DeviceReduceSingleTileKernelINS2_10policy_hubIN4cuda3std3__45tupleIJdiEEEj12larger_tupleIdEE10Policy1000EN6thrust24THRUST_300001_SM_1000_NS12zip_iteratorINS8_IJNSF_6detail15normal_iteratorINSF_10device_ptrIdEEEENSF_17counting_iteratorIiNSF_11use_defaultESN_SN_EEEEEEEPS9_jSB_S9_S9_NS7_10__identityEEEvT0_T1_T2_T3_T4_T6_E12temp_storage+112];
	setp.lt.f64 	%p112, %fd133, %fd171;
	@%p112 bra 	$L__BB22_182;
	setp.geu.f64 	%p113, %fd171, %fd133;
	setp.lt.s32 	%p114, %r187, %r869;
	and.pred  	%p115, %p113, %p114;
	@%p115 bra 	$L__BB22_182;
	ld.shared.u32 	%r410, [_ZZN3cub18CUB_300001_SM_10006detail6reduce28DeviceReduceSingleTileKernelINS2_10policy_hubIN4cuda3std3__45tupleIJdiEEEj12larger_tupleIdEE10Policy1000EN6thrust24THRUST_300001_SM_1000_NS12zip_iteratorINS8_IJNSF_6detail15normal_iteratorINSF_10device_ptrIdEEEENSF_17counting_iteratorIiNSF_11use_defaultESN_SN_EEEEEEEPS9_jSB_S9_S9_NS7_10__identityEEEvT0_T1_T2_T3_T4_T6_E12temp_storage+116];
	bfe.u32 	%r411, %r410, 24, 8;
	cvt.u16.u32 	%rs386, %r411;
	bfe.u32 	%r412, %r410, 16, 8;
	cvt.u16.u32 	%rs385, %r412;
	bfe.u32 	%r413, %r410, 8, 8;
	cvt.u16.u32 	%rs384, %r413;
	bfe.u32 	%r414, %r410, 0, 8;
	cvt.u16.u32 	%rs383, %r414;
	mov.f64 	%fd171, %fd133;
	mov.u32 	%r869, %r187;
$L__BB22_182:
	ld.shared.f64 	%fd135, [_ZZN3cub18CUB_300001_SM_10006detail6reduce28DeviceReduceSingleTileKernelINS2_10policy_hubIN4cuda3std3__45tupleIJdiEEEj12larger_tupleIdEE10Policy1000EN6thrust24THRUST_300001_SM_1000_NS12zip_iteratorINS8_IJNSF_6detail15normal_iteratorINSF_10device_ptrIdEEEENSF_17counting_iteratorIiNSF_11use_defaultESN_SN_EEEEEEEPS9_jSB_S9_S9_NS7_10__identityEEEvT0_T1_T2_T3_T4_T6_E12temp_storage+120];
	ld.shared.u32 	%r189, [_ZZN3cub18CUB_300001_SM_10006detail6reduce28DeviceReduceSingleTileKernelINS2_10policy_hubIN4cuda3std3__45tupleIJdiEEEj12larger_tupleIdEE10Policy1000EN6thrust24THRUST_300001_SM_1000_NS12zip_iteratorINS8_IJNSF_6detail15normal_iteratorINSF_10device_ptrIdEEEENSF_17counting_iteratorIiNSF_11use_defaultESN_SN_EEEEEEEPS9_jSB_S9_S9_NS7_10__identityEEEvT0_T1_T2_T3_T4_T6_E12temp_storage+128];
	setp.lt.f64 	%p116, %fd135, %fd171;
	@%p116 bra 	$L__BB22_185;
	setp.geu.f64 	%p117, %fd171, %fd135;
	setp.lt.s32 	%p118, %r189, %r869;
	and.pred  	%p119, %p117, %p118;
	@%p119 bra 	$L__BB22_185;
	ld.shared.u32 	%r415, [_ZZN3cub18CUB_300001_SM_10006detail6reduce28DeviceReduceSingleTileKernelINS2_10policy_hubIN4cuda3std3__45tupleIJdiEEEj12larger_tupleIdEE10Policy1000EN6thrust24THRUST_300001_SM_1000_NS12zip_iteratorINS8_IJNSF_6detail15normal_iteratorINSF_10device_ptrIdEEEENSF_17counting_iteratorIiNSF_11use_defaultESN_SN_EEEEEEEPS9_jSB_S9_S9_NS7_10__identityEEEvT0_T1_T2_T3_T4_T6_E12temp_storage+132];
	bfe.u32 	%r416, %r415, 24, 8;
	cvt.u16.u32 	%rs386, %r416;
	bfe.u32 	%r417, %r415, 16, 8;
	cvt.u16.u32 	%rs385, %r417;
	bfe.u32 	%r418, %r415, 8, 8;
	cvt.u16.u32 	%rs384, %r418;
	bfe.u32 	%r419, %r415, 0, 8;
	cvt.u16.u32 	%rs383, %r419;
	mov.u32 	%r869, %r189;
	mov.f64 	%fd171, %fd135;
$L__BB22_185:
	mov.u32 	%r818, %tid.x;
	setp.ne.s32 	%p275, %r818, 0;
	@%p275 bra 	$L__BB22_190;
	setp.lt.f64 	%p276, %fd171, %fd207;
	@%p276 bra 	$L__BB22_189;
	setp.geu.f64 	%p277, %fd207, %fd171;
	setp.lt.s32 	%p278, %r869, %r915;
	and.pred  	%p279, %p277, %p278;
	@%p279 bra 	$L__BB22_189;
	mov.f64 	%fd207, %fd171;
	mov.u32 	%r915, %r869;
	mov.u16 	%rs451, %rs383;
	mov.u16 	%rs452, %rs384;
	mov.u16 	%rs453, %rs385;
	mov.u16 	%rs454, %rs386;
$L__BB22_189:
	st.global.f64 	[%rd1], %fd207;
	st.global.u32 	[%rd1+8], %r915;
	cvt.u32.u16 	%r819, %rs454;
	cvt.u32.u16 	%r820, %rs453;
	prmt.b32 	%r821, %r820, %r819, 0x3340U;
	cvt.u32.u16 	%r822, %rs452;
	cvt.u32.u16 	%r823, %rs451;
	prmt.b32 	%r824, %r823, %r822, 0x3340U;
	prmt.b32 	%r825, %r824, %r821, 0x5410U;
	st.global.u32 	[%rd1+12], %r825;
$L__BB22_190:
	ret;

}
	// .globl	_ZN3cub18CUB_300001_SM_10006detail6reduce18DeviceReduceKernelINS2_10policy_hubIN4cuda3std3__45tupleIJdiEEEj12larger_tupleIdEE10Policy1000EN6thrust24THRUST_300001_SM_1000_NS12zip_iteratorINS8_IJNSF_6detail15normal_iteratorINSF_10device_ptrIdEEEENSF_17counting_iteratorIiNSF_11use_defaultESN_SN_EEEEEEEjSB_S9_NS7_10__identityEEEvT0_PT3_T1_NS0_13GridEvenShareISV_EET2_T4_
.visible .entry _ZN3cub18CUB_300001_SM_10006detail6reduce18DeviceReduceKernelINS2_10policy_hubIN4cuda3std3__45tupleIJdiEEEj12larger_tupleIdEE10Policy1000EN6thrust24THRUST_300001_SM_1000_NS12zip_iteratorINS8_IJNSF_6detail15normal_iteratorINSF_10device_ptrIdEEEENSF_17counting_iteratorIiNSF_11use_defaultESN_SN_EEEEEEEjSB_S9_NS7_10__identityEEEvT0_PT3_T1_NS0_13GridEvenShareISV_EET2_T4_(
	.param .align 8 .b8 _ZN3cub18CUB_300001_SM_10006detail6reduce18DeviceReduceKernelINS2_10policy_hubIN4cuda3std3__45tupleIJdiEEEj12larger_tupleIdEE10Policy1000EN6thrust24THRUST_300001_SM_1000_NS12zip_iteratorINS8_IJNSF_6detail15normal_iteratorINSF_10device_ptrIdEEEENSF_17counting_iteratorIiNSF_11use_defaultESN_SN_EEEEEEEjSB_S9_NS7_10__identityEEEvT0_PT3_T1_NS0_13GridEvenShareISV_EET2_T4__param_0[16],
	.param .u64 .ptr .align 1 _ZN3cub18CUB_300001_SM_10006detail6reduce18DeviceReduceKernelINS2_10policy_hubIN4cuda3std3__45tupleIJdiEEEj12larger_tupleIdEE10Policy1000EN6thrust24THRUST_300001_SM_1000_NS12zip_iteratorINS8_IJNSF_6detail15normal_iteratorINSF_10device_ptrIdEEEENSF_17counting_iteratorIiNSF_11use_defaultESN_SN_EEEEEEEjSB_S9_NS7_10__identityEEEvT0_PT3_T1_NS0_13GridEvenShareISV_EET2_T4__param_1,
	.param .u32 _ZN3cub18CUB_300001_SM_10006detail6reduce18DeviceReduceKernelINS2_10policy_hubIN4cuda3std3__45tupleIJdiEEEj12larger_tupleIdEE10Policy1000EN6thrust24THRUST_300001_SM_1000_NS12zip_iteratorINS8_IJNSF_6detail15normal_iteratorINSF_10device_ptrIdEEEENSF_17counting_iteratorIiNSF_11use_defaultESN_SN_EEEEEEEjSB_S9_NS7_10__identityEEEvT0_PT3_T1_NS0_13GridEvenShareISV_EET2_T4__param_2,
	.param .align 4 .b8 _ZN3cub18CUB_300001_SM_10006detail6reduce18DeviceReduceKernelINS2_10policy_hubIN4cuda3std3__45tupleIJdiEEEj12larger_tupleIdEE10Policy1000EN6thrust24THRUST_300001_SM_1000_NS12zip_iteratorINS8_IJNSF_6detail15normal_iteratorINSF_10device_ptrIdEEEENSF_17counting_iteratorIiNSF_11use_defaultESN_SN_EEEEEEEjSB_S9_NS7_10__identityEEEvT0_PT3_T1_NS0_13GridEvenShareISV_EET2_T4__param_3[40],
	.param .align 1 .b8 _ZN3cub18CUB_300001_SM_10006detail6reduce18DeviceReduceKernelINS2_10policy_hubIN4cuda3std3__45tupleIJdiEEEj12larger_tupleIdEE10Policy1000EN6thrust24THRUST_300001_SM_1000_NS12zip_iteratorINS8_IJNSF_6detail15normal_iteratorINSF_10device_ptrIdEEEENSF_17counting_iteratorIiNSF_11use_defaultESN_SN_EEEEEEEjSB_S9_NS7_10__identityEEEvT0_PT3_T1_NS0_13GridEvenShareISV_EET2_T4__param_4[1],
	.param .align 1 .b8 _ZN3cub18CUB_300001_SM_10006detail6reduce18DeviceReduceKernelINS2_10policy_hubIN4cuda3std3__45tupleIJdiEEEj12larger_tupleIdEE10Policy1000EN6thrust24THRUST_300001_SM_1000_NS12zip_iteratorINS8_IJNSF_6detail15normal_iteratorINSF_10device_ptrIdEEEENSF_17counting_iteratorIiNSF_11use_defaultESN_SN_EEEEEEEjSB_S9_NS7_10__identityEEEvT0_PT3_T1_NS0_13GridEvenShareISV_EET2_T4__param_5[1]
)
.maxntid 256
{
	.reg .pred 	%p<276>;
	.reg .b16 	%rs<163>;
	.reg .b32 	%r<832>;
	.reg .b64 	%rd<63>;
	.reg .b64 	%fd<227>;
	// demoted variable
	.shared .align 8 .b8 _ZZN3cub18CUB_300001_SM_10006detail6reduce18DeviceReduceKernelINS2_10policy_hubIN4cuda3std3__45tupleIJdiEEEj12larger_tupleIdEE10Policy1000EN6thrust24THRUST_300001_SM_1000_NS12zip_iteratorINS8_IJNSF_6detail15normal_iteratorINSF_10device_ptrIdEEEENSF_17counting_iteratorIiNSF_11use_defaultESN_SN_EEEEEEEjSB_S9_NS7_10__identityEEEvT0_PT3_T1_NS0_13GridEvenShareISV_EET2_T4_E12temp_storage[152];
	ld.param.u32 	%r2, [_ZN3cub18CUB_300001_SM_10006detail6reduce18DeviceReduceKernelINS2_10policy_hubIN4cuda3std3__45tupleIJdiEEEj12larger_tupleIdEE10Policy1000EN6thrust24THRUST_300001_SM_1000_NS12zip_iteratorINS8_IJNSF_6detail15normal_iteratorINSF_10device_ptrIdEEEENSF_17counting_iteratorIiNSF_11use_defaultESN_SN_EEEEEEEjSB_S9_NS7_10__identityEEEvT0_PT3_T1_NS0_13GridEvenShareISV_EET2_T4__param_0+8];
	ld.param.u32 	%r1, [_ZN3cub18CUB_300001_SM_10006detail6reduce18DeviceReduceKernelINS2_10policy_hubIN4cuda3std3__45tupleIJdiEEEj12larger_tupleIdEE10Policy1000EN6thrust24THRUST_300001_SM_1000_NS12zip_iteratorINS8_IJNSF_6detail15normal_iteratorINSF_10device_ptrIdEEEENSF_17counting_iteratorIiNSF_11use_defaultESN_SN_EEEEEEEjSB_S9_NS7_10__identityEEEvT0_PT3_T1_NS0_13GridEvenShareISV_EET2_T4__param_3+20];
	ld.param.u32 	%r203, [_ZN3cub18CUB_300001_SM_10006detail6reduce18DeviceReduceKernelINS2_10policy_hubIN4cuda3std3__45tupleIJdiEEEj12larger_tupleIdEE10Policy1000EN6thrust24THRUST_300001_SM_1000_NS12zip_iteratorINS8_IJNSF_6detail15normal_iteratorINSF_10device_ptrIdEEEENSF_17counting_iteratorIiNSF_11use_defaultESN_SN_EEEEEEEjSB_S9_NS7_10__identityEEEvT0_PT3_T1_NS0_13GridEvenShareISV_EET2_T4__param_3+24];
	ld.param.u64 	%rd3, [_ZN3cub18CUB_300001_SM_10006detail6reduce18DeviceReduceKernelINS2_10policy_hubIN4cuda3std3__45tupleIJdiEEEj12larger_tupleIdEE10Policy1000EN6thrust24THRUST_300001_SM_1000_NS12zip_iteratorINS8_IJNSF_6detail15normal_iteratorINSF_10device_ptrIdEEEENSF_17counting_iteratorIiNSF_11use_defaultESN_SN_EEEEEEEjSB_S9_NS7_10__identityEEEvT0_PT3_T1_NS0_13GridEvenShareISV_EET2_T4__param_0];
	ld.param.u64 	%rd2, [_ZN3cub18CUB_300001_SM_10006detail6reduce18DeviceReduceKernelINS2_10policy_hubIN4cuda3std3__45tupleIJdiEEEj12larger_tupleIdEE10Policy1000EN6thrust24THRUST_300001_SM_1000_NS12zip_iteratorINS8_IJNSF_6detail15normal_iteratorINSF_10device_ptrIdEEEENSF_17counting_iteratorIiNSF_11use_defaultESN_SN_EEEEEEEjSB_S9_NS7_10__identityEEEvT0_PT3_T1_NS0_13GridEvenShareISV_EET2_T4__param_1];
	cvta.to.global.u64 	%rd1, %rd3;
	mov.u32 	%r3, %ctaid.x;
	shl.b32 	%r4, %r203, 10;
	shl.b32 	%r5, %r3, 10;
	sub.s32 	%r6, %r1, %r5;
	setp.gt.u32 	%p1, %r6, 1023;
	@%p1 bra 	$L__BB23_91;
	mov.u32 	%r7, %tid.x;
	setp.ge.u32 	%p120, %r7, %r6;
	mov.f64 	%fd192, 0d0000000000000000;
	mov.b32 	%r788, 0;
	mov.u32 	%r763, %r7;
	@%p120 bra 	$L__BB23_3;
	add.s32 	%r395, %r5, %r7;
	mul.wide.u32 	%rd28, %r395, 8;
	add.s64 	%rd29, %rd1, %rd28;
	add.s32 	%r788, %r2, %r395;
	ld.global.f64 	%fd192, [%rd29];
	add.s32 	%r763, %r7, 256;
$L__BB23_3:
	setp.ge.u32 	%p121, %r763, %r6;
	@%p121 bra 	$L__BB23_21;
	not.b32 	%r397, %r763;
	add.s32 	%r398, %r1, %r397;
	sub.s32 	%r399, %r398, %r5;
	shr.u32 	%r400, %r399, 8;
	add.s32 	%r12, %r400, 1;
	and.b32  	%r13, %r12, 3;
	setp.lt.u32 	%p122, %r399, 768;
	@%p122 bra 	$L__BB23_16;
	add.s32 	%r756, %r763, 512;
	add.s32 	%r755, %r763, %r5;
	add.s32 	%r754, %r755, %r2;
	and.b32  	%r401, %r12, 33554428;
	neg.s32 	%r753, %r401;
$L__BB23_6:
	mul.wide.u32 	%rd30, %r755, 8;
	add.s64 	%rd31, %rd1, %rd30;
	ld.global.f64 	%fd4, [%rd31];
	setp.lt.f64 	%p123, %fd4, %fd192;
	@%p123 bra 	$L__BB23_8;
	setp.geu.f64 	%p124, %fd192, %fd4;
	setp.lt.s32 	%p125, %r754, %r788;
	and.pred  	%p126, %p124, %p125;
	selp.b32 	%r788, %r788, %r754, %p126;
	selp.f64 	%fd192, %fd192, %fd4, %p126;
$L__BB23_8:
	add.s32 	%r402, %r755, 256;
	mul.wide.u32 	%rd32, %r402, 8;
	add.s64 	%rd33, %rd1, %rd32;
	ld.global.f64 	%fd7, [%rd33];
	setp.lt.f64 	%p127, %fd7, %fd192;
	@%p127 bra 	$L__BB23_10;
	add.s32 	%r403, %r754, 256;
	setp.geu.f64 	%p128, %fd192, %fd7;
	setp.lt.s32 	%p129, %r403, %r788;
	and.pred  	%p130, %p128, %p129;
	selp.b32 	%r788, %r788, %r403, %p130;
	selp.f64 	%fd192, %fd192, %fd7, %p130;
$L__BB23_10:
	add.s32 	%r404, %r755, 512;
	mul.wide.u32 	%rd34, %r404, 8;
	add.s64 	%rd35, %rd1, %rd34;
	ld.global.f64 	%fd10, [%rd35];
	setp.lt.f64 	%p131, %fd10, %fd192;
	@%p131 bra 	$L__BB23_12;
	add.s32 	%r405, %r754, 512;
	setp.geu.f64 	%p132, %fd192, %fd10;
	setp.lt.s32 	%p133, %r405, %r788;
	and.pred  	%p134, %p132, %p133;
	selp.b32 	%r788, %r788, %r405, %p134;
	selp.f64 	%fd192, %fd192, %fd10, %p134;
$L__BB23_12:
	add.s32 	%r406, %r755, 768;
	mul.wide.u32 	%rd36, %r406, 8;
	add.s64 	%rd37, %rd1, %rd36;
	ld.global.f64 	%fd13, [%rd37];
	setp.lt.f64 	%p135, %fd13, %fd192;
	@%p135 bra 	$L__BB23_14;
	add.s32 	%r407, %r754, 768;
	setp.geu.f64 	%p136, %fd192, %fd13;
	setp.lt.s32 	%p137, %r407, %r788;
	and.pred  	%p138, %p136, %p137;
	selp.b32 	%r788, %r788, %r407, %p138;
	selp.f64 	%fd192, %fd192, %fd13, %p138;
$L__BB23_14:
	add.s32 	%r756, %r756, 1024;
	add.s32 	%r755, %r755, 1024;
	add.s32 	%r754, %r754, 1024;
	add.s32 	%r753, %r753, 4;
	setp.ne.s32 	%p139, %r753, 0;
	@%p139 bra 	$L__BB23_6;
	add.s32 	%r763, %r756, -512;
$L__BB23_16:
	setp.eq.s32 	%p140, %r13, 0;
	@%p140 bra 	$L__BB23_21;
	add.s32 	%r766, %r763, %r5;
	add.s32 	%r767, %r766, %r2;
	neg.s32 	%r765, %r13;
$L__BB23_18:
	.pragma "nounroll";
	mul.wide.u32 	%rd38, %r766, 8;
	add.s64 	%rd39, %rd1, %rd38;
	ld.global.f64 	%fd19, [%rd39];
	setp.lt.f64 	%p141, %fd19, %fd192;
	@%p141 bra 	$L__BB23_20;
	setp.geu.f64 	%p142, %fd192, %fd19;
	setp.lt.s32 	%p143, %r767, %r788;
	and.pred  	%p144, %p142, %p143;
	selp.b32 	%r788, %r788, %r767, %p144;
	selp.f64 	%fd192, %fd192, %fd19, %p144;
$L__BB23_20:
	add.s32 	%r767, %r767, 256;
	add.s32 	%r766, %r766, 256;
	add.s32 	%r765, %r765, 1;
	setp.ne.s32 	%p145, %r765, 0;
	@%p145 bra 	$L__BB23_18;
$L__BB23_21:
	setp.lt.s32 	%p146, %r6, 256;
	@%p146 bra 	$L__BB23_53;
	// begin inline asm
	mov.u32 %r583, %laneid;
	// end inline asm
	mov.b64 	%rd50, %fd192;
	mov.b64 	{%r585, %r590}, %rd50;
	mov.b32 	%r601, 1;
	mov.b32 	%r602, 31;
	mov.b32 	%r603, -1;
	// begin inline asm
	shfl.sync.down.b32 %r584, %r585, %r601, %r602, %r603;
	// end inline asm
	// begin inline asm
	shfl.sync.down.b32 %r589, %r590, %r601, %r602, %r603;
	// end inline asm
	mov.b64 	%rd51, {%r584, %r589};
	mov.b64 	%fd23, %rd51;
	// begin inline asm
	shfl.sync.down.b32 %r594, %r788, %r601, %r602, %r603;
	// end inline asm
	mov.b32 	%r600, 0;
	// begin inline asm
	shfl.sync.down.b32 %r599, %r600, %r601, %r602, %r603;
	// end inline asm
	setp.gt.s32 	%p215, %r583, 30;
	setp.gt.f64 	%p216, %fd192, %fd23;
	or.pred  	%p217, %p215, %p216;
	mov.b16 	%rs119, 0;
	mov.u16 	%rs120, %rs119;
	mov.u16 	%rs121, %rs119;
	mov.u16 	%rs122, %rs119;
	@%p217 bra 	$L__BB23_25;
	setp.geu.f64 	%p218, %fd192, %fd23;
	setp.lt.s32 	%p219, %r594, %r788;
	and.pred  	%p220, %p218, %p219;
	@%p220 bra 	$L__BB23_25;
	shr.u32 	%r604, %r599, 24;
	cvt.u16.u32 	%rs119, %r604;
	{ .reg .b16 tmp; mov.b32 {tmp, %rs120}, %r599; }
	shr.u32 	%r605, %r599, 8;
	cvt.u16.u32 	%rs121, %r605;
	cvt.u16.u32 	%rs122, %r599;
	mov.u32 	%r788, %r594;
	mov.f64 	%fd192, %fd23;
$L__BB23_25:
	cvt.u32.u16 	%r626, %rs122;
	and.b32  	%r627, %r626, 255;
	and.b16  	%rs111, %rs121, 255;
	mul.wide.u16 	%r628, %rs111, 256;
	or.b32  	%r629, %r628, %r627;
	cvt.u32.u16 	%r630, %rs120;
	shl.b32 	%r631, %r630, 16;
	and.b32  	%r632, %r631, 16711680;
	or.b32  	%r633, %r629, %r632;
	cvt.u32.u16 	%r634, %rs119;
	shl.b32 	%r635, %r634, 24;
	or.b32  	%r622, %r633, %r635;
	mov.b64 	%rd52, %fd192;
	mov.b64 	{%r607, %r612}, %rd52;
	mov.b32 	%r623, 2;
	mov.b32 	%r624, 31;
	mov.b32 	%r625, -1;
	// begin inline asm
	shfl.sync.down.b32 %r606, %r607, %r623, %r624, %r625;
	// end inline asm
	// begin inline asm
	shfl.sync.down.b32 %r611, %r612, %r623, %r624, %r625;
	// end inline asm
	mov.b64 	%rd53, {%r606, %r611};
	mov.b64 	%fd25, %rd53;
	// begin inline asm
	shfl.sync.down.b32 %r616, %r788, %r623, %r624, %r625;
	// end inline asm
	// begin inline asm
	shfl.sync.down.b32 %r621, %r622, %r623, %r624, %r625;
	// end inline asm
	setp.gt.s32 	%p221, %r583, 29;
	setp.gt.f64 	%p222, %fd192, %fd25;
	or.pred  	%p223, %p221, %p222;
	@%p223 bra 	$L__BB23_28;
	setp.geu.f64 	%p224, %fd192, %fd25;
	setp.lt.s32 	%p225, %r616, %r788;
	and.pred  	%p226, %p224, %p225;
	@%p226 bra 	$L__BB23_28;
	shr.u32 	%r636, %r621, 24;
	cvt.u16.u32 	%rs119, %r636;
	{ .reg .b16 tmp; mov.b32 {tmp, %rs120}, %r621; }
	shr.u32 	%r637, %r621, 8;
	cvt.u16.u32 	%rs121, %r637;
	cvt.u16.u32 	%rs122, %r621;
	mov.u32 	%r788, %r616;
	mov.f64 	%fd192, %fd25;
$L__BB23_28:
	cvt.u32.u16 	%r658, %rs122;
	and.b32  	%r659, %r658, 255;
	and.b16  	%rs112, %rs121, 255;
	mul.wide.u16 	%r660, %rs112, 256;
	or.b32  	%r661, %r660, %r659;
	cvt.u32.u16 	%r662, %rs120;
	shl.b32 	%r663, %r662, 16;
	and.b32  	%r664, %r663, 16711680;
	or.b32  	%r665, %r661, %r664;
	cvt.u32.u16 	%r666, %rs119;
	shl.b32 	%r667, %r666, 24;
	or.b32  	%r654, %r665, %r667;
	mov.b64 	%rd54, %fd192;
	mov.b64 	{%r639, %r644}, %rd54;
	mov.b32 	%r655, 4;
	mov.b32 	%r656, 31;
	mov.b32 	%r657, -1;
	// begin inline asm
	shfl.sync.down.b32 %r638, %r639, %r655, %r656, %r657;
	// end inline asm
	// begin inline asm
	shfl.sync.down.b32 %r643, %r644, %r655, %r656, %r657;
	// end inline asm
	mov.b64 	%rd55, {%r638, %r643};
	mov.b64 	%fd27, %rd55;
	// begin inline asm
	shfl.sync.down.b32 %r648, %r788, %r655, %r656, %r657;
	// end inline asm
	// begin inline asm
	shfl.sync.down.b32 %r653, %r654, %r655, %r656, %r657;
	// end inline asm
	setp.gt.s32 	%p227, %r583, 27;
	setp.gt.f64 	%p228, %fd192, %fd27;
	or.pred  	%p229, %p227, %p228;
	@%p229 bra 	$L__BB23_31;
	setp.geu.f64 	%p230, %fd192, %fd27;
	setp.lt.s32 	%p231, %r648, %r788;
	and.pred  	%p232, %p230, %p231;
	@%p232 bra 	$L__BB23_31;
	shr.u32 	%r668, %r653, 24;
	cvt.u16.u32 	%rs119, %r668;
	{ .reg .b16 tmp; mov.b32 {tmp, %rs120}, %r653; }
	shr.u32 	%r669, %r653, 8;
	cvt.u16.u32 	%rs121, %r669;
	cvt.u16.u32 	%rs122, %r653;
	mov.u32 	%r788, %r648;
	mov.f64 	%fd192, %fd27;
$L__BB23_31:
	cvt.u32.u16 	%r690, %rs122;
	and.b32  	%r691, %r690, 255;
	and.b16  	%rs113, %rs121, 255;
	mul.wide.u16 	%r692, %rs113, 256;
	or.b32  	%r693, %r692, %r691;
	cvt.u32.u16 	%r694, %rs120;
	shl.b32 	%r695, %r694, 16;
	and.b32  	%r696, %r695, 16711680;
	or.b32  	%r697, %r693, %r696;
	cvt.u32.u16 	%r698, %rs119;
	shl.b32 	%r699, %r698, 24;
	or.b32  	%r686, %r697, %r699;
	mov.b64 	%rd56, %fd192;
	mov.b64 	{%r671, %r676}, %rd56;
	mov.b32 	%r687, 8;
	mov.b32 	%r688, 31;
	mov.b32 	%r689, -1;
	// begin inline asm
	shfl.sync.down.b32 %r670, %r671, %r687, %r688, %r689;
	// end inline asm
	// begin inline asm
	shfl.sync.down.b32 %r675, %r676, %r687, %r688, %r689;
	// end inline asm
	mov.b64 	%rd57, {%r670, %r675};
	mov.b64 	%fd29, %rd57;
	// begin inline asm
	shfl.sync.down.b32 %r680, %r788, %r687, %r688, %r689;
	// end inline asm
	// begin inline asm
	shfl.sync.down.b32 %r685, %r686, %r687, %r688, %r689;
	// end inline asm
	setp.gt.s32 	%p233, %r583, 23;
	setp.gt.f64 	%p234, %fd192, %fd29;
	or.pred  	%p235, %p233, %p234;
	@%p235 bra 	$L__BB23_34;
	setp.geu.f64 	%p236, %fd192, %fd29;
	setp.lt.s32 	%p237, %r680, %r788;
	and.pred  	%p238, %p236, %p237;
	@%p238 bra 	$L__BB23_34;
	shr.u32 	%r700, %r685, 24;
	cvt.u16.u32 	%rs119, %r700;
	{ .reg .b16 tmp; mov.b32 {tmp, %rs120}, %r685; }
	shr.u32 	%r701, %r685, 8;
	cvt.u16.u32 	%rs121, %r701;
	cvt.u16.u32 	%rs122, %r685;
	mov.u32 	%r788, %r680;
	mov.f64 	%fd192, %fd29;
$L__BB23_34:
	cvt.u32.u16 	%r722, %rs122;
	and.b32  	%r723, %r722, 255;
	and.b16  	%rs114, %rs121, 255;
	mul.wide.u16 	%r724, %rs114, 256;
	or.b32  	%r725, %r724, %r723;
	cvt.u32.u16 	%r726, %rs120;
	shl.b32 	%r727, %r726, 16;
	and.b32  	%r728, %r727, 16711680;
	or.b32  	%r729, %r725, %r728;
	cvt.u32.u16 	%r730, %rs119;
	shl.b32 	%r731, %r730, 24;
	or.b32  	%r718, %r729, %r731;
	mov.b64 	%rd58, %fd192;
	mov.b64 	{%r703, %r708}, %rd58;
	mov.b32 	%r719, 16;
	mov.b32 	%r720, 31;
	mov.b32 	%r721, -1;
	// begin inline asm
	shfl.sync.down.b32 %r702, %r703, %r719, %r720, %r721;
	// end inline asm
	// begin inline asm
	shfl.sync.down.b32 %r707, %r708, %r719, %r720, %r721;
	// end inline asm
	mov.b64 	%rd59, {%r702, %r707};
	mov.b64 	%fd31, %rd59;
	// begin inline asm
	shfl.sync.down.b32 %r712, %r788, %r719, %r720, %r721;
	// end inline asm
	// begin inline asm
	shfl.sync.down.b32 %r717, %r718, %r719, %r720, %r721;
	// end inline asm
	setp.gt.s32 	%p239, %r583, 15;
	setp.gt.f64 	%p240, %fd192, %fd31;
	or.pred  	%p241, %p239, %p240;
	@%p241 bra 	$L__BB23_36;
	setp.geu.f64 	%p242, %fd192, %fd31;
	setp.lt.s32 	%p243, %r712, %r788;
	and.pred  	%p244, %p242, %p243;
	selp.b32 	%r788, %r788, %r712, %p244;
	selp.f64 	%fd192, %fd192, %fd31, %p244;
$L__BB23_36:
	setp.ne.s32 	%p245, %r583, 0;
	@%p245 bra 	$L__BB23_38;
	shr.u32 	%r732, %r7, 1;
	and.b32  	%r733, %r732, 496;
	mov.u32 	%r734, _ZZN3cub18CUB_300001_SM_10006detail6reduce18DeviceReduceKernelINS2_10policy_hubIN4cuda3std3__45tupleIJdiEEEj12larger_tupleIdEE10Policy1000EN6thrust24THRUST_300001_SM_1000_NS12zip_iteratorINS8_IJNSF_6detail15normal_iteratorINSF_10device_ptrIdEEEENSF_17counting_iteratorIiNSF_11use_defaultESN_SN_EEEEEEEjSB_S9_NS7_10__identityEEEvT0_PT3_T1_NS0_13GridEvenShareISV_EET2_T4_E12temp_storage;
	add.s32 	%r735, %r734, %r733;
	st.shared.f64 	[%r735+8], %fd192;
	st.shared.u32 	[%r735+16], %r788;
$L__BB23_38:
	bar.sync 	0;
	setp.ne.s32 	%p246, %r7, 0;
	@%p246 bra 	$L__BB23_158;
	ld.shared.f64 	%fd34, [_ZZN3cub18CUB_300001_SM_10006detail6reduce18DeviceReduceKernelINS2_10policy_hubIN4cuda3std3__45tupleIJdiEEEj12larger_tupleIdEE10Policy1000EN6thrust24THRUST_300001_SM_1000_NS12zip_iteratorINS8_IJNSF_6detail15normal_iteratorINSF_10device_ptrIdEEEENSF_17counting_iteratorIiNSF_11use_defaultESN_SN_EEEEEEEjSB_S9_NS7_10__identityEEEvT0_PT3_T1_NS0_13GridEvenShareISV_EET2_T4_E12temp_storage+24];
	setp.lt.f64 	%p247, %fd34, %fd192;
	@%p247 bra 	$L__BB23_41;
	ld.shared.u32 	%r736, [_ZZN3cub18CUB_300001_SM_10006detail6reduce18DeviceReduceKernelINS2_10policy_hubIN4cuda3std3__45tupleIJdiEEEj12larger_tupleIdEE10Policy1000EN6thrust24THRUST_300001_SM_1000_NS12zip_iteratorINS8_IJNSF_6detail15normal_iteratorINSF_10device_ptrIdEEEENSF_17counting_iteratorIiNSF_11use_defaultESN_SN_EEEEEEEjSB_S9_NS7_10__identityEEEvT0_PT3_T1_NS0_13GridEvenShareISV_EET2_T4_E12temp_storage+32];
	setp.geu.f64 	%p248, %fd192, %fd34;
	setp.lt.s32 	%p249, %r736, %r788;
	and.pred  	%p250, %p248, %p249;
	selp.b32 	%r788, %r788, %r736, %p250;
	selp.f64 	%fd192, %fd192, %fd34, %p250;
$L__BB23_41:
	ld.shared.f64 	%fd37, [_ZZN3cub18CUB_300001_SM_10006detail6reduce18DeviceReduceKernelINS2_10policy_hubIN4cuda3std3__45tupleIJdiEEEj12larger_tupleIdEE10Policy1000EN6thrust24THRUST_300001_SM_1000_NS12zip_iteratorINS8_IJNSF_6detail15normal_iteratorINSF_10device_ptrIdEEEENSF_17counting_iteratorIiNSF_11use_defaultESN_SN_EEEEEEEjSB_S9_NS7_10__identityEEEvT0_PT3_T1_NS0_13GridEvenShareISV_EET2_T4_E12temp_storage+40];
	setp.lt.f64 	%p251, %fd37, %fd192;
	@%p251 bra 	$L__BB23_43;
	ld.shared.u32 	%r738, [_ZZN3cub18CUB_300001_SM_10006detail6reduce18DeviceReduceKernelINS2_10policy_hubIN4cuda3std3__45tupleIJdiEEEj12larger_tupleIdEE10Policy1000EN6thrust24THRUST_300001_SM_1000_NS12zip_iteratorINS8_IJNSF_6detail15normal_iteratorINSF_10device_ptrIdEEEENSF_17counting_iteratorIiNSF_11use_defaultESN_SN_EEEEEEEjSB_S9_NS7_10__identityEEEvT0_PT3_T1_NS0_13GridEvenShareISV_EET2_T4_E12temp_storage+48];
	setp.geu.f64 	%p252, %fd192, %fd37;
	setp.lt.s32 	%p253, %r738, %r788;
	and.pred  	%p254, %p252, %p253;
	selp.b32 	%r788, %r788, %r738, %p254;
	selp.f64 	%fd192, %fd192, %fd37, %p254;
$L__BB23_43:
	ld.shared.f64 	%fd40, [_ZZN3cub18CUB_300001_SM_10006detail6reduce18DeviceReduceKernelINS2_10policy_hubIN4cuda3std3__45tupleIJdiEEEj12larger_tupleIdEE10Policy1000EN6thrust24THRUST_300001_SM_1000_NS12zip_iteratorINS8_IJNSF_6detail15normal_iteratorINSF_10device_ptrIdEEEENSF_17counting_iteratorIiNSF_11use_defaultESN_SN_EEEEEEEjSB_S9_NS7_10__identityEEEvT0_PT3_T1_NS0_13GridEvenShareISV_EET2_T4_E12temp_storage+56];
	setp.lt.f64 	%p255, %fd40, %fd192;
	@%p255 bra 	$L__BB23_45;
	ld.shared.u32 	%r740, [_ZZN3cub18CUB_300001_SM_10006detail6reduce18DeviceReduceKernelINS2_10policy_hubIN4cuda3std3__45tupleIJdiEEEj12larger_tupleIdEE10Policy1000EN6thrust24THRUST_300001_SM_1000_NS12zip_iteratorINS8_IJNSF_6detail15normal_iteratorINSF_10device_ptrIdEEEENSF_17counting_iteratorIiNSF_11use_defaultESN_SN_EEEEEEEjSB_S9_NS7_10__identityEEEvT0_PT3_T1_NS0_13GridEvenShareISV_EET2_T4_E12temp_storage+64];
	setp.geu.f64 	%p256, %fd192, %fd40;
	setp.lt.s32 	%p257, %r740, %r788;
	and.pred  	%p258, %p256, %p257;
	selp.b32 	%r788, %r788, %r740, %p258;
	selp.f64 	%fd192, %fd192, %fd40, %p258;
$L__BB23_45:
	ld.shared.f64 	%fd43, [_ZZN3cub18CUB_300001_SM_10006detail6reduce18DeviceReduceKernelINS2_10policy_hubIN4cuda3std3__45tupleIJdiEEEj12larger_tupleIdEE10Policy1000EN6thrust24THRUST_300001_SM_1000_NS12zip_iteratorINS8_IJNSF_6detail15normal_iteratorINSF_10device_ptrIdEEEENSF_17counting_iteratorIiNSF_11use_defaultESN_SN_EEEEEEEjSB_S9_NS7_10__identityEEEvT0_PT3_T1_NS0_13GridEvenShareISV_EET2_T4_E12temp_storage+72];
	setp.lt.f64 	%p259, %fd43, %fd192;
	@%p259 bra 	$L__BB23_47;
	ld.shared.u32 	%r742, [_ZZN3cub18CUB_300001_SM_10006detail6reduce18DeviceReduceKernelINS2_10policy_hubIN4cuda3std3__45tupleIJdiEEEj12larger_tupleIdEE10Policy1000EN6thrust24THRUST_300001_SM_1000_NS12zip_iteratorINS8_IJNSF_6detail15normal_iteratorINSF_10device_ptrIdEEEENSF_17counting_iteratorIiNSF_11use_defaultESN_SN_EEEEEEEjSB_S9_NS7_10__identityEEEvT0_PT3_T1_NS0_13GridEvenShareISV_EET2_T4_E12temp_storage+80];
	setp.geu.f64 	%p260, %fd192, %fd43;
	setp.lt.s32 	%p261, %r742, %r788;
	and.pred  	%p262, %p260, %p261;
	selp.b32 	%r788, %r788, %r742, %p262;
	selp.f64 	%fd192, %fd192, %fd43, %p262;
$L__BB23_47:
	ld.shared.f64 	%fd46, [_ZZN3cub18CUB_300001_SM_10006detail6reduce18DeviceReduceKernelINS2_10policy_hubIN4cuda3std3__45tupleIJdiEEEj12larger_tupleIdEE10Policy1000EN6thrust24THRUST_300001_SM_1000_NS12zip_iteratorINS8_IJNSF_6detail15normal_iteratorINSF_10device_ptrIdEEEENSF_17counting_iteratorIiNSF_11use_defaultESN_SN_EEEEEEEjSB_S9_NS7_10__identityEEEvT0_PT3_T1_NS0_13GridEvenShareISV_EET2_T4_E12temp_storage+88];
	setp.lt.f64 	%p263, %fd46, %fd192;
	@%p263 bra 	$L__BB23_49;
	ld.shared.u32 	%r744, [_ZZN3cub18CUB_300001_SM_10006detail6reduce18DeviceReduceKernelINS2_10policy_hubIN4cuda3std3__45tupleIJdiEEEj12larger_tupleIdEE10Policy1000EN6thrust24THRUST_300001_SM_1000_NS12zip_iteratorINS8_IJNSF_6detail15normal_iteratorINSF_10device_ptrIdEEEENSF_17counting_iteratorIiNSF_11use_defaultESN_SN_EEEEEEEjSB_S9_NS7_10__identityEEEvT0_PT3_T1_NS0_13GridEvenShareISV_EET2_T4_E12temp_storage+96];
	setp.geu.f64 	%p264, %fd192, %fd46;
	setp.lt.s32 	%p265, %r744, %r788;
	and.pred  	%p266, %p264, %p265;
	selp.b32 	%r788, %r788, %r744, %p266;
	selp.f64 	%fd192, %fd192, %fd46, %p266;
$L__BB23_49:
	ld.shared.f64 	%fd49, [_ZZN3cub18CUB_300001_SM_10006detail6reduce18DeviceReduceKernelINS2_10policy_hubIN4cuda3std3__45tupleIJdiEEEj12larger_tupleIdEE10Policy1000EN6thrust24THRUST_300001_SM_1000_NS12zip_iteratorINS8_IJNSF_6detail15normal_iteratorINSF_10device_ptrIdEEEENSF_17counting_iteratorIiNSF_11use_defaultESN_SN_EEEEEEEjSB_S9_NS7_10__identityEEEvT0_PT3_T1_NS0_13GridEvenShareISV_EET2_T4_E12temp_storage+104];
	setp.lt.f64 	%p267, %fd49, %fd192;
	@%p267 bra 	$L__BB23_51;
	ld.shared.u32 	%r746, [_ZZN3cub18CUB_300001_SM_10006detail6reduce18DeviceReduceKernelINS2_10policy_hubIN4cuda3std3__45tupleIJdiEEEj12larger_tupleIdEE10Policy1000EN6thrust24THRUST_300001_SM_1000_NS12zip_iteratorINS8_IJNSF_6detail15normal_iteratorINSF_10device_ptrIdEEEENSF_17counting_iteratorIiNSF_11use_defaultESN_SN_EEEEEEEjSB_S9_NS7_10__identityEEEvT0_PT3_T1_NS0_13GridEvenShareISV_EET2_T4_E12temp_storage+112];
	setp.geu.f64 	%p268, %fd192, %fd49;
	setp.lt.s32 	%p269, %r746, %r788;
	and.pred  	%p270, %p268, %p269;
	selp.b32 	%r788, %r788, %r746, %p270;
	selp.f64 	%fd192, %fd192, %fd49, %p270;
$L__BB23_51:
	ld.shared.f64 	%fd52, [_ZZN3cub18CUB_300001_SM_10006detail6reduce18DeviceReduceKernelINS2_10policy_hubIN4cuda3std3__45tupleIJdiEEEj12larger_tupleIdEE10Policy1000EN6thrust24THRUST_300001_SM_1000_NS12zip_iteratorINS8_IJNSF_6detail15normal_iteratorINSF_10device_ptrIdEEEENSF_17counting_iteratorIiNSF_11use_defaultESN_SN_EEEEEEEjSB_S9_NS7_10__identityEEEvT0_PT3_T1_NS0_13GridEvenShareISV_EET2_T4_E12temp_storage+120];
	setp.lt.f64 	%p271, %fd52, %fd192;
	@%p271 bra 	$L__BB23_158;
	ld.shared.u32 	%r748, [_ZZN3cub18CUB_300001_SM_10006detail6reduce18DeviceReduceKernelINS2_10policy_hubIN4cuda3std3__45tupleIJdiEEEj12larger_tupleIdEE10Policy1000EN6thrust24THRUST_300001_SM_1000_NS12zip_iteratorINS8_IJNSF_6detail15normal_iteratorINSF_10device_ptrIdEEEENSF_17counting_iteratorIiNSF_11use_defaultESN_SN_EEEEEEEjSB_S9_NS7_10__identityEEEvT0_PT3_T1_NS0_13GridEvenShareISV_EET2_T4_E12temp_storage+128];
	setp.geu.f64 	%p272, %fd192, %fd52;
	setp.lt.s32 	%p273, %r748, %r788;
	and.pred  	%p274, %p272, %p273;
	selp.b32 	%r788, %r788, %r748, %p274;
	selp.f64 	%fd192, %fd192, %fd52, %p274;
	bra.uni 	$L__BB23_158;
$L__BB23_53:
	// begin inline asm
	mov.u32 %r408, %laneid;
	// end inline asm
	and.b32  	%r429, %r7, 992;
	add.s32 	%r430, %r429, 32;
	setp.gt.s32 	%p147, %r430, %r6;
	not.b32 	%r431, %r429;
	add.s32 	%r432, %r6, %r431;
	selp.b32 	%r427, %r432, 31, %p147;
	mov.b64 	%rd40, %fd192;
	mov.b64 	{%r410, %r415}, %rd40;
	mov.b32 	%r426, 1;
	mov.b32 	%r428, -1;
	// begin inline asm
	shfl.sync.down.b32 %r409, %r410, %r426, %r427, %r428;
	// end inline asm
	// begin inline asm
	shfl.sync.down.b32 %r414, %r415, %r426, %r427, %r428;
	// end inline asm
	mov.b64 	%rd41, {%r409, %r414};
	mov.b64 	%fd54, %rd41;
	// begin inline asm
	shfl.sync.down.b32 %r419, %r788, %r426, %r427, %r428;
	// end inline asm
	mov.b32 	%r425, 0;
	// begin inline asm
	shfl.sync.down.b32 %r424, %r425, %r426, %r427, %r428;
	// end inline asm
	setp.ge.s32 	%p148, %r408, %r427;
	setp.gt.f64 	%p149, %fd192, %fd54;
	or.pred  	%p150, %p148, %p149;
	mov.b16 	%rs135, 0;
	mov.u16 	%rs136, %rs135;
	mov.u16 	%rs137, %rs135;
	mov.u16 	%rs138, %rs135;
	@%p150 bra 	$L__BB23_56;
	setp.geu.f64 	%p151, %fd192, %fd54;
	setp.lt.s32 	%p152, %r419, %r788;
	and.pred  	%p153, %p151, %p152;
	@%p153 bra 	$L__BB23_56;
	shr.u32 	%r433, %r424, 24;
	cvt.u16.u32 	%rs135, %r433;
	{ .reg .b16 tmp; mov.b32 {tmp, %rs136}, %r424; }
	shr.u32 	%r434, %r424, 8;
	cvt.u16.u32 	%rs137, %r434;
	cvt.u16.u32 	%rs138, %r424;
	mov.u32 	%r788, %r419;
	mov.f64 	%fd192, %fd54;
$L__BB23_56:
	cvt.u32.u16 	%r455, %rs138;
	and.b32  	%r456, %r455, 255;
	and.b16  	%rs105, %rs137, 255;
	mul.wide.u16 	%r457, %rs105, 256;
	or.b32  	%r458, %r457, %r456;
	cvt.u32.u16 	%r459, %rs136;
	shl.b32 	%r460, %r459, 16;
	and.b32  	%r461, %r460, 16711680;
	or.b32  	%r462, %r458, %r461;
	cvt.u32.u16 	%r463, %rs135;
	shl.b32 	%r464, %r463, 24;
	or.b32  	%r451, %r462, %r464;
	mov.b64 	%rd42, %fd192;
	mov.b64 	{%r436, %r441}, %rd42;
	mov.b32 	%r452, 2;
	mov.b32 	%r454, -1;
	// begin inline asm
	shfl.sync.down.b32 %r435, %r436, %r452, %r427, %r454;
	// end inline asm
	// begin inline asm
	shfl.sync.down.b32 %r440, %r441, %r452, %r427, %r454;
	// end inline asm
	mov.b64 	%rd43, {%r435, %r440};
	mov.b64 	%fd56, %rd43;
	// begin inline asm
	shfl.sync.down.b32 %r445, %r788, %r452, %r427, %r454;
	// end inline asm
	// begin inline asm
	shfl.sync.down.b32 %r450, %r451, %r452, %r427, %r454;
	// end inline asm
	add.s32 	%r465, %r408, 2;
	setp.gt.s32 	%p154, %r465, %r427;
	setp.gt.f64 	%p155, %fd192, %fd56;
	or.pred  	%p156, %p154, %p155;
	@%p156 bra 	$L__BB23_59;
	setp.geu.f64 	%p157, %fd192, %fd56;
	setp.lt.s32 	%p158, %r445, %r788;
	and.pred  	%p159, %p157, %p158;
	@%p159 bra 	$L__BB23_59;
	shr.u32 	%r466, %r450, 24;
	cvt.u16.u32 	%rs135, %r466;
	{ .reg .b16 tmp; mov.b32 {tmp, %rs136}, %r450; }
	shr.u32 	%r467, %r450, 8;
	cvt.u16.u32 	%rs137, %r467;
	cvt.u16.u32 	%rs138, %r450;
	mov.u32 	%r788, %r445;
	mov.f64 	%fd192, %fd56;
$L__BB23_59:
	cvt.u32.u16 	%r488, %rs138;
	and.b32  	%r489, %r488, 255;
	and.b16  	%rs106, %rs137, 255;
	mul.wide.u16 	%r490, %rs106, 256;
	or.b32  	%r491, %r490, %r489;
	cvt.u32.u16 	%r492, %rs136;
	shl.b32 	%r493, %r492, 16;
	and.b32  	%r494, %r493, 16711680;
	or.b32  	%r495, %r491, %r494;
	cvt.u32.u16 	%r496, %rs135;
	shl.b32 	%r497, %r496, 24;
	or.b32  	%r484, %r495, %r497;
	mov.b64 	%rd44, %fd192;
	mov.b64 	{%r469, %r474}, %rd44;
	mov.b32 	%r485, 4;
	mov.b32 	%r487, -1;
	// begin inline asm
	shfl.sync.down.b32 %r468, %r469, %r485, %r427, %r487;
	// end inline asm
	// begin inline asm
	shfl.sync.down.b32 %r473, %r474, %r485, %r427, %r487;
	// end inline asm
	mov.b64 	%rd45, {%r468, %r473};
	mov.b64 	%fd58, %rd45;
	// begin inline asm
	shfl.sync.down.b32 %r478, %r788, %r485, %r427, %r487;
	// end inline asm
	// begin inline asm
	shfl.sync.down.b32 %r483, %r484, %r485, %r427, %r487;
	// end inline asm
	add.s32 	%r498, %r408, 4;
	setp.gt.s32 	%p160, %r498, %r427;
	setp.gt.f64 	%p161, %fd192, %fd58;
	or.pred  	%p162, %p160, %p161;
	@%p162 bra 	$L__BB23_62;
	setp.geu.f64 	%p163, %fd192, %fd58;
	setp.lt.s32 	%p164, %r478, %r788;
	and.pred  	%p165, %p163, %p164;
	@%p165 bra 	$L__BB23_62;
	shr.u32 	%r499, %r483, 24;
	cvt.u16.u32 	%rs135, %r499;
	{ .reg .b16 tmp; mov.b32 {tmp, %rs136}, %r483; }
	shr.u32 	%r500, %r483, 8;
	cvt.u16.u32 	%rs137, %r500;
	cvt.u16.u32 	%rs138, %r483;
	mov.u32 	%r788, %r478;
	mov.f64 	%fd192, %fd58;
$L__BB23_62:
	cvt.u32.u16 	%r521, %rs138;
	and.b32  	%r522, %r521, 255;
	and.b16  	%rs107, %rs137, 255;
	mul.wide.u16 	%r523, %rs107, 256;
	or.b32  	%r524, %r523, %r522;
	cvt.u32.u16 	%r525, %rs136;
	shl.b32 	%r526, %r525, 16;
	and.b32  	%r527, %r526, 16711680;
	or.b32  	%r528, %r524, %r527;
	cvt.u32.u16 	%r529, %rs135;
	shl.b32 	%r530, %r529, 24;
	or.b32  	%r517, %r528, %r530;
	mov.b64 	%rd46, %fd192;
	mov.b64 	{%r502, %r507}, %rd46;
	mov.b32 	%r518, 8;
	mov.b32 	%r520, -1;
	// begin inline asm
	shfl.sync.down.b32 %r501, %r502, %r518, %r427, %r520;
	// end inline asm
	// begin inline asm
	shfl.sync.down.b32 %r506, %r507, %r518, %r427, %r520;
	// end inline asm
	mov.b64 	%rd47, {%r501, %r506};
	mov.b64 	%fd60, %rd47;
	// begin inline asm
	shfl.sync.down.b32 %r511, %r788, %r518, %r427, %r520;
	// end inline asm
	// begin inline asm
	shfl.sync.down.b32 %r516, %r517, %r518, %r427, %r520;
	// end inline asm
	add.s32 	%r531, %r408, 8;
	setp.gt.s32 	%p166, %r531, %r427;
	setp.gt.f64 	%p167, %fd192, %fd60;
	or.pred  	%p168, %p166, %p167;
	@%p168 bra 	$L__BB23_65;
	setp.geu.f64 	%p169, %fd192, %fd60;
	setp.lt.s32 	%p170, %r511, %r788;
	and.pred  	%p171, %p169, %p170;
	@%p171 bra 	$L__BB23_65;
	shr.u32 	%r532, %r516, 24;
	cvt.u16.u32 	%rs135, %r532;
	{ .reg .b16 tmp; mov.b32 {tmp, %rs136}, %r516; }
	shr.u32 	%r533, %r516, 8;
	cvt.u16.u32 	%rs137, %r533;
	cvt.u16.u32 	%rs138, %r516;
	mov.u32 	%r788, %r511;
	mov.f64 	%fd192, %fd60;
$L__BB23_65:
	cvt.u32.u16 	%r554, %rs138;
	and.b32  	%r555, %r554, 255;
	and.b16  	%rs108, %rs137, 255;
	mul.wide.u16 	%r556, %rs108, 256;
	or.b32  	%r557, %r556, %r555;
	cvt.u32.u16 	%r558, %rs136;
	shl.b32 	%r559, %r558, 16;
	and.b32  	%r560, %r559, 16711680;
	or.b32  	%r561, %r557, %r560;
	cvt.u32.u16 	%r562, %rs135;
	shl.b32 	%r563, %r562, 24;
	or.b32  	%r550, %r561, %r563;
	mov.b64 	%rd48, %fd192;
	mov.b64 	{%r535, %r540}, %rd48;
	mov.b32 	%r551, 16;
	mov.b32 	%r553, -1;
	// begin inline asm
	shfl.sync.down.b32 %r534, %r535, %r551, %r427, %r553;
	// end inline asm
	// begin inline asm
	shfl.sync.down.b32 %r539, %r540, %r551, %r427, %r553;
	// end inline asm
	mov.b64 	%rd49, {%r534, %r539};
	mov.b64 	%fd62, %rd49;
	// begin inline asm
	shfl.sync.down.b32 %r544, %r788, %r551, %r427, %r553;
	// end inline asm
	// begin inline asm
	shfl.sync.down.b32 %r549, %r550, %r551, %r427, %r553;
	// end inline asm
	add.s32 	%r564, %r408, 16;
	setp.gt.s32 	%p172, %r564, %r427;
	setp.gt.f64 	%p173, %fd192, %fd62;
	or.pred  	%p174, %p172, %p173;
	@%p174 bra 	$L__BB23_67;
	setp.geu.f64 	%p175, %fd192, %fd62;
	setp.lt.s32 	%p176, %r544, %r788;
	and.pred  	%p177, %p175, %p176;
	selp.b32 	%r788, %r788, %r544, %p177;
	selp.f64 	%fd192, %fd192, %fd62, %p177;
$L__BB23_67:
	setp.ne.s32 	%p178, %r408, 0;
	@%p178 bra 	$L__BB23_69;
	shr.u32 	%r565, %r7, 1;
	and.b32  	%r566, %r565, 496;
	mov.u32 	%r567, _ZZN3cub18CUB_300001_SM_10006detail6reduce18DeviceReduceKernelINS2_10policy_hubIN4cuda3std3__45tupleIJdiEEEj12larger_tupleIdEE10Policy1000EN6thrust24THRUST_300001_SM_1000_NS12zip_iteratorINS8_IJNSF_6detail15normal_iteratorINSF_10device_ptrIdEEEENSF_17counting_iteratorIiNSF_11use_defaultESN_SN_EEEEEEEjSB_S9_NS7_10__identityEEEvT0_PT3_T1_NS0_13GridEvenShareISV_EET2_T4_E12temp_storage;
	add.s32 	%r568, %r567, %r566;
	st.shared.f64 	[%r568+8], %fd192;
	st.shared.u32 	[%r568+16], %r788;
$L__BB23_69:
	bar.sync 	0;
	setp.ne.s32 	%p179, %r7, 0;
	@%p179 bra 	$L__BB23_158;
	setp.lt.s32 	%p180, %r6, 33;
	@%p180 bra 	$L__BB23_73;
	ld.shared.f64 	%fd65, [_ZZN3cub18CUB_300001_SM_10006detail6reduce18DeviceReduceKernelINS2_10policy_hubIN4cuda3std3__45tupleIJdiEEEj12larger_tupleIdEE10Policy1000EN6thrust24THRUST_300001_SM_1000_NS12zip_iteratorINS8_IJNSF_6detail15normal_iteratorINSF_10device_ptrIdEEEENSF_17counting_iteratorIiNSF_11use_defaultESN_SN_EEEEEEEjSB_S9_NS7_10__identityEEEvT0_PT3_T1_NS0_13GridEvenShareISV_EET2_T4_E12temp_storage+24];
	setp.lt.f64 	%p181, %fd65, %fd192;
	@%p181 bra 	$L__BB23_73;
	ld.shared.u32 	%r569, [_ZZN3cub18CUB_300001_SM_10006detail6reduce18DeviceReduceKernelINS2_10policy_hubIN4cuda3std3__45tupleIJdiEEEj12larger_tupleIdEE10Policy1000EN6thrust24THRUST_300001_SM_1000_NS12zip_iteratorINS8_IJNSF_6detail15normal_iteratorINSF_10device_ptrIdEEEENSF_17counting_iteratorIiNSF_11use_defaultESN_SN_EEEEEEEjSB_S9_NS7_10__identityEEEvT0_PT3_T1_NS0_13GridEvenShareISV_EET2_T4_E12temp_storage+32];
	setp.geu.f64 	%p182, %fd192, %fd65;
	setp.lt.s32 	%p183, %r569, %r788;
	and.pred  	%p184, %p182, %p183;
	selp.f64 	%fd192, %fd192, %fd65, %p184;
	selp.b32 	%r788, %r788, %r569, %p184;
$L__BB23_73:
	setp.lt.s32 	%p185, %r6, 65;
	@%p185 bra 	$L__BB23_76;
	ld.shared.f64 	%fd68, [_ZZN3cub18CUB_300001_SM_10006detail6reduce18DeviceReduceKernelINS2_10policy_hubIN4cuda3std3__45tupleIJdiEEEj12larger_tupleIdEE10Policy1000EN6thrust24THRUST_300001_SM_1000_NS12zip_iteratorINS8_IJNSF_6detail15normal_iteratorINSF_10device_ptrIdEEEENSF_17counting_iteratorIiNSF_11use_defaultESN_SN_EEEEEEEjSB_S9_NS7_10__identityEEEvT0_PT3_T1_NS0_13GridEvenShareISV_EET2_T4_E12temp_storage+40];
	setp.lt.f64 	%p186, %fd68, %fd192;
	@%p186 bra 	$L__BB23_76;
	ld.shared.u32 	%r571, [_ZZN3cub18CUB_300001_SM_10006detail6reduce18DeviceReduceKernelINS2_10policy_hubIN4cuda3std3__45tupleIJdiEEEj12larger_tupleIdEE10Policy1000EN6thrust24THRUST_300001_SM_1000_NS12zip_iteratorINS8_IJNSF_6detail15normal_iteratorINSF_10device_ptrIdEEEENSF_17counting_iteratorIiNSF_11use_defaultESN_SN_EEEEEEEjSB_S9_NS7_10__identityEEEvT0_PT3_T1_NS0_13GridEvenShareISV_EET2_T4_E12temp_storage+48];
	setp.geu.f64 	%p187, %fd192, %fd68;
	setp.lt.s32 	%p188, %r571, %r788;
	and.pred  	%p189, %p187, %p188;
	selp.f64 	%fd192, %fd192, %fd68, %p189;
	selp.b32 	%r788, %r788, %r571, %p189;
$L__BB23_76:
	setp.lt.s32 	%p190, %r6, 97;
	@%p190 bra 	$L__BB23_79;
	ld.shared.f64 	%fd71, [_ZZN3cub18CUB_300001_SM_10006detail6reduce18DeviceReduceKernelINS2_10policy_hubIN4cuda3std3__45tupleIJdiEEEj12larger_tupleIdEE10Policy1000EN6thrust24THRUST_300001_SM_1000_NS12zip_iteratorINS8_IJNSF_6detail15normal_iteratorINSF_10device_ptrIdEEEENSF_17counting_iteratorIiNSF_11use_defaultESN_SN_EEEEEEEjSB_S9_NS7_10__identityEEEvT0_PT3_T1_NS0_13GridEvenShareISV_EET2_T4_E12temp_storage+56];
	setp.lt.f64 	%p191, %fd71, %fd192;
	@%p191 bra 	$L__BB23_79;
	ld.shared.u32 	%r573, [_ZZN3cub18CUB_300001_SM_10006detail6reduce18DeviceReduceKernelINS2_10policy_hubIN4cuda3std3__45tupleIJdiEEEj12larger_tupleIdEE10Policy1000EN6thrust24THRUST_300001_SM_1000_NS12zip_iteratorINS8_IJNSF_6detail15normal_iteratorINSF_10device_ptrIdEEEENSF_17counting_iteratorIiNSF_11use_defaultESN_SN_EEEEEEEjSB_S9_NS7_10__identityEEEvT0_PT3_T1_NS0_13GridEvenShareISV_EET2_T4_E12temp_storage+64];
	setp.geu.f64 	%p192, %fd192, %fd71;
	setp.lt.s32 	%p193, %r573, %r788;
	and.pred  	%p194, %p192, %p193;
	selp.f64 	%fd192, %fd192, %fd71, %p194;
	selp.b32 	%r788, %r788, %r573, %p194;
$L__BB23_79:
	setp.lt.s32 	%p195, %r6, 129;
	@%p195 bra 	$L__BB23_82;
	ld.shared.f64 	%fd74, [_ZZN3cub18CUB_300001_SM_10006detail6reduce18DeviceReduceKernelINS2_10policy_hubIN4cuda3std3__45tupleIJdiEEEj12larger_tupleIdEE10Policy1000EN6thrust24THRUST_300001_SM_1000_NS12zip_iteratorINS8_IJNSF_6detail15normal_iteratorINSF_10device_ptrIdEEEENSF_17counting_iteratorIiNSF_11use_defaultESN_SN_EEEEEEEjSB_S9_NS7_10__identityEEEvT0_PT3_T1_NS0_13GridEvenShareISV_EET2_T4_E12temp_storage+72];
	setp.lt.f64 	%p196, %fd74, %fd192;
	@%p196 bra 	$L__BB23_82;
	ld.shared.u32 	%r575, [_ZZN3cub18CUB_300001_SM_10006detail6reduce18DeviceReduceKernelINS2_10policy_hubIN4cuda3std3__45tupleIJdiEEEj12larger_tupleIdEE10Policy1000EN6thrust24THRUST_300001_SM_1000_NS12zip_iteratorINS8_IJNSF_6detail15normal_iteratorINSF_10device_ptrIdEEEENSF_17counting_iteratorIiNSF_11use_defaultESN_SN_EEEEEEEjSB_S9_NS7_10__identityEEEvT0_PT3_T1_NS0_13GridEvenShareISV_EET2_T4_E12temp_storage+80];
	setp.geu.f64 	%p197, %fd192, %fd74;
	setp.lt.s32 	%p198, %r575, %r788;
	and.pred  	%p199, %p197, %p198;
	selp.f64 	%fd192, %fd192, %fd74, %p199;
	selp.b32 	%r788, %r788, %r575, %p199;
$L__BB23_82:
	setp.lt.s32 	%p200, %r6, 161;
	@%p200 bra 	$L__BB23_85;
	ld.shared.f64 	%fd77, [_ZZN3cub18CUB_300001_SM_10006detail6reduce18DeviceReduceKernelINS2_10policy_hubIN4cuda3std3__45tupleIJdiEEEj12larger_tupleIdEE10Policy1000EN6thrust24THRUST_300001_SM_1000_NS12zip_iteratorINS8_IJNSF_6detail15normal_iteratorINSF_10device_ptrIdEEEENSF_17counting_iteratorIiNSF_11use_defaultESN_SN_EEEEEEEjSB_S9_NS7_10__identityEEEvT0_PT3_T1_NS0_13GridEvenShareISV_EET2_T4_E12temp_storage+88];
	setp.lt.f64 	%p201, %fd77, %fd192;
	@%p201 bra 	$L__BB23_85;
	ld.shared.u32 	%r577, [_ZZN3cub18CUB_300001_SM_10006detail6reduce18DeviceReduceKernelINS2_10policy_hubIN4cuda3std3__45tupleIJdiEEEj12larger_tupleIdEE10Policy1000EN6thrust24THRUST_300001_SM_1000_NS12zip_iteratorINS8_IJNSF_6detail15normal_iteratorINSF_10device_ptrIdEEEENSF_17counting_iteratorIiNSF_11use_defaultESN_SN_EEEEEEEjSB_S9_NS7_10__identityEEEvT0_PT3_T1_NS0_13GridEvenShareISV_EET2_T4_E12temp_storage+96];
	setp.geu.f64 	%p202, %fd192, %fd77;
	setp.lt.s32 	%p203, %r577, %r788;
	and.pred  	%p204, %p202, %p203;
	selp.f64 	%fd192, %fd192, %fd77, %p204;
	selp.b32 	%r788, %r788, %r577, %p204;
$L__BB23_85:
	setp.lt.s32 	%p205, %r6, 193;
	@%p205 bra 	$L__BB23_88;
	ld.shared.f64 	%fd80, [_ZZN3cub18CUB_300001_SM_10006detail6reduce18DeviceReduceKernelINS2_10policy_hubIN4cuda3std3__45tupleIJdiEEEj12larger_tupleIdEE10Policy1000EN6thrust24THRUST_300001_SM_1000_NS12zip_iteratorINS8_IJNSF_6detail15normal_iteratorINSF_10device_ptrIdEEEENSF_17counting_iteratorIiNSF_11use_defaultESN_SN_EEEEEEEjSB_S9_NS7_10__identityEEEvT0_PT3_T1_NS0_13GridEvenShareISV_EET2_T4_E12temp_storage+104];
	setp.lt.f64 	%p206, %fd80, %fd192;
	@%p206 bra 	$L__BB23_88;
	ld.shared.u32 	%r579, [_ZZN3cub18CUB_300001_SM_10006detail6reduce18DeviceReduceKernelINS2_10policy_hubIN4cuda3std3__45tupleIJdiEEEj12larger_tupleIdEE10Policy1000EN6thrust24THRUST_300001_SM_1000_NS12zip_iteratorINS8_IJNSF_6detail15normal_iteratorINSF_10device_ptrIdEEEENSF_17counting_iteratorIiNSF_11use_defaultESN_SN_EEEEEEEjSB_S9_NS7_10__identityEEEvT0_PT3_T1_NS0_13GridEvenShareISV_EET2_T4_E12temp_storage+112];
	setp.geu.f64 	%p207, %fd192, %fd80;
	setp.lt.s32 	%p208, %r579, %r788;
	and.pred  	%p209, %p207, %p208;
	selp.f64 	%fd192, %fd192, %fd80, %p209;
	selp.b32 	%r788, %r788, %r579, %p209;
$L__BB23_88:
	setp.lt.s32 	%p210, %r6, 225;
	@%p210 bra 	$L__BB23_158;
	ld.shared.f64 	%fd83, [_ZZN3cub18CUB_300001_SM_10006detail6reduce18DeviceReduceKernelINS2_10policy_hubIN4cuda3std3__45tupleIJdiEEEj12larger_tupleIdEE10Policy1000EN6thrust24THRUST_300001_SM_1000_NS12zip_iteratorINS8_IJNSF_6detail15normal_iteratorINSF_10device_ptrIdEEEENSF_17counting_iteratorIiNSF_11use_defaultESN_SN_EEEEEEEjSB_S9_NS7_10__identityEEEvT0_PT3_T1_NS0_13GridEvenShareISV_EET2_T4_E12temp_storage+120];
	setp.lt.f64 	%p211, %fd83, %fd192;
	@%p211 bra 	$L__BB23_158;
	ld.shared.u32 	%r581, [_ZZN3cub18CUB_300001_SM_10006detail6reduce18DeviceReduceKernelINS2_10policy_hubIN4cuda3std3__45tupleIJdiEEEj12larger_tupleIdEE10Policy1000EN6thrust24THRUST_300001_SM_1000_NS12zip_iteratorINS8_IJNSF_6detail15normal_iteratorINSF_10device_ptrIdEEEENSF_17counting_iteratorIiNSF_11use_defaultESN_SN_EEEEEEEjSB_S9_NS7_10__identityEEEvT0_PT3_T1_NS0_13GridEvenShareISV_EET2_T4_E12temp_storage+128];
	setp.geu.f64 	%p212, %fd192, %fd83;
	setp.lt.s32 	%p213, %r581, %r788;
	and.pred  	%p214, %p212, %p213;
	selp.b32 	%r788, %r788, %r581, %p214;
	selp.f64 	%fd192, %fd192, %fd83, %p214;
	bra.uni 	$L__BB23_158;
$L__BB23_91:
	mov.u32 	%r111, %tid.x;
	add.s32 	%r204, %r5, %r111;
	mul.wide.u32 	%rd4, %r204, 8;
	add.s64 	%rd5, %rd1, %rd4;
	add.s32 	%r112, %r204, %r2;
	ld.global.f64 	%fd192, [%rd5];
	ld.global.f64 	%fd86, [%rd5+2048];
	ld.global.f64 	%fd87, [%rd5+4096];
	ld.global.f64 	%fd88, [%rd5+6144];
	setp.lt.f64 	%p2, %fd86, %fd192;
	mov.u32 	%r788, %r112;
	@%p2 bra 	$L__BB23_93;
	add.s32 	%r205, %r112, 256;
	setp.geu.f64 	%p3, %fd192, %fd86;
	setp.gt.s32 	%p4, %r112, 2147483391;
	and.pred  	%p5, %p3, %p4;
	selp.f64 	%fd192, %fd192, %fd86, %p5;
	selp.b32 	%r788, %r112, %r205, %p5;
$L__BB23_93:
	setp.lt.f64 	%p6, %fd87, %fd192;
	@%p6 bra 	$L__BB23_95;
	add.s32 	%r206, %r112, 512;
	setp.geu.f64 	%p7, %fd192, %fd87;
	setp.lt.s32 	%p8, %r206, %r788;
	and.pred  	%p9, %p7, %p8;
	selp.f64 	%fd192, %fd192, %fd87, %p9;
	selp.b32 	%r788, %r788, %r206, %p9;
$L__BB23_95:
	setp.lt.f64 	%p10, %fd88, %fd192;
	@%p10 bra 	$L__BB23_97;
	add.s32 	%r207, %r112, 768;
	setp.geu.f64 	%p11, %fd192, %fd88;
	setp.lt.s32 	%p12, %r207, %r788;
	and.pred  	%p13, %p11, %p12;
	selp.f64 	%fd192, %fd192, %fd88, %p13;
	selp.b32 	%r788, %r788, %r207, %p13;
$L__BB23_97:
	setp.lt.u32 	%p14, %r6, %r4;
	@%p14 bra 	$L__BB23_127;
	add.s32 	%r796, %r5, %r4;
	add.s32 	%r120, %r1, -1024;
	setp.gt.u32 	%p15, %r796, %r120;
	@%p15 bra 	$L__BB23_99;
	bra.uni 	$L__BB23_118;
$L__BB23_99:
	setp.le.u32 	%p34, %r1, %r796;
	@%p34 bra 	$L__BB23_127;
	sub.s32 	%r135, %r1, %r796;
	setp.ge.s32 	%p35, %r111, %r135;
	@%p35 bra 	$L__BB23_127;
	not.b32 	%r214, %r111;
	add.s32 	%r215, %r1, %r214;
	sub.s32 	%r136, %r215, %r796;
	and.b32  	%r216, %r136, 768;
	setp.eq.s32 	%p36, %r216, 768;
	mov.u32 	%r808, %r111;
	@%p36 bra 	$L__BB23_106;
	add.s32 	%r803, %r111, %r796;
	add.s32 	%r804, %r803, %r2;
	shr.u32 	%r217, %r136, 8;
	add.s32 	%r218, %r217, 1;
	and.b32  	%r219, %r218, 3;
	neg.s32 	%r802, %r219;
	mov.u32 	%r808, %r111;
$L__BB23_103:
	.pragma "nounroll";
	mul.wide.u32 	%rd8, %r803, 8;
	add.s64 	%rd9, %rd1, %rd8;
	ld.global.f64 	%fd110, [%rd9];
	setp.lt.f64 	%p37, %fd110, %fd192;
	@%p37 bra 	$L__BB23_105;
	setp.geu.f64 	%p38, %fd192, %fd110;
	setp.lt.s32 	%p39, %r804, %r788;
	and.pred  	%p40, %p38, %p39;
	selp.f64 	%fd192, %fd192, %fd110, %p40;
	selp.b32 	%r788, %r788, %r804, %p40;
$L__BB23_105:
	add.s32 	%r808, %r808, 256;
	add.s32 	%r804, %r804, 256;
	add.s32 	%r803, %r803, 256;
	add.s32 	%r802, %r802, 1;
	setp.ne.s32 	%p41, %r802, 0;
	@%p41 bra 	$L__BB23_103;
$L__BB23_106:
	setp.lt.u32 	%p42, %r136, 768;
	@%p42 bra 	$L__BB23_127;
	add.s32 	%r813, %r808, 512;
	add.s32 	%r812, %r808, %r796;
	add.s32 	%r811, %r812, %r2;
$L__BB23_108:
	mul.wide.u32 	%rd10, %r812, 8;
	add.s64 	%rd11, %rd1, %rd10;
	ld.global.f64 	%fd116, [%rd11];
	setp.lt.f64 	%p43, %fd116, %fd192;
	@%p43 bra 	$L__BB23_110;
	setp.geu.f64 	%p44, %fd192, %fd116;
	setp.lt.s32 	%p45, %r811, %r788;
	and.pred  	%p46, %p44, %p45;
	selp.f64 	%fd192, %fd192, %fd116, %p46;
	selp.b32 	%r788, %r788, %r811, %p46;
$L__BB23_110:
	add.s32 	%r220, %r812, 256;
	mul.wide.u32 	%rd12, %r220, 8;
	add.s64 	%rd13, %rd1, %rd12;
	ld.global.f64 	%fd119, [%rd13];
	setp.lt.f64 	%p47, %fd119, %fd192;
	@%p47 bra 	$L__BB23_112;
	add.s32 	%r221, %r811, 256;
	setp.geu.f64 	%p48, %fd192, %fd119;
	setp.lt.s32 	%p49, %r221, %r788;
	and.pred  	%p50, %p48, %p49;
	selp.f64 	%fd192, %fd192, %fd119, %p50;
	selp.b32 	%r788, %r788, %r221, %p50;
$L__BB23_112:
	add.s32 	%r222, %r812, 512;
	mul.wide.u32 	%rd14, %r222, 8;
	add.s64 	%rd15, %rd1, %rd14;
	ld.global.f64 	%fd122, [%rd15];
	setp.lt.f64 	%p51, %fd122, %fd192;
	@%p51 bra 	$L__BB23_114;
	add.s32 	%r223, %r811, 512;
	setp.geu.f64 	%p52, %fd192, %fd122;
	setp.lt.s32 	%p53, %r223, %r788;
	and.pred  	%p54, %p52, %p53;
	selp.f64 	%fd192, %fd192, %fd122, %p54;
	selp.b32 	%r788, %r788, %r223, %p54;
$L__BB23_114:
	add.s32 	%r224, %r812, 768;
	mul.wide.u32 	%rd16, %r224, 8;
	add.s64 	%rd17, %rd1, %rd16;
	ld.global.f64 	%fd125, [%rd17];
	setp.lt.f64 	%p55, %fd125, %fd192;
	@%p55 bra 	$L__BB23_116;
	add.s32 	%r225, %r811, 768;
	setp.geu.f64 	%p56, %fd192, %fd125;
	setp.lt.s32 	%p57, %r225, %r788;
	and.pred  	%p58, %p56, %p57;
	selp.f64 	%fd192, %fd192, %fd125, %p58;
	selp.b32 	%r788, %r788, %r225, %p58;
$L__BB23_116:
	add.s32 	%r169, %r813, 1024;
	add.s32 	%r226, %r813, 512;
	add.s32 	%r812, %r812, 1024;
	add.s32 	%r811, %r811, 1024;
	setp.lt.s32 	%p59, %r226, %r135;
	mov.u32 	%r813, %r169;
	@%p59 bra 	$L__BB23_108;
	bra.uni 	$L__BB23_127;
$L__BB23_117:
	add.s32 	%r796, %r796, %r4;
	setp.gt.u32 	%p33, %r796, %r120;
	@%p33 bra 	$L__BB23_99;
$L__BB23_118:
	add.s32 	%r208, %r111, %r796;
	mul.wide.u32 	%rd6, %r208, 8;
	add.s64 	%rd7, %rd1, %rd6;
	add.s32 	%r124, %r208, %r2;
	ld.global.f64 	%fd96, [%rd7];
	ld.global.f64 	%fd97, [%rd7+2048];
	ld.global.f64 	%fd98, [%rd7+4096];
	ld.global.f64 	%fd99, [%rd7+6144];
	setp.lt.f64 	%p16, %fd96, %fd192;
	@%p16 bra 	$L__BB23_120;
	setp.geu.f64 	%p17, %fd192, %fd96;
	setp.lt.s32 	%p18, %r124, %r788;
	and.pred  	%p19, %p17, %p18;
	selp.f64 	%fd192, %fd192, %fd96, %p19;
	selp.b32 	%r788, %r788, %r124, %p19;
$L__BB23_120:
	setp.lt.f64 	%p20, %fd97, %fd192;
	@%p20 bra 	$L__BB23_122;
	add.s32 	%r209, %r124, 256;
	setp.geu.f64 	%p21, %fd192, %fd97;
	setp.lt.s32 	%p22, %r209, %r788;
	and.pred  	%p23, %p21, %p22;
	selp.f64 	%fd192, %fd192, %fd97, %p23;
	selp.b32 	%r788, %r788, %r209, %p23;
$L__BB23_122:
	setp.lt.f64 	%p24, %fd98, %fd192;
	@%p24 bra 	$L__BB23_124;
	add.s32 	%r210, %r124, 512;
	setp.geu.f64 	%p25, %fd192, %fd98;
	setp.lt.s32 	%p26, %r210, %r788;
	and.pred  	%p27, %p25, %p26;
	selp.f64 	%fd192, %fd192, %fd98, %p27;
	selp.b32 	%r788, %r788, %r210, %p27;
$L__BB23_124:
	setp.lt.f64 	%p28, %fd99, %fd192;
	@%p28 bra 	$L__BB23_126;
	add.s32 	%r211, %r124, 768;
	setp.geu.f64 	%p29, %fd192, %fd99;
	setp.lt.s32 	%p30, %r211, %r788;
	and.pred  	%p31, %p29, %p30;
	selp.f64 	%fd192, %fd192, %fd99, %p31;
	selp.b32 	%r788, %r788, %r211, %p31;
$L__BB23_126:
	sub.s32 	%r212, %r1, %r796;
	setp.lt.u32 	%p32, %r212, %r4;
	@%p32 bra 	$L__BB23_127;
	bra.uni 	$L__BB23_117;
$L__BB23_127:
	// begin inline asm
	mov.u32 %r227, %laneid;
	// end inline asm
	mov.b64 	%rd18, %fd192;
	mov.b64 	{%r229, %r234}, %rd18;
	mov.b32 	%r245, 1;
	mov.b32 	%r246, 31;
	mov.b32 	%r247, -1;
	// begin inline asm
	shfl.sync.down.b32 %r228, %r229, %r245, %r246, %r247;
	// end inline asm
	// begin inline asm
	shfl.sync.down.b32 %r233, %r234, %r245, %r246, %r247;
	// end inline asm
	mov.b64 	%rd19, {%r228, %r233};
	mov.b64 	%fd129, %rd19;
	// begin inline asm
	shfl.sync.down.b32 %r238, %r788, %r245, %r246, %r247;
	// end inline asm
	mov.b32 	%r244, 0;
	// begin inline asm
	shfl.sync.down.b32 %r243, %r244, %r245, %r246, %r247;
	// end inline asm
	setp.gt.s32 	%p60, %r227, 30;
	setp.gt.f64 	%p61, %fd192, %fd129;
	or.pred  	%p62, %p60, %p61;
	mov.b16 	%rs151, 0;
	mov.u16 	%rs152, %rs151;
	mov.u16 	%rs153, %rs151;
	mov.u16 	%rs154, %rs151;
	@%p62 bra 	$L__BB23_130;
	setp.geu.f64 	%p63, %fd192, %fd129;
	setp.lt.s32 	%p64, %r238, %r788;
	and.pred  	%p65, %p63, %p64;
	@%p65 bra 	$L__BB23_130;
	shr.u32 	%r248, %r243, 24;
	cvt.u16.u32 	%rs154, %r248;
	{ .reg .b16 tmp; mov.b32 {tmp, %rs153}, %r243; }
	shr.u32 	%r249, %r243, 8;
	cvt.u16.u32 	%rs152, %r249;
	cvt.u16.u32 	%rs151, %r243;
	mov.f64 	%fd192, %fd129;
	mov.u32 	%r788, %r238;
$L__BB23_130:
	cvt.u32.u16 	%r270, %rs151;
	and.b32  	%r271, %r270, 255;
	and.b16  	%rs99, %rs152, 255;
	mul.wide.u16 	%r272, %rs99, 256;
	or.b32  	%r273, %r272, %r271;
	cvt.u32.u16 	%r274, %rs153;
	shl.b32 	%r275, %r274, 16;
	and.b32  	%r276, %r275, 16711680;
	or.b32  	%r277, %r273, %r276;
	cvt.u32.u16 	%r278, %rs154;
	shl.b32 	%r279, %r278, 24;
	or.b32  	%r266, %r277, %r279;
	mov.b64 	%rd20, %fd192;
	mov.b64 	{%r251, %r256}, %rd20;
	mov.b32 	%r267, 2;
	mov.b32 	%r268, 31;
	mov.b32 	%r269, -1;
	// begin inline asm
	shfl.sync.down.b32 %r250, %r251, %r267, %r268, %r269;
	// end inline asm
	// begin inline asm
	shfl.sync.down.b32 %r255, %r256, %r267, %r268, %r269;
	// end inline asm
	mov.b64 	%rd21, {%r250, %r255};
	mov.b64 	%fd131, %rd21;
	// begin inline asm
	shfl.sync.down.b32 %r260, %r788, %r267, %r268, %r269;
	// end inline asm
	// begin inline asm
	shfl.sync.down.b32 %r265, %r266, %r267, %r268, %r269;
	// end inline asm
	setp.gt.s32 	%p66, %r227, 29;
	setp.gt.f64 	%p67, %fd192, %fd131;
	or.pred  	%p68, %p66, %p67;
	@%p68 bra 	$L__BB23_133;
	setp.geu.f64 	%p69, %fd192, %fd131;
	setp.lt.s32 	%p70, %r260, %r788;
	and.pred  	%p71, %p69, %p70;
	@%p71 bra 	$L__BB23_133;
	shr.u32 	%r280, %r265, 24;
	cvt.u16.u32 	%rs154, %r280;
	{ .reg .b16 tmp; mov.b32 {tmp, %rs153}, %r265; }
	shr.u32 	%r281, %r265, 8;
	cvt.u16.u32 	%rs152, %r281;
	cvt.u16.u32 	%rs151, %r265;
	mov.f64 	%fd192, %fd131;
	mov.u32 	%r788, %r260;
$L__BB23_133:
	cvt.u32.u16 	%r302, %rs151;
	and.b32  	%r303, %r302, 255;
	and.b16  	%rs100, %rs152, 255;
	mul.wide.u16 	%r304, %rs100, 256;
	or.b32  	%r305, %r304, %r303;
	cvt.u32.u16 	%r306, %rs153;
	shl.b32 	%r307, %r306, 16;
	and.b32  	%r308, %r307, 16711680;
	or.b32  	%r309, %r305, %r308;
	cvt.u32.u16 	%r310, %rs154;
	shl.b32 	%r311, %r310, 24;
	or.b32  	%r298, %r309, %r311;
	mov.b64 	%rd22, %fd192;
	mov.b64 	{%r283, %r288}, %rd22;
	mov.b32 	%r299, 4;
	mov.b32 	%r300, 31;
	mov.b32 	%r301, -1;
	// begin inline asm
	shfl.sync.down.b32 %r282, %r283, %r299, %r300, %r301;
	// end inline asm
	// begin inline asm
	shfl.sync.down.b32 %r287, %r288, %r299, %r300, %r301;
	// end inline asm
	mov.b64 	%rd23, {%r282, %r287};
	mov.b64 	%fd133, %rd23;
	// begin inline asm
	shfl.sync.down.b32 %r292, %r788, %r299, %r300, %r301;
	// end inline asm
	// begin inline asm
	shfl.sync.down.b32 %r297, %r298, %r299, %r300, %r301;
	// end inline asm
	setp.gt.s32 	%p72, %r227, 27;
	setp.gt.f64 	%p73, %fd192, %fd133;
	or.pred  	%p74, %p72, %p73;
	@%p74 bra 	$L__BB23_136;
	setp.geu.f64 	%p75, %fd192, %fd133;
	setp.lt.s32 	%p76, %r292, %r788;
	and.pred  	%p77, %p75, %p76;
	@%p77 bra 	$L__BB23_136;
	shr.u32 	%r312, %r297, 24;
	cvt.u16.u32 	%rs154, %r312;
	{ .reg .b16 tmp; mov.b32 {tmp, %rs153}, %r297; }
	shr.u32 	%r313, %r297, 8;
	cvt.u16.u32 	%rs152, %r313;
	cvt.u16.u32 	%rs151, %r297;
	mov.f64 	%fd192, %fd133;
	mov.u32 	%r788, %r292;
$L__BB23_136:
	cvt.u32.u16 	%r334, %rs151;
	and.b32  	%r335, %r334, 255;
	and.b16  	%rs101, %rs152, 255;
	mul.wide.u16 	%r336, %rs101, 256;
	or.b32  	%r337, %r336, %r335;
	cvt.u32.u16 	%r338, %rs153;
	shl.b32 	%r339, %r338, 16;
	and.b32  	%r340, %r339, 16711680;
	or.b32  	%r341, %r337, %r340;
	cvt.u32.u16 	%r342, %rs154;
	shl.b32 	%r343, %r342, 24;
	or.b32  	%r330, %r341, %r343;
	mov.b64 	%rd24, %fd192;
	mov.b64 	{%r315, %r320}, %rd24;
	mov.b32 	%r331, 8;
	mov.b32 	%r332, 31;
	mov.b32 	%r333, -1;
	// begin inline asm
	shfl.sync.down.b32 %r314, %r315, %r331, %r332, %r333;
	// end inline asm
	// begin inline asm
	shfl.sync.down.b32 %r319, %r320, %r331, %r332, %r333;
	// end inline asm
	mov.b64 	%rd25, {%r314, %r319};
	mov.b64 	%fd135, %rd25;
	// begin inline asm
	shfl.sync.down.b32 %r324, %r788, %r331, %r332, %r333;
	// end inline asm
	// begin inline asm
	shfl.sync.down.b32 %r329, %r330, %r331, %r332, %r333;
	// end inline asm
	setp.gt.s32 	%p78, %r227, 23;
	setp.gt.f64 	%p79, %fd192, %fd135;
	or.pred  	%p80, %p78, %p79;
	@%p80 bra 	$L__BB23_139;
	setp.geu.f64 	%p81, %fd192, %fd135;
	setp.lt.s32 	%p82, %r324, %r788;
	and.pred  	%p83, %p81, %p82;
	@%p83 bra 	$L__BB23_139;
	shr.u32 	%r344, %r329, 24;
	cvt.u16.u32 	%rs154, %r344;
	{ .reg .b16 tmp; mov.b32 {tmp, %rs153}, %r329; }
	shr.u32 	%r345, %r329, 8;
	cvt.u16.u32 	%rs152, %r345;
	cvt.u16.u32 	%rs151, %r329;
	mov.f64 	%fd192, %fd135;
	mov.u32 	%r788, %r324;
$L__BB23_139:
	cvt.u32.u16 	%r366, %rs151;
	and.b32  	%r367, %r366, 255;
	and.b16  	%rs102, %rs152, 255;
	mul.wide.u16 	%r368, %rs102, 256;
	or.b32  	%r369, %r368, %r367;
	cvt.u32.u16 	%r370, %rs153;
	shl.b32 	%r371, %r370, 16;
	and.b32  	%r372, %r371, 16711680;
	or.b32  	%r373, %r369, %r372;
	cvt.u32.u16 	%r374, %rs154;
	shl.b32 	%r375, %r374, 24;
	or.b32  	%r362, %r373, %r375;
	mov.b64 	%rd26, %fd192;
	mov.b64 	{%r347, %r352}, %rd26;
	mov.b32 	%r363, 16;
	mov.b32 	%r364, 31;
	mov.b32 	%r365, -1;
	// begin inline asm
	shfl.sync.down.b32 %r346, %r347, %r363, %r364, %r365;
	// end inline asm
	// begin inline asm
	shfl.sync.down.b32 %r351, %r352, %r363, %r364, %r365;
	// end inline asm
	mov.b64 	%rd27, {%r346, %r351};
	mov.b64 	%fd137, %rd27;
	// begin inline asm
	shfl.sync.down.b32 %r356, %r788, %r363, %r364, %r365;
	// end inline asm
	// begin inline asm
	shfl.sync.down.b32 %r361, %r362, %r363, %r364, %r365;
	// end inline asm
	setp.gt.s32 	%p84, %r227, 15;
	setp.gt.f64 	%p85, %fd192, %fd137;
	or.pred  	%p86, %p84, %p85;
	@%p86 bra 	$L__BB23_141;
	setp.geu.f64 	%p87, %fd192, %fd137;
	setp.lt.s32 	%p88, %r356, %r788;
	and.pred  	%p89, %p87, %p88;
	selp.f64 	%fd192, %fd192, %fd137, %p89;
	selp.b32 	%r788, %r788, %r356, %p89;
$L__BB23_141:
	setp.ne.s32 	%p90, %r227, 0;
	@%p90 bra 	$L__BB23_143;
	shr.u32 	%r376, %r111, 1;
	and.b32  	%r377, %r376, 496;
	mov.u32 	%r378, _ZZN3cub18CUB_300001_SM_10006detail6reduce18DeviceReduceKernelINS2_10policy_hubIN4cuda3std3__45tupleIJdiEEEj12larger_tupleIdEE10Policy1000EN6thrust24THRUST_300001_SM_1000_NS12zip_iteratorINS8_IJNSF_6detail15normal_iteratorINSF_10device_ptrIdEEEENSF_17counting_iteratorIiNSF_11use_defaultESN_SN_EEEEEEEjSB_S9_NS7_10__identityEEEvT0_PT3_T1_NS0_13GridEvenShareISV_EET2_T4_E12temp_storage;
	add.s32 	%r379, %r378, %r377;
	st.shared.f64 	[%r379+8], %fd192;
	st.shared.u32 	[%r379+16], %r788;
$L__BB23_143:
	bar.sync 	0;
	setp.ne.s32 	%p91, %r111, 0;
	@%p91 bra 	$L__BB23_158;
	ld.shared.f64 	%fd140, [_ZZN3cub18CUB_300001_SM_10006detail6reduce18DeviceReduceKernelINS2_10policy_hubIN4cuda3std3__45tupleIJdiEEEj12larger_tupleIdEE10Policy1000EN6thrust24THRUST_300001_SM_1000_NS12zip_iteratorINS8_IJNSF_6detail15normal_iteratorINSF_10device_ptrIdEEEENSF_17counting_iteratorIiNSF_11use_defaultESN_SN_EEEEEEEjSB_S9_NS7_10__identityEEEvT0_PT3_T1_NS0_13GridEvenShareISV_EET2_T4_E12temp_storage+24];
	setp.lt.f64 	%p92, %fd140, %fd192;
	@%p92 bra 	$L__BB23_146;
	ld.shared.u32 	%r380, [_ZZN3cub18CUB_300001_SM_10006detail6reduce18DeviceReduceKernelINS2_10policy_hubIN4cuda3std3__45tupleIJdiEEEj12larger_tupleIdEE10Policy1000EN6thrust24THRUST_300001_SM_1000_NS12zip_iteratorINS8_IJNSF_6detail15normal_iteratorINSF_10device_ptrIdEEEENSF_17counting_iteratorIiNSF_11use_defaultESN_SN_EEEEEEEjSB_S9_NS7_10__identityEEEvT0_PT3_T1_NS0_13GridEvenShareISV_EET2_T4_E12temp_storage+32];
	setp.geu.f64 	%p93, %fd192, %fd140;
	setp.lt.s32 	%p94, %r380, %r788;
	and.pred  	%p95, %p93, %p94;
	selp.f64 	%fd192, %fd192, %fd140, %p95;
	selp.b32 	%r788, %r788, %r380, %p95;
$L__BB23_146:
	ld.shared.f64 	%fd143, [_ZZN3cub18CUB_300001_SM_10006detail6reduce18DeviceReduceKernelINS2_10policy_hubIN4cuda3std3__45tupleIJdiEEEj12larger_tupleIdEE10Policy1000EN6thrust24THRUST_300001_SM_1000_NS12zip_iteratorINS8_IJNSF_6detail15normal_iteratorINSF_10device_ptrIdEEEENSF_17counting_iteratorIiNSF_11use_defaultESN_SN_EEEEEEEjSB_S9_NS7_10__identityEEEvT0_PT3_T1_NS0_13GridEvenShareISV_EET2_T4_E12temp_storage+40];
	setp.lt.f64 	%p96, %fd143, %fd192;
	@%p96 bra 	$L__BB23_148;
	ld.shared.u32 	%r382, [_ZZN3cub18CUB_300001_SM_10006detail6reduce18DeviceReduceKernelINS2_10policy_hubIN4cuda3std3__45tupleIJdiEEEj12larger_tupleIdEE10Policy1000EN6thrust24THRUST_300001_SM_1000_NS12zip_iteratorINS8_IJNSF_6detail15normal_iteratorINSF_10device_ptrIdEEEENSF_17counting_iteratorIiNSF_11use_defaultESN_SN_EEEEEEEjSB_S9_NS7_10__identityEEEvT0_PT3_T1_NS0_13GridEvenShareISV_EET2_T4_E12temp_storage+48];
	setp.geu.f64 	%p97, %fd192, %fd143;
	setp.lt.s32 	%p98, %r382, %r788;
	and.pred  	%p99, %p97, %p98;
	selp.f64 	%fd192, %fd192, %fd143, %p99;
	selp.b32 	%r788, %r788, %r382, %p99;
$L__BB23_148:
	ld.shared.f64 	%fd146, [_ZZN3cub18CUB_300001_SM_10006detail6reduce18DeviceReduceKernelINS2_10policy_hubIN4cuda3std3__45tupleIJdiEEEj12larger_tupleIdEE10Policy1000EN6thrust24THRUST_300001_SM_1000_NS12zip_iteratorINS8_IJNSF_6detail15normal_iteratorINSF_10device_ptrIdEEEENSF_17counting_iteratorIiNSF_11use_defaultESN_SN_EEEEEEEjSB_S9_NS7_10__identityEEEvT0_PT3_T1_NS0_13GridEvenShareISV_EET2_T4_E12temp_storage+56];
	setp.lt.f64 	%p100, %fd146, %fd192;
	@%p100 bra 	$L__BB23_150;
	ld.shared.u32 	%r384, [_ZZN3cub18CUB_300001_SM_10006detail6reduce18DeviceReduceKernelINS2_10policy_hubIN4cuda3std3__45tupleIJdiEEEj12larger_tupleIdEE10Policy1000EN6thrust24THRUST_300001_SM_1000_NS12zip_iteratorINS8_IJNSF_6detail15normal_iteratorINSF_10device_ptrIdEEEENSF_17counting_iteratorIiNSF_11use_defaultESN_SN_EEEEEEEjSB_S9_NS7_10__identityEEEvT0_PT3_T1_NS0_13GridEvenShareISV_EET2_T4_E12temp_storage+64];
	setp.geu.f64 	%p101, %fd192, %fd146;
	setp.lt.s32 	%p102, %r384, %r788;
	and.pred  	%p103, %p101, %p102;
	selp.f64 	%fd192, %fd192, %fd146, %p103;
	selp.b32 	%r788, %r788, %r384, %p103;
$L__BB23_150:
	ld.shared.f64 	%fd149, [_ZZN3cub18CUB_300001_SM_10006detail6reduce18DeviceReduceKernelINS2_10policy_hubIN4cuda3std3__45tupleIJdiEEEj12larger_tupleIdEE10Policy1000EN6thrust24THRUST_300001_SM_1000_NS12zip_iteratorINS8_IJNSF_6detail15normal_iteratorINSF_10device_ptrIdEEEENSF_17counting_iteratorIiNSF_11use_defaultESN_SN_EEEEEEEjSB_S9_NS7_10__identityEEEvT0_PT3_T1_NS0_13GridEvenShareISV_EET2_T4_E12temp_storage+72];
	setp.lt.f64 	%p104, %fd149, %fd192;
	@%p104 bra 	$L__BB23_152;
	ld.shared.u32 	%r386, [_ZZN3cub18CUB_300001_SM_10006detail6reduce18DeviceReduceKernelINS2_10policy_hubIN4cuda3std3__45tupleIJdiEEEj12larger_tupleIdEE10Policy1000EN6thrust24THRUST_300001_SM_1000_NS12zip_iteratorINS8_IJNSF_6detail15normal_iteratorINSF_10device_ptrIdEEEENSF_17counting_iteratorIiNSF_11use_defaultESN_SN_EEEEEEEjSB_S9_NS7_10__identityEEEvT0_PT3_T1_NS0_13GridEvenShareISV_EET2_T4_E12temp_storage+80];
	setp.geu.f64 	%p105, %fd192, %fd149;
	setp.lt.s32 	%p106, %r386, %r788;
	and.pred  	%p107, %p105, %p106;
	selp.f64 	%fd192, %fd192, %fd149, %p107;
	selp.b32 	%r788, %r788, %r386, %p107;
$L__BB23_152:
	ld.shared.f64 	%fd152, [_ZZN3cub18CUB_300001_SM_10006detail6reduce18DeviceReduceKernelINS2_10policy_hubIN4cuda3std3__45tupleIJdiEEEj12larger_tupleIdEE10Policy1000EN6thrust24THRUST_300001_SM_1000_NS12zip_iteratorINS8_IJNSF_6detail15normal_iteratorINSF_10device_ptrIdEEEENSF_17counting_iteratorIiNSF_11use_defaultESN_SN_EEEEEEEjSB_S9_NS7_10__identityEEEvT0_PT3_T1_NS0_13GridEvenShareISV_EET2_T4_E12temp_storage+88];
	setp.lt.f64 	%p108, %fd152, %fd192;
	@%p108 bra 	$L__BB23_154;
	ld.shared.u32 	%r388, [_ZZN3cub18CUB_300001_SM_10006detail6reduce18DeviceReduceKernelINS2_10policy_hubIN4cuda3std3__45tupleIJdiEEEj12larger_tupleIdEE10Policy1000EN6thrust24THRUST_300001_SM_1000_NS12zip_iteratorINS8_IJNSF_6detail15normal_iteratorINSF_10device_ptrIdEEEENSF_17counting_iteratorIiNSF_11use_defaultESN_SN_EEEEEEEjSB_S9_NS7_10__identityEEEvT0_PT3_T1_NS0_13GridEvenShareISV_EET2_T4_E12temp_storage+96];
	setp.geu.f64 	%p109, %fd192, %fd152;
	setp.lt.s32 	%p110, %r388, %r788;
	and.pred  	%p111, %p109, %p110;
	selp.f64 	%fd192, %fd192, %fd152, %p111;
	selp.b32 	%r788, %r788, %r388, %p111;
$L__BB23_154:
	ld.shared.f64 	%fd155, [_ZZN3cub18CUB_300001_SM_10006detail6reduce18DeviceReduceKernelINS2_10policy_hubIN4cuda3std3__45tupleIJdiEEEj12larger_tupleIdEE10Policy1000EN6thrust24THRUST_300001_SM_1000_NS12zip_iteratorINS8_IJNSF_6detail15normal_iteratorINSF_10device_ptrIdEEEENSF_17counting_iteratorIiNSF_11use_defaultESN_SN_EEEEEEEjSB_S9_NS7_10__identityEEEvT0_PT3_T1_NS0_13GridEvenShareISV_EET2_T4_E12temp_storage+104];
	setp.lt.f64 	%p112, %fd155, %fd192;
	@%p112 bra 	$L__BB23_156;
	ld.shared.u32 	%r390, [_ZZN3cub18CUB_300001_SM_10006detail6reduce18DeviceReduceKernelINS2_10policy_hubIN4cuda3std3__45tupleIJdiEEEj12larger_tupleIdEE10Policy1000EN6thrust24THRUST_300001_SM_1000_NS12zip_iteratorINS8_IJNSF_6detail15normal_iteratorINSF_10device_ptrIdEEEENSF_17counting_iteratorIiNSF_11use_defaultESN_SN_EEEEEEEjSB_S9_NS7_10__identityEEEvT0_PT3_T1_NS0_13GridEvenShareISV_EET2_T4_E12temp_storage+112];
	setp.geu.f64 	%p113, %fd192, %fd155;
	setp.lt.s32 	%p114, %r390, %r788;
	and.pred  	%p115, %p113, %p114;
	selp.f64 	%fd192, %fd192, %fd155, %p115;
	selp.b32 	%r788, %r788, %r390, %p115;
$L__BB23_156:
	ld.shared.f64 	%fd158, [_ZZN3cub18CUB_300001_SM_10006detail6reduce18DeviceReduceKernelINS2_10policy_hubIN4cuda3std3__45tupleIJdiEEEj12larger_tupleIdEE10Policy1000EN6thrust24THRUST_300001_SM_1000_NS12zip_iteratorINS8_IJNSF_6detail15normal_iteratorINSF_10device_ptrIdEEEENSF_17counting_iteratorIiNSF_11use_defaultESN_SN_EEEEEEEjSB_S9_NS7_10__identityEEEvT0_PT3_T1_NS0_13GridEvenShareISV_EET2_T4_E12temp_storage+120];
	setp.lt.f64 	%p116, %fd158, %fd192;
	@%p116 bra 	$L__BB23_158;
	ld.shared.u32 	%r392, [_ZZN3cub18CUB_300001_SM_10006detail6reduce18DeviceReduceKernelINS2_10policy_hubIN4cuda3std3__45tupleIJdiEEEj12larger_tupleIdEE10Policy1000EN6thrust24THRUST_300001_SM_1000_NS12zip_iteratorINS8_IJNSF_6detail15normal_iteratorINSF_10device_ptrIdEEEENSF_17counting_iteratorIiNSF_11use_defaultESN_SN_EEEEEEEjSB_S9_NS7_10__identityEEEvT0_PT3_T1_NS0_13GridEvenShareISV_EET2_T4_E12temp_storage+128];
	setp.geu.f64 	%p117, %fd192, %fd158;
	setp.lt.s32 	%p118, %r392, %r788;
	and.pred  	%p119, %p117, %p118;
	selp.b32 	%r788, %r788, %r392, %p119;
	selp.f64 	%fd192, %fd192, %fd158, %p119;
$L__BB23_158:
	mov.u32 	%r750, %tid.x;
	setp.ne.s32 	%p275, %r750, 0;
	@%p275 bra 	$L__BB23_160;
	cvta.to.global.u64 	%rd60, %rd2;
	mul.wide.u32 	%rd61, %r3, 16;
	add.s64 	%rd62, %rd60, %rd61;
	st.global.f64 	[%rd62], %fd192;
	st.global.u32 	[%rd62+8], %r788;
$L__BB23_160:
	ret;

}
	// .globl	_ZN3cub18CUB_300001_SM_10006detail6reduce28DeviceReduceSingleTileKernelINS2_10policy_hubIN4cuda3std3__45tupleIJdiEEEj12larger_tupleIdEE10Policy1000EPS9_SE_iSB_S9_S9_NS7_10__identityEEEvT0_T1_T2_T3_T4_T6_
.visible .entry _ZN3cub18CUB_300001_SM_10006detail6reduce28DeviceReduceSingleTileKernelINS2_10policy_hubIN4cuda3std3__45tupleIJdiEEEj12larger_tupleIdEE10Policy1000EPS9_SE_iSB_S9_S9_NS7_10__identityEEEvT0_T1_T2_T3_T4_T6_(
	.param .u64 .ptr .align 1 _ZN3cub18CUB_300001_SM_10006detail6reduce28DeviceReduceSingleTileKernelINS2_10policy_hubIN4cuda3std3__45tupleIJdiEEEj12larger_tupleIdEE10Policy1000EPS9_SE_iSB_S9_S9_NS7_10__identityEEEvT0_T1_T2_T3_T4_T6__param_0,
	.param .u64 .ptr .align 1 _ZN3cub18CUB_300001_SM_10006detail6reduce28DeviceReduceSingleTileKernelINS2_10policy_hubIN4cuda3std3__45tupleIJdiEEEj12larger_tupleIdEE10Policy1000EPS9_SE_iSB_S9_S9_NS7_10__identityEEEvT0_T1_T2_T3_T4_T6__param_1,
	.param .u32 _ZN3cub18CUB_300001_SM_10006detail6reduce28DeviceReduceSingleTileKernelINS2_10policy_hubIN4cuda3std3__45tupleIJdiEEEj12larger_tupleIdEE10Policy1000EPS9_SE_iSB_S9_S9_NS7_10__identityEEEvT0_T1_T2_T3_T4_T6__param_2,
	.param .align 1 .b8 _ZN3cub18CUB_300001_SM_10006detail6reduce28DeviceReduceSingleTileKernelINS2_10policy_hubIN4cuda3std3__45tupleIJdiEEEj12larger_tupleIdEE10Policy1000EPS9_SE_iSB_S9_S9_NS7_10__identityEEEvT0_T1_T2_T3_T4_T6__param_3[1],
	.param .align 8 .b8 _ZN3cub18CUB_300001_SM_10006detail6reduce28DeviceReduceSingleTileKernelINS2_10policy_hubIN4cuda3std3__45tupleIJdiEEEj12larger_tupleIdEE10Policy1000EPS9_SE_iSB_S9_S9_NS7_10__identityEEEvT0_T1_T2_T3_T4_T6__param_4[16],
	.param .align 1 .b8 _ZN3cub18CUB_300001_SM_10006detail6reduce28DeviceReduceSingleTileKernelINS2_10policy_hubIN4cuda3std3__45tupleIJdiEEEj12larger_tupleIdEE10Policy1000EPS9_SE_iSB_S9_S9_NS7_10__identityEEEvT0_T1_T2_T3_T4_T6__param_5[1]
)
.maxntid 256
.minnctapersm 1
{
	.reg .pred 	%p<281>;
	.reg .b16 	%rs<725>;
	.reg .b32 	%r<903>;
	.reg .b64 	%rd<223>;
	.reg .b64 	%fd<194>;
	// demoted variable
	.shared .align 8 .b8 _ZZN3cub18CUB_300001_SM_10006detail6reduce28DeviceReduceSingleTileKernelINS2_10policy_hubIN4cuda3std3__45tupleIJdiEEEj12larger_tupleIdEE10Policy1000EPS9_SE_iSB_S9_S9_NS7_10__identityEEEvT0_T1_T2_T3_T4_T6_E12temp_storage[152];
	ld.param.u32 	%r176, [_ZN3cub18CUB_300001_SM_10006detail6reduce28DeviceReduceSingleTileKernelINS2_10policy_hubIN4cuda3std3__45tupleIJdiEEEj12larger_tupleIdEE10Policy1000EPS9_SE_iSB_S9_S9_NS7_10__identityEEEvT0_T1_T2_T3_T4_T6__param_4+12];
	bfe.u32 	%r177, %r176, 24, 8;
	cvt.u16.u32 	%rs724, %r177;
	bfe.u32 	%r178, %r176, 16, 8;
	cvt.u16.u32 	%rs723, %r178;
	bfe.u32 	%r179, %r176, 8, 8;
	cvt.u16.u32 	%rs722, %r179;
	bfe.u32 	%r180, %r176, 0, 8;
	cvt.u16.u32 	%rs721, %r180;
	ld.param.u32 	%r902, [_ZN3cub18CUB_300001_SM_10006detail6reduce28DeviceReduceSingleTileKernelINS2_10policy_hubIN4cuda3std3__45tupleIJdiEEEj12larger_tupleIdEE10Policy1000EPS9_SE_iSB_S9_S9_NS7_10__identityEEEvT0_T1_T2_T3_T4_T6__param_4+8];
	ld.param.f64 	%fd193, [_ZN3cub18CUB_300001_SM_10006detail6reduce28DeviceReduceSingleTileKernelINS2_10policy_hubIN4cuda3std3__45tupleIJdiEEEj12larger_tupleIdEE10Policy1000EPS9_SE_iSB_S9_S9_NS7_10__identityEEEvT0_T1_T2_T3_T4_T6__param_4];
	ld.param.u64 	%rd34, [_ZN3cub18CUB_300001_SM_10006detail6reduce28DeviceReduceSingleTileKernelINS2_10policy_hubIN4cuda3std3__45tupleIJdiEEEj12larger_tupleIdEE10Policy1000EPS9_SE_iSB_S9_S9_NS7_10__identityEEEvT0_T1_T2_T3_T4_T6__param_0];
	ld.param.u64 	%rd35, [_ZN3cub18CUB_300001_SM_10006detail6reduce28DeviceReduceSingleTileKernelINS2_10policy_hubIN4cuda3std3__45tupleIJdiEEEj12larger_tupleIdEE10Policy1000EPS9_SE_iSB_S9_S9_NS7_10__identityEEEvT0_T1_T2_T3_T4_T6__param_1];
	ld.param.u32 	%r174, [_ZN3cub18CUB_300001_SM_10006detail6reduce28DeviceReduceSingleTileKernelINS2_10policy_hubIN4cuda3std3__45tupleIJdiEEEj12larger_tupleIdEE10Policy1000EPS9_SE_iSB_S9_S9_NS7_10__identityEEEvT0_T1_T2_T3_T4_T6__param_2];
	cvta.to.global.u64 	%rd1, %rd35;
	setp.ne.s32 	%p1, %r174, 0;
	@%p1 bra 	$L__BB24_3;
	mov.u32 	%r817, %tid.x;
	setp.ne.s32 	%p280, %r817, 0;
	@%p280 bra 	$L__BB24_202;
	st.global.f64 	[%rd1], %fd193;
	st.global.u32 	[%rd1+8], %r902;
	cvt.u32.u16 	%r818, %rs721;
	cvt.u32.u16 	%r819, %rs722;
	prmt.b32 	%r820, %r818, %r819, 0x3340U;
	cvt.u32.u16 	%r821, %rs723;
	cvt.u32.u16 	%r822, %rs724;
	prmt.b32 	%r823, %r821, %r822, 0x3340U;
	prmt.b32 	%r824, %r820, %r823, 0x5410U;
	st.global.u32 	[%rd1+12], %r824;
	bra.uni 	$L__BB24_202;
$L__BB24_3:
	setp.gt.s32 	%p2, %r174, 1023;
	@%p2 bra 	$L__BB24_113;
	mov.u32 	%r1, %tid.x;
	setp.ge.s32 	%p120, %r1, %r174;
	mov.f64 	%fd157, 0d0000000000000000;
	mov.b32 	%r858, 0;
	mov.b16 	%rs596, 0;
	mov.u16 	%rs595, %rs596;
	mov.u16 	%rs594, %rs596;
	mov.u16 	%rs593, %rs596;
	mov.u32 	%r831, %r1;
	@%p120 bra 	$L__BB24_6;
	mul.wide.u32 	%rd151, %r1, 16;
	add.s64 	%rd148, %rd34, %rd151;
	// begin inline asm
	ld.global.nc.u64 %rd147, [%rd148];
	// end inline asm
	add.s64 	%rd150, %rd148, 8;
	// begin inline asm
	ld.global.nc.u64 %rd149, [%rd150];
	// end inline asm
	cvt.u32.u64 	%r858, %rd149;
	shr.u64 	%rd152, %rd149, 32;
	cvt.u16.u64 	%rs593, %rd152;
	shr.u64 	%rd153, %rd149, 40;
	cvt.u16.u64 	%rs594, %rd153;
	shr.u64 	%rd154, %rd149, 48;
	cvt.u16.u64 	%rs595, %rd154;
	shr.u64 	%rd155, %rd149, 56;
	cvt.u16.u64 	%rs596, %rd155;
	mov.b64 	%fd157, %rd147;
	add.s32 	%r831, %r1, 256;
$L__BB24_6:
	setp.ge.s32 	%p121, %r831, %r174;
	@%p121 bra 	$L__BB24_27;
	not.b32 	%r396, %r831;
	add.s32 	%r6, %r174, %r396;
	and.b32  	%r397, %r6, 768;
	setp.eq.s32 	%p122, %r397, 768;
	@%p122 bra 	$L__BB24_13;
	mul.wide.u32 	%rd156, %r831, 16;
	add.s64 	%rd218, %rd34, %rd156;
	shr.u32 	%r398, %r6, 8;
	add.s32 	%r399, %r398, 1;
	and.b32  	%r400, %r399, 3;
	neg.s32 	%r827, %r400;
$L__BB24_9:
	.pragma "nounroll";
	// begin inline asm
	ld.global.nc.u64 %rd157, [%rd218];
	// end inline asm
	add.s64 	%rd160, %rd218, 8;
	// begin inline asm
	ld.global.nc.u64 %rd159, [%rd160];
	// end inline asm
	cvt.u32.u64 	%r11, %rd159;
	mov.b64 	%fd4, %rd157;
	setp.gt.f64 	%p123, %fd157, %fd4;
	@%p123 bra 	$L__BB24_12;
	setp.geu.f64 	%p124, %fd157, %fd4;
	setp.lt.s32 	%p125, %r11, %r858;
	and.pred  	%p126, %p124, %p125;
	@%p126 bra 	$L__BB24_12;
	shr.u64 	%rd161, %rd159, 56;
	cvt.u16.u64 	%rs596, %rd161;
	shr.u64 	%rd162, %rd159, 48;
	cvt.u16.u64 	%rs595, %rd162;
	shr.u64 	%rd163, %rd159, 40;
	cvt.u16.u64 	%rs594, %rd163;
	shr.u64 	%rd164, %rd159, 32;
	cvt.u16.u64 	%rs593, %rd164;
	mov.u32 	%r858, %r11;
	mov.f64 	%fd157, %fd4;
$L__BB24_12:
	add.s32 	%r831, %r831, 256;
	add.s64 	%rd218, %rd218, 4096;
	add.s32 	%r827, %r827, 1;
	setp.ne.s32 	%p127, %r827, 0;
	@%p127 bra 	$L__BB24_9;
$L__BB24_13:
	setp.lt.u32 	%p128, %r6, 768;
	@%p128 bra 	$L__BB24_27;
$L__BB24_14:
	mul.wide.s32 	%rd169, %r831, 16;
	add.s64 	%rd166, %rd34, %rd169;
	// begin inline asm
	ld.global.nc.u64 %rd165, [%rd166];
	// end inline asm
	add.s64 	%rd168, %rd166, 8;
	// begin inline asm
	ld.global.nc.u64 %rd167, [%rd168];
	// end inline asm
	cvt.u32.u64 	%r20, %rd167;
	mov.b64 	%fd9, %rd165;
	setp.gt.f64 	%p129, %fd157, %fd9;
	@%p129 bra 	$L__BB24_17;
	setp.geu.f64 	%p130, %fd157, %fd9;
	setp.lt.s32 	%p131, %r20, %r858;
	and.pred  	%p132, %p130, %p131;
	@%p132 bra 	$L__BB24_17;
	shr.u64 	%rd170, %rd167, 56;
	cvt.u16.u64 	%rs596, %rd170;
	shr.u64 	%rd171, %rd167, 48;
	cvt.u16.u64 	%rs595, %rd171;
	shr.u64 	%rd172, %rd167, 40;
	cvt.u16.u64 	%rs594, %rd172;
	shr.u64 	%rd173, %rd167, 32;
	cvt.u16.u64 	%rs593, %rd173;
	mov.u32 	%r858, %r20;
	mov.f64 	%fd157, %fd9;
$L__BB24_17:
	add.s64 	%rd175, %rd166, 4096;
	// begin inline asm
	ld.global.nc.u64 %rd174, [%rd175];
	// end inline asm
	add.s64 	%rd177, %rd166, 4104;
	// begin inline asm
	ld.global.nc.u64 %rd176, [%rd177];
	// end inline asm
	cvt.u32.u64 	%r22, %rd176;
	mov.b64 	%fd11, %rd174;
	setp.gt.f64 	%p133, %fd157, %fd11;
	@%p133 bra 	$L__BB24_20;
	setp.geu.f64 	%p134, %fd157, %fd11;
	setp.lt.s32 	%p135, %r22, %r858;
	and.pred  	%p136, %p134, %p135;
	@%p136 bra 	$L__BB24_20;
	shr.u64 	%rd178, %rd176, 56;
	cvt.u16.u64 	%rs596, %rd178;
	shr.u64 	%rd179, %rd176, 48;
	cvt.u16.u64 	%rs595, %rd179;
	shr.u64 	%rd180, %rd176, 40;
	cvt.u16.u64 	%rs594, %rd180;
	shr.u64 	%rd181, %rd176, 32;
	cvt.u16.u64 	%rs593, %rd181;
	mov.u32 	%r858, %r22;
	mov.f64 	%fd157, %fd11;
$L__BB24_20:
	add.s64 	%rd183, %rd166, 8192;
	// begin inline asm
	ld.global.nc.u64 %rd182, [%rd183];
	// end inline asm
	add.s64 	%rd185, %rd166, 8200;
	// begin inline asm
	ld.global.nc.u64 %rd184, [%rd185];
	// end inline asm
	cvt.u32.u64 	%r24, %rd184;
	mov.b64 	%fd13, %rd182;
	setp.gt.f64 	%p137, %fd157, %fd13;
	@%p137 bra 	$L__BB24_23;
	setp.geu.f64 	%p138, %fd157, %fd13;
	setp.lt.s32 	%p139, %r24, %r858;
	and.pred  	%p140, %p138, %p139;
	@%p140 bra 	$L__BB24_23;
	shr.u64 	%rd186, %rd184, 56;
	cvt.u16.u64 	%rs596, %rd186;
	shr.u64 	%rd187, %rd184, 48;
	cvt.u16.u64 	%rs595, %rd187;
	shr.u64 	%rd188, %rd184, 40;
	cvt.u16.u64 	%rs594, %rd188;
	shr.u64 	%rd189, %rd184, 32;
	cvt.u16.u64 	%rs593, %rd189;
	mov.u32 	%r858, %r24;
	mov.f64 	%fd157, %fd13;
$L__BB24_23:
	add.s64 	%rd191, %rd166, 12288;
	// begin inline asm
	ld.global.nc.u64 %rd190, [%rd191];
	// end inline asm
	add.s64 	%rd193, %rd166, 12296;
	// begin inline asm
	ld.global.nc.u64 %rd192, [%rd193];
	// end inline asm
	cvt.u32.u64 	%r26, %rd192;
	mov.b64 	%fd15, %rd190;
	setp.gt.f64 	%p141, %fd157, %fd15;
	@%p141 bra 	$L__BB24_26;
	setp.geu.f64 	%p142, %fd157, %fd15;
	setp.lt.s32 	%p143, %r26, %r858;
	and.pred  	%p144, %p142, %p143;
	@%p144 bra 	$L__BB24_26;
	shr.u64 	%rd194, %rd192, 56;
	cvt.u16.u64 	%rs596, %rd194;
	shr.u64 	%rd195, %rd192, 48;
	cvt.u16.u64 	%rs595, %rd195;
	shr.u64 	%rd196, %rd192, 40;
	cvt.u16.u64 	%rs594, %rd196;
	shr.u64 	%rd197, %rd192, 32;
	cvt.u16.u64 	%rs593, %rd197;
	mov.u32 	%r858, %r26;
	mov.f64 	%fd157, %fd15;
$L__BB24_26:
	add.s32 	%r831, %r831, 1024;
	setp.lt.s32 	%p145, %r831, %r174;
	@%p145 bra 	$L__BB24_14;
$L__BB24_27:
	setp.lt.s32 	%p146, %r174, 256;
	@%p146 bra 	$L__BB24_67;
	// begin inline asm
	mov.u32 %r609, %laneid;
	// end inline asm
	cvt.u32.u16 	%r630, %rs593;
	and.b32  	%r631, %r630, 255;
	and.b16  	%rs476, %rs594, 255;
	mul.wide.u16 	%r632, %rs476, 256;
	or.b32  	%r633, %r632, %r631;
	cvt.u32.u16 	%r634, %rs595;
	shl.b32 	%r635, %r634, 16;
	and.b32  	%r636, %r635, 16711680;
	or.b32  	%r637, %r633, %r636;
	cvt.u32.u16 	%r638, %rs596;
	shl.b32 	%r639, %r638, 24;
	or.b32  	%r626, %r637, %r639;
	mov.b64 	%rd208, %fd157;
	mov.b64 	{%r611, %r616}, %rd208;
	mov.b32 	%r627, 1;
	mov.b32 	%r628, 31;
	mov.b32 	%r629, -1;
	// begin inline asm
	shfl.sync.down.b32 %r610, %r611, %r627, %r628, %r629;
	// end inline asm
	// begin inline asm
	shfl.sync.down.b32 %r615, %r616, %r627, %r628, %r629;
	// end inline asm
	mov.b64 	%rd209, {%r610, %r615};
	mov.b64 	%fd18, %rd209;
	// begin inline asm
	shfl.sync.down.b32 %r620, %r858, %r627, %r628, %r629;
	// end inline asm
	// begin inline asm
	shfl.sync.down.b32 %r625, %r626, %r627, %r628, %r629;
	// end inline asm
	setp.gt.s32 	%p215, %r609, 30;
	setp.gt.f64 	%p216, %fd157, %fd18;
	or.pred  	%p217, %p215, %p216;
	@%p217 bra 	$L__BB24_31;
	setp.geu.f64 	%p218, %fd157, %fd18;
	setp.lt.s32 	%p219, %r620, %r858;
	and.pred  	%p220, %p218, %p219;
	@%p220 bra 	$L__BB24_31;
	shr.u32 	%r640, %r625, 24;
	cvt.u16.u32 	%rs596, %r640;
	{ .reg .b16 tmp; mov.b32 {tmp, %rs595}, %r625; }
	shr.u32 	%r641, %r625, 8;
	cvt.u16.u32 	%rs594, %r641;
	cvt.u16.u32 	%rs593, %r625;
	mov.u32 	%r858, %r620;
	mov.f64 	%fd157, %fd18;
$L__BB24_31:
	cvt.u32.u16 	%r662, %rs593;
	and.b32  	%r663, %r662, 255;
	and.b16  	%rs477, %rs594, 255;
	mul.wide.u16 	%r664, %rs477, 256;
	or.b32  	%r665, %r664, %r663;
	cvt.u32.u16 	%r666, %rs595;
	shl.b32 	%r667, %r666, 16;
	and.b32  	%r668, %r667, 16711680;
	or.b32  	%r669, %r665, %r668;
	cvt.u32.u16 	%r670, %rs596;
	shl.b32 	%r671, %r670, 24;
	or.b32  	%r658, %r669, %r671;
	mov.b64 	%rd210, %fd157;
	mov.b64 	{%r643, %r648}, %rd210;
	mov.b32 	%r659, 2;
	mov.b32 	%r660, 31;
	mov.b32 	%r661, -1;
	// begin inline asm
	shfl.sync.down.b32 %r642, %r643, %r659, %r660, %r661;
	// end inline asm
	// begin inline asm
	shfl.sync.down.b32 %r647, %r648, %r659, %r660, %r661;
	// end inline asm
	mov.b64 	%rd211, {%r642, %r647};
	mov.b64 	%fd20, %rd211;
	// begin inline asm
	shfl.sync.down.b32 %r652, %r858, %r659, %r660, %r661;
	// end inline asm
	// begin inline asm
	shfl.sync.down.b32 %r657, %r658, %r659, %r660, %r661;
	// end inline asm
	setp.gt.s32 	%p221, %r609, 29;
	setp.gt.f64 	%p222, %fd157, %fd20;
	or.pred  	%p223, %p221, %p222;
	@%p223 bra 	$L__BB24_34;
	setp.geu.f64 	%p224, %fd157, %fd20;
	setp.lt.s32 	%p225, %r652, %r858;
	and.pred  	%p226, %p224, %p225;
	@%p226 bra 	$L__BB24_34;
	shr.u32 	%r672, %r657, 24;
	cvt.u16.u32 	%rs596, %r672;
	{ .reg .b16 tmp; mov.b32 {tmp, %rs595}, %r657; }
	shr.u32 	%r673, %r657, 8;
	cvt.u16.u32 	%rs594, %r673;
	cvt.u16.u32 	%rs593, %r657;
	mov.u32 	%r858, %r652;
	mov.f64 	%fd157, %fd20;
$L__BB24_34:
	cvt.u32.u16 	%r694, %rs593;
	and.b32  	%r695, %r694, 255;
	and.b16  	%rs478, %rs594, 255;
	mul.wide.u16 	%r696, %rs478, 256;
	or.b32  	%r697, %r696, %r695;
	cvt.u32.u16 	%r698, %rs595;
	shl.b32 	%r699, %r698, 16;
	and.b32  	%r700, %r699, 16711680;
	or.b32  	%r701, %r697, %r700;
	cvt.u32.u16 	%r702, %rs596;
	shl.b32 	%r703, %r702, 24;
	or.b32  	%r690, %r701, %r703;
	mov.b64 	%rd212, %fd157;
	mov.b64 	{%r675, %r680}, %rd212;
	mov.b32 	%r691, 4;
	mov.b32 	%r692, 31;
	mov.b32 	%r693, -1;
	// begin inline asm
	shfl.sync.down.b32 %r674, %r675, %r691, %r692, %r693;
	// end inline asm
	// begin inline asm
	shfl.sync.down.b32 %r679, %r680, %r691, %r692, %r693;
	// end inline asm
	mov.b64 	%rd213, {%r674, %r679};
	mov.b64 	%fd22, %rd213;
	// begin inline asm
	shfl.sync.down.b32 %r684, %r858, %r691, %r692, %r693;
	// end inline asm
	// begin inline asm
	shfl.sync.down.b32 %r689, %r690, %r691, %r692, %r693;
	// end inline asm
	setp.gt.s32 	%p227, %r609, 27;
	setp.gt.f64 	%p228, %fd157, %fd22;
	or.pred  	%p229, %p227, %p228;
	@%p229 bra 	$L__BB24_37;
	setp.geu.f64 	%p230, %fd157, %fd22;
	setp.lt.s32 	%p231, %r684, %r858;
	and.pred  	%p232, %p230, %p231;
	@%p232 bra 	$L__BB24_37;
	shr.u32 	%r704, %r689, 24;
	cvt.u16.u32 	%rs596, %r704;
	{ .reg .b16 tmp; mov.b32 {tmp, %rs595}, %r689; }
	shr.u32 	%r705, %r689, 8;
	cvt.u16.u32 	%rs594, %r705;
	cvt.u16.u32 	%rs593, %r689;
	mov.u32 	%r858, %r684;
	mov.f64 	%fd157, %fd22;
$L__BB24_37:
	cvt.u32.u16 	%r726, %rs593;
	and.b32  	%r727, %r726, 255;
	and.b16  	%rs479, %rs594, 255;
	mul.wide.u16 	%r728, %rs479, 256;
	or.b32  	%r729, %r728, %r727;
	cvt.u32.u16 	%r730, %rs595;
	shl.b32 	%r731, %r730, 16;
	and.b32  	%r732, %r731, 16711680;
	or.b32  	%r733, %r729, %r732;
	cvt.u32.u16 	%r734, %rs596;
	shl.b32 	%r735, %r734, 24;
	or.b32  	%r722, %r733, %r735;
	mov.b64 	%rd214, %fd157;
	mov.b64 	{%r707, %r712}, %rd214;
	mov.b32 	%r723, 8;
	mov.b32 	%r724, 31;
	mov.b32 	%r725, -1;
	// begin inline asm
	shfl.sync.down.b32 %r706, %r707, %r723, %r724, %r725;
	// end inline asm
	// begin inline asm
	shfl.sync.down.b32 %r711, %r712, %r723, %r724, %r725;
	// end inline asm
	mov.b64 	%rd215, {%r706, %r711};
	mov.b64 	%fd24, %rd215;
	// begin inline asm
	shfl.sync.down.b32 %r716, %r858, %r723, %r724, %r725;
	// end inline asm
	// begin inline asm
	shfl.sync.down.b32 %r721, %r722, %r723, %r724, %r725;
	// end inline asm
	setp.gt.s32 	%p233, %r609, 23;
	setp.gt.f64 	%p234, %fd157, %fd24;
	or.pred  	%p235, %p233, %p234;
	@%p235 bra 	$L__BB24_40;
	setp.geu.f64 	%p236, %fd157, %fd24;
	setp.lt.s32 	%p237, %r716, %r858;
	and.pred  	%p238, %p236, %p237;
	@%p238 bra 	$L__BB24_40;
	shr.u32 	%r736, %r721, 24;
	cvt.u16.u32 	%rs596, %r736;
	{ .reg .b16 tmp; mov.b32 {tmp, %rs595}, %r721; }
	shr.u32 	%r737, %r721, 8;
	cvt.u16.u32 	%rs594, %r737;
	cvt.u16.u32 	%rs593, %r721;
	mov.u32 	%r858, %r716;
	mov.f64 	%fd157, %fd24;
$L__BB24_40:
	cvt.u32.u16 	%r758, %rs593;
	and.b32  	%r759, %r758, 255;
	and.b16  	%rs480, %rs594, 255;
	mul.wide.u16 	%r760, %rs480, 256;
	or.b32  	%r761, %r760, %r759;
	cvt.u32.u16 	%r762, %rs595;
	shl.b32 	%r763, %r762, 16;
	and.b32  	%r764, %r763, 16711680;
	or.b32  	%r765, %r761, %r764;
	cvt.u32.u16 	%r766, %rs596;
	shl.b32 	%r767, %r766, 24;
	or.b32  	%r754, %r765, %r767;
	mov.b64 	%rd216, %fd157;
	mov.b64 	{%r739, %r744}, %rd216;
	mov.b32 	%r755, 16;
	mov.b32 	%r756, 31;
	mov.b32 	%r757, -1;
	// begin inline asm
	shfl.sync.down.b32 %r738, %r739, %r755, %r756, %r757;
	// end inline asm
	// begin inline asm
	shfl.sync.down.b32 %r743, %r744, %r755, %r756, %r757;
	// end inline asm
	mov.b64 	%rd217, {%r738, %r743};
	mov.b64 	%fd26, %rd217;
	// begin inline asm
	shfl.sync.down.b32 %r748, %r858, %r755, %r756, %r757;
	// end inline asm
	// begin inline asm
	shfl.sync.down.b32 %r753, %r754, %r755, %r756, %r757;
	// end inline asm
	setp.gt.s32 	%p239, %r609, 15;
	setp.gt.f64 	%p240, %fd157, %fd26;
	or.pred  	%p241, %p239, %p240;
	@%p241 bra 	$L__BB24_43;
	setp.geu.f64 	%p242, %fd157, %fd26;
	setp.lt.s32 	%p243, %r748, %r858;
	and.pred  	%p244, %p242, %p243;
	@%p244 bra 	$L__BB24_43;
	shr.u32 	%r768, %r753, 24;
	cvt.u16.u32 	%rs596, %r768;
	{ .reg .b16 tmp; mov.b32 {tmp, %rs595}, %r753; }
	shr.u32 	%r769, %r753, 8;
	cvt.u16.u32 	%rs594, %r769;
	cvt.u16.u32 	%rs593, %r753;
	mov.u32 	%r858, %r748;
	mov.f64 	%fd157, %fd26;
$L__BB24_43:
	setp.ne.s32 	%p245, %r609, 0;
	@%p245 bra 	$L__BB24_45;
	shr.u32 	%r770, %r1, 1;
	and.b32  	%r771, %r770, 496;
	mov.u32 	%r772, _ZZN3cub18CUB_300001_SM_10006detail6reduce28DeviceReduceSingleTileKernelINS2_10policy_hubIN4cuda3std3__45tupleIJdiEEEj12larger_tupleIdEE10Policy1000EPS9_SE_iSB_S9_S9_NS7_10__identityEEEvT0_T1_T2_T3_T4_T6_E12temp_storage;
	add.s32 	%r773, %r772, %r771;
	st.shared.f64 	[%r773+8], %fd157;
	st.shared.u32 	[%r773+16], %r858;
$L__BB24_45:
	bar.sync 	0;
	setp.ne.s32 	%p246, %r1, 0;
	@%p246 bra 	$L__BB24_197;
	ld.shared.f64 	%fd28, [_ZZN3cub18CUB_300001_SM_10006detail6reduce28DeviceReduceSingleTileKernelINS2_10policy_hubIN4cuda3std3__45tupleIJdiEEEj12larger_tupleIdEE10Policy1000EPS9_SE_iSB_S9_S9_NS7_10__identityEEEvT0_T1_T2_T3_T4_T6_E12temp_storage+24];
	ld.shared.u32 	%r46, [_ZZN3cub18CUB_300001_SM_10006detail6reduce28DeviceReduceSingleTileKernelINS2_10policy_hubIN4cuda3std3__45tupleIJdiEEEj12larger_tupleIdEE10Policy1000EPS9_SE_iSB_S9_S9_NS7_10__identityEEEvT0_T1_T2_T3_T4_T6_E12temp_storage+32];
	setp.lt.f64 	%p247, %fd28, %fd157;
	@%p247 bra 	$L__BB24_49;
	setp.geu.f64 	%p248, %fd157, %fd28;
	setp.lt.s32 	%p249, %r46, %r858;
	and.pred  	%p250, %p248, %p249;
	@%p250 bra 	$L__BB24_49;
	ld.shared.u32 	%r774, [_ZZN3cub18CUB_300001_SM_10006detail6reduce28DeviceReduceSingleTileKernelINS2_10policy_hubIN4cuda3std3__45tupleIJdiEEEj12larger_tupleIdEE10Policy1000EPS9_SE_iSB_S9_S9_NS7_10__identityEEEvT0_T1_T2_T3_T4_T6_E12temp_storage+36];
	bfe.u32 	%r775, %r774, 24, 8;
	cvt.u16.u32 	%rs596, %r775;
	bfe.u32 	%r776, %r774, 16, 8;
	cvt.u16.u32 	%rs595, %r776;
	bfe.u32 	%r777, %r774, 8, 8;
	cvt.u16.u32 	%rs594, %r777;
	bfe.u32 	%r778, %r774, 0, 8;
	cvt.u16.u32 	%rs593, %r778;
	mov.u32 	%r858, %r46;
	mov.f64 	%fd157, %fd28;
$L__BB24_49:
	ld.shared.f64 	%fd30, [_ZZN3cub18CUB_300001_SM_10006detail6reduce28DeviceReduceSingleTileKernelINS2_10policy_hubIN4cuda3std3__45tupleIJdiEEEj12larger_tupleIdEE10Policy1000EPS9_SE_iSB_S9_S9_NS7_10__identityEEEvT0_T1_T2_T3_T4_T6_E12temp_storage+40];
	ld.shared.u32 	%r48, [_ZZN3cub18CUB_300001_SM_10006detail6reduce28DeviceReduceSingleTileKernelINS2_10policy_hubIN4cuda3std3__45tupleIJdiEEEj12larger_tupleIdEE10Policy1000EPS9_SE_iSB_S9_S9_NS7_10__identityEEEvT0_T1_T2_T3_T4_T6_E12temp_storage+48];
	setp.lt.f64 	%p251, %fd30, %fd157;
	@%p251 bra 	$L__BB24_52;
	setp.geu.f64 	%p252, %fd157, %fd30;
	setp.lt.s32 	%p253, %r48, %r858;
	and.pred  	%p254, %p252, %p253;
	@%p254 bra 	$L__BB24_52;
	ld.shared.u32 	%r779, [_ZZN3cub18CUB_300001_SM_10006detail6reduce28DeviceReduceSingleTileKernelINS2_10policy_hubIN4cuda3std3__45tupleIJdiEEEj12larger_tupleIdEE10Policy1000EPS9_SE_iSB_S9_S9_NS7_10__identityEEEvT0_T1_T2_T3_T4_T6_E12temp_storage+52];
	bfe.u32 	%r780, %r779, 24, 8;
	cvt.u16.u32 	%rs596, %r780;
	bfe.u32 	%r781, %r779, 16, 8;
	cvt.u16.u32 	%rs595, %r781;
	bfe.u32 	%r782, %r779, 8, 8;
	cvt.u16.u32 	%rs594, %r782;
	bfe.u32 	%r783, %r779, 0, 8;
	cvt.u16.u32 	%rs593, %r783;
	mov.u32 	%r858, %r48;
	mov.f64 	%fd157, %fd30;
$L__BB24_52:
	ld.shared.f64 	%fd32, [_ZZN3cub18CUB_300001_SM_10006detail6reduce28DeviceReduceSingleTileKernelINS2_10policy_hubIN4cuda3std3__45tupleIJdiEEEj12larger_tupleIdEE10Policy1000EPS9_SE_iSB_S9_S9_NS7_10__identityEEEvT0_T1_T2_T3_T4_T6_E12temp_storage+56];
	ld.shared.u32 	%r50, [_ZZN3cub18CUB_300001_SM_10006detail6reduce28DeviceReduceSingleTileKernelINS2_10policy_hubIN4cuda3std3__45tupleIJdiEEEj12larger_tupleIdEE10Policy1000EPS9_SE_iSB_S9_S9_NS7_10__identityEEEvT0_T1_T2_T3_T4_T6_E12temp_storage+64];
	setp.lt.f64 	%p255, %fd32, %fd157;
	@%p255 bra 	$L__BB24_55;
	setp.geu.f64 	%p256, %fd157, %fd32;
	setp.lt.s32 	%p257, %r50, %r858;
	and.pred  	%p258, %p256, %p257;
	@%p258 bra 	$L__BB24_55;
	ld.shared.u32 	%r784, [_ZZN3cub18CUB_300001_SM_10006detail6reduce28DeviceReduceSingleTileKernelINS2_10policy_hubIN4cuda3std3__45tupleIJdiEEEj12larger_tupleIdEE10Policy1000EPS9_SE_iSB_S9_S9_NS7_10__identityEEEvT0_T1_T2_T3_T4_T6_E12temp_storage+68];
	bfe.u32 	%r785, %r784, 24, 8;
	cvt.u16.u32 	%rs596, %r785;
	bfe.u32 	%r786, %r784, 16, 8;
	cvt.u16.u32 	%rs595, %r786;
	bfe.u32 	%r787, %r784, 8, 8;
	cvt.u16.u32 	%rs594, %r787;
	bfe.u32 	%r788, %r784, 0, 8;
	cvt.u16.u32 	%rs593, %r788;
	mov.u32 	%r858, %r50;
	mov.f64 	%fd157, %fd32;
$L__BB24_55:
	ld.shared.f64 	%fd34, [_ZZN3cub18CUB_300001_SM_10006detail6reduce28DeviceReduceSingleTileKernelINS2_10policy_hubIN4cuda3std3__45tupleIJdiEEEj12larger_tupleIdEE10Policy1000EPS9_SE_iSB_S9_S9_NS7_10__identityEEEvT0_T1_T2_T3_T4_T6_E12temp_storage+72];
	ld.shared.u32 	%r52, [_ZZN3cub18CUB_300001_SM_10006detail6reduce28DeviceReduceSingleTileKernelINS2_10policy_hubIN4cuda3std3__45tupleIJdiEEEj12larger_tupleIdEE10Policy1000EPS9_SE_iSB_S9_S9_NS7_10__identityEEEvT0_T1_T2_T3_T4_T6_E12temp_storage+80];
	setp.lt.f64 	%p259, %fd34, %fd157;
	@%p259 bra 	$L__BB24_58;
	setp.geu.f64 	%p260, %fd157, %fd34;
	setp.lt.s32 	%p261, %r52, %r858;
	and.pred  	%p262, %p260, %p261;
	@%p262 bra 	$L__BB24_58;
	ld.shared.u32 	%r789, [_ZZN3cub18CUB_300001_SM_10006detail6reduce28DeviceReduceSingleTileKernelINS2_10policy_hubIN4cuda3std3__45tupleIJdiEEEj12larger_tupleIdEE10Policy1000EPS9_SE_iSB_S9_S9_NS7_10__identityEEEvT0_T1_T2_T3_T4_T6_E12temp_storage+84];
	bfe.u32 	%r790, %r789, 24, 8;
	cvt.u16.u32 	%rs596, %r790;
	bfe.u32 	%r791, %r789, 16, 8;
	cvt.u16.u32 	%rs595, %r791;
	bfe.u32 	%r792, %r789, 8, 8;
	cvt.u16.u32 	%rs594, %r792;
	bfe.u32 	%r793, %r789, 0, 8;
	cvt.u16.u32 	%rs593, %r793;
	mov.u32 	%r858, %r52;
	mov.f64 	%fd157, %fd34;
$L__BB24_58:
	ld.shared.f64 	%fd36, [_ZZN3cub18CUB_300001_SM_10006detail6reduce28DeviceReduceSingleTileKernelINS2_10policy_hubIN4cuda3std3__45tupleIJdiEEEj12larger_tupleIdEE10Policy1000EPS9_SE_iSB_S9_S9_NS7_10__identityEEEvT0_T1_T2_T3_T4_T6_E12temp_storage+88];
	ld.shared.u32 	%r54, [_ZZN3cub18CUB_300001_SM_10006detail6reduce28DeviceReduceSingleTileKernelINS2_10policy_hubIN4cuda3std3__45tupleIJdiEEEj12larger_tupleIdEE10Policy1000EPS9_SE_iSB_S9_S9_NS7_10__identityEEEvT0_T1_T2_T3_T4_T6_E12temp_storage+96];
	setp.lt.f64 	%p263, %fd36, %fd157;
	@%p263 bra 	$L__BB24_61;
	setp.geu.f64 	%p264, %fd157, %fd36;
	setp.lt.s32 	%p265, %r54, %r858;
	and.pred  	%p266, %p264, %p265;
	@%p266 bra 	$L__BB24_61;
	ld.shared.u32 	%r794, [_ZZN3cub18CUB_300001_SM_10006detail6reduce28DeviceReduceSingleTileKernelINS2_10policy_hubIN4cuda3std3__45tupleIJdiEEEj12larger_tupleIdEE10Policy1000EPS9_SE_iSB_S9_S9_NS7_10__identityEEEvT0_T1_T2_T3_T4_T6_E12temp_storage+100];
	bfe.u32 	%r795, %r794, 24, 8;
	cvt.u16.u32 	%rs596, %r795;
	bfe.u32 	%r796, %r794, 16, 8;
	cvt.u16.u32 	%rs595, %r796;
	bfe.u32 	%r797, %r794, 8, 8;
	cvt.u16.u32 	%rs594, %r797;
	bfe.u32 	%r798, %r794, 0, 8;
	cvt.u16.u32 	%rs593, %r798;
	mov.u32 	%r858, %r54;
	mov.f64 	%fd157, %fd36;
$L__BB24_61:
	ld.shared.f64 	%fd38, [_ZZN3cub18CUB_300001_SM_10006detail6reduce28DeviceReduceSingleTileKernelINS2_10policy_hubIN4cuda3std3__45tupleIJdiEEEj12larger_tupleIdEE10Policy1000EPS9_SE_iSB_S9_S9_NS7_10__identityEEEvT0_T1_T2_T3_T4_T6_E12temp_storage+104];
	ld.shared.u32 	%r56, [_ZZN3cub18CUB_300001_SM_10006detail6reduce28DeviceReduceSingleTileKernelINS2_10policy_hubIN4cuda3std3__45tupleIJdiEEEj12larger_tupleIdEE10Policy1000EPS9_SE_iSB_S9_S9_NS7_10__identityEEEvT0_T1_T2_T3_T4_T6_E12temp_storage+112];
	setp.lt.f64 	%p267, %fd38, %fd157;
	@%p267 bra 	$L__BB24_64;
	setp.geu.f64 	%p268, %fd157, %fd38;
	setp.lt.s32 	%p269, %r56, %r858;
	and.pred  	%p270, %p268, %p269;
	@%p270 bra 	$L__BB24_64;
	ld.shared.u32 	%r799, [_ZZN3cub18CUB_300001_SM_10006detail6reduce28DeviceReduceSingleTileKernelINS2_10policy_hubIN4cuda3std3__45tupleIJdiEEEj12larger_tupleIdEE10Policy1000EPS9_SE_iSB_S9_S9_NS7_10__identityEEEvT0_T1_T2_T3_T4_T6_E12temp_storage+116];
	bfe.u32 	%r800, %r799, 24, 8;
	cvt.u16.u32 	%rs596, %r800;
	bfe.u32 	%r801, %r799, 16, 8;
	cvt.u16.u32 	%rs595, %r801;
	bfe.u32 	%r802, %r799, 8, 8;
	cvt.u16.u32 	%rs594, %r802;
	bfe.u32 	%r803, %r799, 0, 8;
	cvt.u16.u32 	%rs593, %r803;
	mov.u32 	%r858, %r56;
	mov.f64 	%fd157, %fd38;
$L__BB24_64:
	ld.shared.f64 	%fd40, [_ZZN3cub18CUB_300001_SM_10006detail6reduce28DeviceReduceSingleTileKernelINS2_10policy_hubIN4cuda3std3__45tupleIJdiEEEj12larger_tupleIdEE10Policy1000EPS9_SE_iSB_S9_S9_NS7_10__identityEEEvT0_T1_T2_T3_T4_T6_E12temp_storage+120];
	ld.shared.u32 	%r58, [_ZZN3cub18CUB_300001_SM_10006detail6reduce28DeviceReduceSingleTileKernelINS2_10policy_hubIN4cuda3std3__45tupleIJdiEEEj12larger_tupleIdEE10Policy1000EPS9_SE_iSB_S9_S9_NS7_10__identityEEEvT0_T1_T2_T3_T4_T6_E12temp_storage+128];
	setp.lt.f64 	%p271, %fd40, %fd157;
	@%p271 bra 	$L__BB24_197;
	setp.geu.f64 	%p272, %fd157, %fd40;
	setp.lt.s32 	%p273, %r58, %r858;
	and.pred  	%p274, %p272, %p273;
	@%p274 bra 	$L__BB24_197;
	ld.shared.u32 	%r804, [_ZZN3cub18CUB_300001_SM_10006detail6reduce28DeviceReduceSingleTileKernelINS2_10policy_hubIN4cuda3std3__45tupleIJdiEEEj12larger_tupleIdEE10Policy1000EPS9_SE_iSB_S9_S9_NS7_10__identityEEEvT0_T1_T2_T3_T4_T6_E12temp_storage+132];
	bfe.u32 	%r805, %r804, 24, 8;
	cvt.u16.u32 	%rs596, %r805;
	bfe.u32 	%r806, %r804, 16, 8;
	cvt.u16.u32 	%rs595, %r806;
	bfe.u32 	%r807, %r804, 8, 8;
	cvt.u16.u32 	%rs594, %r807;
	bfe.u32 	%r808, %r804, 0, 8;
	cvt.u16.u32 	%rs593, %r808;
	mov.u32 	%r858, %r58;
	mov.f64 	%fd157, %fd40;
	bra.uni 	$L__BB24_197;
$L__BB24_67:
	// begin inline asm
	mov.u32 %r401, %laneid;
	// end inline asm
	and.b32  	%r422, %r1, 992;
	add.s32 	%r423, %r422, 32;
	setp.gt.s32 	%p147, %r423, %r174;
	not.b32 	%r424, %r422;
	add.s32 	%r425, %r174, %r424;
	selp.b32 	%r420, %r425, 31, %p147;
	cvt.u32.u16 	%r426, %rs593;
	and.b32  	%r427, %r426, 255;
	and.b16  	%rs471, %rs594, 255;
	mul.wide.u16 	%r428, %rs471, 256;
	or.b32  	%r429, %r428, %r427;
	cvt.u32.u16 	%r430, %rs595;
	shl.b32 	%r431, %r430, 16;
	and.b32  	%r432, %r431, 16711680;
	or.b32  	%r433, %r429, %r432;
	cvt.u32.u16 	%r434, %rs596;
	shl.b32 	%r435, %r434, 24;
	or.b32  	%r418, %r433, %r435;
	mov.b64 	%rd198, %fd157;
	mov.b64 	{%r403, %r408}, %rd198;
	mov.b32 	%r419, 1;
	mov.b32 	%r421, -1;
	// begin inline asm
	shfl.sync.down.b32 %r402, %r403, %r419, %r420, %r421;
	// end inline asm
	// begin inline asm
	shfl.sync.down.b32 %r407, %r408, %r419, %r420, %r421;
	// end inline asm
	mov.b64 	%rd199, {%r402, %r407};
	mov.b64 	%fd41, %rd199;
	// begin inline asm
	shfl.sync.down.b32 %r412, %r858, %r419, %r420, %r421;
	// end inline asm
	// begin inline asm
	shfl.sync.down.b32 %r417, %r418, %r419, %r420, %r421;
	// end inline asm
	setp.ge.s32 	%p148, %r401, %r420;
	setp.gt.f64 	%p149, %fd157, %fd41;
	or.pred  	%p150, %p148, %p149;
	@%p150 bra 	$L__BB24_70;
	setp.geu.f64 	%p151, %fd157, %fd41;
	setp.lt.s32 	%p152, %r412, %r858;
	and.pred  	%p153, %p151, %p152;
	@%p153 bra 	$L__BB24_70;
	shr.u32 	%r436, %r417, 24;
	cvt.u16.u32 	%rs596, %r436;
	{ .reg .b16 tmp; mov.b32 {tmp, %rs595}, %r417; }
	shr.u32 	%r437, %r417, 8;
	cvt.u16.u32 	%rs594, %r437;
	cvt.u16.u32 	%rs593, %r417;
	mov.u32 	%r858, %r412;
	mov.f64 	%fd157, %fd41;
$L__BB24_70:
	cvt.u32.u16 	%r458, %rs593;
	and.b32  	%r459, %r458, 255;
	and.b16  	%rs472, %rs594, 255;
	mul.wide.u16 	%r460, %rs472, 256;
	or.b32  	%r461, %r460, %r459;
	cvt.u32.u16 	%r462, %rs595;
	shl.b32 	%r463, %r462, 16;
	and.b32  	%r464, %r463, 16711680;
	or.b32  	%r465, %r461, %r464;
	cvt.u32.u16 	%r466, %rs596;
	shl.b32 	%r467, %r466, 24;
	or.b32  	%r454, %r465, %r467;
	mov.b64 	%rd200, %fd157;
	mov.b64 	{%r439, %r444}, %rd200;
	mov.b32 	%r455, 2;
	mov.b32 	%r457, -1;
	// begin inline asm
	shfl.sync.down.b32 %r438, %r439, %r455, %r420, %r457;
	// end inline asm
	// begin inline asm
	shfl.sync.down.b32 %r443, %r444, %r455, %r420, %r457;
	// end inline asm
	mov.b64 	%rd201, {%r438, %r443};
	mov.b64 	%fd43, %rd201;
	// begin inline asm
	shfl.sync.down.b32 %r448, %r858, %r455, %r420, %r457;
	// end inline asm
	// begin inline asm
	shfl.sync.down.b32 %r453, %r454, %r455, %r420, %r457;
	// end inline asm
	add.s32 	%r468, %r401, 2;
	setp.gt.s32 	%p154, %r468, %r420;
	setp.gt.f64 	%p155, %fd157, %fd43;
	or.pred  	%p156, %p154, %p155;
	@%p156 bra 	$L__BB24_73;
	setp.geu.f64 	%p157, %fd157, %fd43;
	setp.lt.s32 	%p158, %r448, %r858;
	and.pred  	%p159, %p157, %p158;
	@%p159 bra 	$L__BB24_73;
	shr.u32 	%r469, %r453, 24;
	cvt.u16.u32 	%rs596, %r469;
	{ .reg .b16 tmp; mov.b32 {tmp, %rs595}, %r453; }
	shr.u32 	%r470, %r453, 8;
	cvt.u16.u32 	%rs594, %r470;
	cvt.u16.u32 	%rs593, %r453;
	mov.u32 	%r858, %r448;
	mov.f64 	%fd157, %fd43;
$L__BB24_73:
	cvt.u32.u16 	%r491, %rs593;
	and.b32  	%r492, %r491, 255;
	and.b16  	%rs473, %rs594, 255;
	mul.wide.u16 	%r493, %rs473, 256;
	or.b32  	%r494, %r493, %r492;
	cvt.u32.u16 	%r495, %rs595;
	shl.b32 	%r496, %r495, 16;
	and.b32  	%r497, %r496, 16711680;
	or.b32  	%r498, %r494, %r497;
	cvt.u32.u16 	%r499, %rs596;
	shl.b32 	%r500, %r499, 24;
	or.b32  	%r487, %r498, %r500;
	mov.b64 	%rd202, %fd157;
	mov.b64 	{%r472, %r477}, %rd202;
	mov.b32 	%r488, 4;
	mov.b32 	%r490, -1;
	// begin inline asm
	shfl.sync.down.b32 %r471, %r472, %r488, %r420, %r490;
	// end inline asm
	// begin inline asm
	shfl.sync.down.b32 %r476, %r477, %r488, %r420, %r490;
	// end inline asm
	mov.b64 	%rd203, {%r471, %r476};
	mov.b64 	%fd45, %rd203;
	// begin inline asm
	shfl.sync.down.b32 %r481, %r858, %r488, %r420, %r490;
	// end inline asm
	// begin inline asm
	shfl.sync.down.b32 %r486, %r487, %r488, %r420, %r490;
	// end inline asm
	add.s32 	%r501, %r401, 4;
	setp.gt.s32 	%p160, %r501, %r420;
	setp.gt.f64 	%p161, %fd157, %fd45;
	or.pred  	%p162, %p160, %p161;
	@%p162 bra 	$L__BB24_76;
	setp.geu.f64 	%p163, %fd157, %fd45;
	setp.lt.s32 	%p164, %r481, %r858;
	and.pred  	%p165, %p163, %p164;
	@%p165 bra 	$L__BB24_76;
	shr.u32 	%r502, %r486, 24;
	cvt.u16.u32 	%rs596, %r502;
	{ .reg .b16 tmp; mov.b32 {tmp, %rs595}, %r486; }
	shr.u32 	%r503, %r486, 8;
	cvt.u16.u32 	%rs594, %r503;
	cvt.u16.u32 	%rs593, %r486;
	mov.u32 	%r858, %r481;
	mov.f64 	%fd157, %fd45;
$L__BB24_76:
	cvt.u32.u16 	%r524, %rs593;
	and.b32  	%r525, %r524, 255;
	and.b16  	%rs474, %rs594, 255;
	mul.wide.u16 	%r526, %rs474, 256;
	or.b32  	%r527, %r526, %r525;
	cvt.u32.u16 	%r528, %rs595;
	shl.b32 	%r529, %r528, 16;
	and.b32  	%r530, %r529, 16711680;
	or.b32  	%r531, %r527, %r530;
	cvt.u32.u16 	%r532, %rs596;
	shl.b32 	%r533, %r532, 24;
	or.b32  	%r520, %r531, %r533;
	mov.b64 	%rd204, %fd157;
	mov.b64 	{%r505, %r510}, %rd204;
	mov.b32 	%r521, 8;
	mov.b32 	%r523, -1;
	// begin inline asm
	shfl.sync.down.b32 %r504, %r505, %r521, %r420, %r523;
	// end inline asm
	// begin inline asm
	shfl.sync.down.b32 %r509, %r510, %r521, %r420, %r523;
	// end inline asm
	mov.b64 	%rd205, {%r504, %r509};
	mov.b64 	%fd47, %rd205;
	// begin inline asm
	shfl.sync.down.b32 %r514, %r858, %r521, %r420, %r523;
	// end inline asm
	// begin inline asm
	shfl.sync.down.b32 %r519, %r520, %r521, %r420, %r523;
	// end inline asm
	add.s32 	%r534, %r401, 8;
	setp.gt.s32 	%p166, %r534, %r420;
	setp.gt.f64 	%p167, %fd157, %fd47;
	or.pred  	%p168, %p166, %p167;
	@%p168 bra 	$L__BB24_79;
	setp.geu.f64 	%p169, %fd157, %fd47;
	setp.lt.s32 	%p170, %r514, %r858;
	and.pred  	%p171, %p169, %p170;
	@%p171 bra 	$L__BB24_79;
	shr.u32 	%r535, %r519, 24;
	cvt.u16.u32 	%rs596, %r535;
	{ .reg .b16 tmp; mov.b32 {tmp, %rs595}, %r519; }
	shr.u32 	%r536, %r519, 8;
	cvt.u16.u32 	%rs594, %r536;
	cvt.u16.u32 	%rs593, %r519;
	mov.u32 	%r858, %r514;
	mov.f64 	%fd157, %fd47;
$L__BB24_79:
	cvt.u32.u16 	%r557, %rs593;
	and.b32  	%r558, %r557, 255;
	and.b16  	%rs475, %rs594, 255;
	mul.wide.u16 	%r559, %rs475, 256;
	or.b32  	%r560, %r559, %r558;
	cvt.u32.u16 	%r561, %rs595;
	shl.b32 	%r562, %r561, 16;
	and.b32  	%r563, %r562, 16711680;
	or.b32  	%r564, %r560, %r563;
	cvt.u32.u16 	%r565, %rs596;
	shl.b32 	%r566, %r565, 24;
	or.b32  	%r553, %r564, %r566;
	mov.b64 	%rd206, %fd157;
	mov.b64 	{%r538, %r543}, %rd206;
	mov.b32 	%r554, 16;
	mov.b32 	%r556, -1;
	// begin inline asm
	shfl.sync.down.b32 %r537, %r538, %r554, %r420, %r556;
	// end inline asm
	// begin inline asm
	shfl.sync.down.b32 %r542, %r543, %r554, %r420, %r556;
	// end inline asm
	mov.b64 	%rd207, {%r537, %r542};
	mov.b64 	%fd49, %rd207;
	// begin inline asm
	shfl.sync.down.b32 %r547, %r858, %r554, %r420, %r556;
	// end inline asm
	// begin inline asm
	shfl.sync.down.b32 %r552, %r553, %r554, %r420, %r556;
	// end inline asm
	add.s32 	%r567, %r401, 16;
	setp.gt.s32 	%p172, %r567, %r420;
	setp.gt.f64 	%p173, %fd157, %fd49;
	or.pred  	%p174, %p172, %p173;
	@%p174 bra 	$L__BB24_82;
	setp.geu.f64 	%p175, %fd157, %fd49;
	setp.lt.s32 	%p176, %r547, %r858;
	and.pred  	%p177, %p175, %p176;
	@%p177 bra 	$L__BB24_82;
	shr.u32 	%r568, %r552, 24;
	cvt.u16.u32 	%rs596, %r568;
	{ .reg .b16 tmp; mov.b32 {tmp, %rs595}, %r552; }
	shr.u32 	%r569, %r552, 8;
	cvt.u16.u32 	%rs594, %r569;
	cvt.u16.u32 	%rs593, %r552;
	mov.u32 	%r858, %r547;
	mov.f64 	%fd157, %fd49;
$L__BB24_82:
	setp.ne.s32 	%p178, %r401, 0;
	@%p178 bra 	$L__BB24_84;
	shr.u32 	%r570, %r1, 1;
	and.b32  	%r571, %r570, 496;
	mov.u32 	%r572, _ZZN3cub18CUB_300001_SM_10006detail6reduce28DeviceReduceSingleTileKernelINS2_10policy_hubIN4cuda3std3__45tupleIJdiEEEj12larger_tupleIdEE10Policy1000EPS9_SE_iSB_S9_S9_NS7_10__identityEEEvT0_T1_T2_T3_T4_T6_E12temp_storage;
	add.s32 	%r573, %r572, %r571;
	st.shared.f64 	[%r573+8], %fd157;
	st.shared.u32 	[%r573+16], %r858;
$L__BB24_84:
	bar.sync 	0;
	setp.ne.s32 	%p179, %r1, 0;
	@%p179 bra 	$L__BB24_197;
	setp.lt.s32 	%p180, %r174, 33;
	@%p180 bra 	$L__BB24_89;
	ld.shared.f64 	%fd51, [_ZZN3cub18CUB_300001_SM_10006detail6reduce28DeviceReduceSingleTileKernelINS2_10policy_hubIN4cuda3std3__45tupleIJdiEEEj12larger_tupleIdEE10Policy1000EPS9_SE_iSB_S9_S9_NS7_10__identityEEEvT0_T1_T2_T3_T4_T6_E12temp_storage+24];
	ld.shared.u32 	%r76, [_ZZN3cub18CUB_300001_SM_10006detail6reduce28DeviceReduceSingleTileKernelINS2_10policy_hubIN4cuda3std3__45tupleIJdiEEEj12larger_tupleIdEE10Policy1000EPS9_SE_iSB_S9_S9_NS7_10__identityEEEvT0_T1_T2_T3_T4_T6_E12temp_storage+32];
	setp.lt.f64 	%p181, %fd51, %fd157;
	@%p181 bra 	$L__BB24_89;
	setp.geu.f64 	%p182, %fd157, %fd51;
	setp.lt.s32 	%p183, %r76, %r858;
	and.pred  	%p184, %p182, %p183;
	@%p184 bra 	$L__BB24_89;
	ld.shared.u32 	%r574, [_ZZN3cub18CUB_300001_SM_10006detail6reduce28DeviceReduceSingleTileKernelINS2_10policy_hubIN4cuda3std3__45tupleIJdiEEEj12larger_tupleIdEE10Policy1000EPS9_SE_iSB_S9_S9_NS7_10__identityEEEvT0_T1_T2_T3_T4_T6_E12temp_storage+36];
	bfe.u32 	%r575, %r574, 24, 8;
	cvt.u16.u32 	%rs596, %r575;
	bfe.u32 	%r576, %r574, 16, 8;
	cvt.u16.u32 	%rs595, %r576;
	bfe.u32 	%r577, %r574, 8, 8;
	cvt.u16.u32 	%rs594, %r577;
	bfe.u32 	%r578, %r574, 0, 8;
	cvt.u16.u32 	%rs593, %r578;
	mov.f64 	%fd157, %fd51;
	mov.u32 	%r858, %r76;
$L__BB24_89:
	setp.lt.s32 	%p185, %r174, 65;
	@%p185 bra 	$L__BB24_93;
	ld.shared.f64 	%fd53, [_ZZN3cub18CUB_300001_SM_10006detail6reduce28DeviceReduceSingleTileKernelINS2_10policy_hubIN4cuda3std3__45tupleIJdiEEEj12larger_tupleIdEE10Policy1000EPS9_SE_iSB_S9_S9_NS7_10__identityEEEvT0_T1_T2_T3_T4_T6_E12temp_storage+40];
	ld.shared.u32 	%r78, [_ZZN3cub18CUB_300001_SM_10006detail6reduce28DeviceReduceSingleTileKernelINS2_10policy_hubIN4cuda3std3__45tupleIJdiEEEj12larger_tupleIdEE10Policy1000EPS9_SE_iSB_S9_S9_NS7_10__identityEEEvT0_T1_T2_T3_T4_T6_E12temp_storage+48];
	setp.lt.f64 	%p186, %fd53, %fd157;
	@%p186 bra 	$L__BB24_93;
	setp.geu.f64 	%p187, %fd157, %fd53;
	setp.lt.s32 	%p188, %r78, %r858;
	and.pred  	%p189, %p187, %p188;
	@%p189 bra 	$L__BB24_93;
	ld.shared.u32 	%r579, [_ZZN3cub18CUB_300001_SM_10006detail6reduce28DeviceReduceSingleTileKernelINS2_10policy_hubIN4cuda3std3__45tupleIJdiEEEj12larger_tupleIdEE10Policy1000EPS9_SE_iSB_S9_S9_NS7_10__identityEEEvT0_T1_T2_T3_T4_T6_E12temp_storage+52];
	bfe.u32 	%r580, %r579, 24, 8;
	cvt.u16.u32 	%rs596, %r580;
	bfe.u32 	%r581, %r579, 16, 8;
	cvt.u16.u32 	%rs595, %r581;
	bfe.u32 	%r582, %r579, 8, 8;
	cvt.u16.u32 	%rs594, %r582;
	bfe.u32 	%r583, %r579, 0, 8;
	cvt.u16.u32 	%rs593, %r583;
	mov.f64 	%fd157, %fd53;
	mov.u32 	%r858, %r78;
$L__BB24_93:
	setp.lt.s32 	%p190, %r174, 97;
	@%p190 bra 	$L__BB24_97;
	ld.shared.f64 	%fd55, [_ZZN3cub18CUB_300001_SM_10006detail6reduce28DeviceReduceSingleTileKernelINS2_10policy_hubIN4cuda3std3__45tupleIJdiEEEj12larger_tupleIdEE10Policy1000EPS9_SE_iSB_S9_S9_NS7_10__identityEEEvT0_T1_T2_T3_T4_T6_E12temp_storage+56];
	ld.shared.u32 	%r80, [_ZZN3cub18CUB_300001_SM_10006detail6reduce28DeviceReduceSingleTileKernelINS2_10policy_hubIN4cuda3std3__45tupleIJdiEEEj12larger_tupleIdEE10Policy1000EPS9_SE_iSB_S9_S9_NS7_10__identityEEEvT0_T1_T2_T3_T4_T6_E12temp_storage+64];
	setp.lt.f64 	%p191, %fd55, %fd157;
	@%p191 bra 	$L__BB24_97;
	setp.geu.f64 	%p192, %fd157, %fd55;
	setp.lt.s32 	%p193, %r80, %r858;
	and.pred  	%p194, %p192, %p193;
	@%p194 bra 	$L__BB24_97;
	ld.shared.u32 	%r584, [_ZZN3cub18CUB_300001_SM_10006detail6reduce28DeviceReduceSingleTileKernelINS2_10policy_hubIN4cuda3std3__45tupleIJdiEEEj12larger_tupleIdEE10Policy1000EPS9_SE_iSB_S9_S9_NS7_10__identityEEEvT0_T1_T2_T3_T4_T6_E12temp_storage+68];
	bfe.u32 	%r585, %r584, 24, 8;
	cvt.u16.u32 	%rs596, %r585;
	bfe.u32 	%r586, %r584, 16, 8;
	cvt.u16.u32 	%rs595, %r586;
	bfe.u32 	%r587, %r584, 8, 8;
	cvt.u16.u32 	%rs594, %r587;
	bfe.u32 	%r588, %r584, 0, 8;
	cvt.u16.u32 	%rs593, %r588;
	mov.f64 	%fd157, %fd55;
	mov.u32 	%r858, %r80;
$L__BB24_97:
	setp.lt.s32 	%p195, %r174, 129;
	@%p195 bra 	$L__BB24_101;
	ld.shared.f64 	%fd57, [_ZZN3cub18CUB_300001_SM_10006detail6reduce28DeviceReduceSingleTileKernelINS2_10policy_hubIN4cuda3std3__45tupleIJdiEEEj12larger_tupleIdEE10Policy1000EPS9_SE_iSB_S9_S9_NS7_10__identityEEEvT0_T1_T2_T3_T4_T6_E12temp_storage+72];
	ld.shared.u32 	%r82, [_ZZN3cub18CUB_300001_SM_10006detail6reduce28DeviceReduceSingleTileKernelINS2_10policy_hubIN4cuda3std3__45tupleIJdiEEEj12larger_tupleIdEE10Policy1000EPS9_SE_iSB_S9_S9_NS7_10__identityEEEvT0_T1_T2_T3_T4_T6_E12temp_storage+80];
	setp.lt.f64 	%p196, %fd57, %fd157;
	@%p196 bra 	$L__BB24_101;
	setp.geu.f64 	%p197, %fd157, %fd57;
	setp.lt.s32 	%p198, %r82, %r858;
	and.pred  	%p199, %p197, %p198;
	@%p199 bra 	$L__BB24_101;
	ld.shared.u32 	%r589, [_ZZN3cub18CUB_300001_SM_10006detail6reduce28DeviceReduceSingleTileKernelINS2_10policy_hubIN4cuda3std3__45tupleIJdiEEEj12larger_tupleIdEE10Policy1000EPS9_SE_iSB_S9_S9_NS7_10__identityEEEvT0_T1_T2_T3_T4_T6_E12temp_storage+84];
	bfe.u32 	%r590, %r589, 24, 8;
	cvt.u16.u32 	%rs596, %r590;
	bfe.u32 	%r591, %r589, 16, 8;
	cvt.u16.u32 	%rs595, %r591;
	bfe.u32 	%r592, %r589, 8, 8;
	cvt.u16.u32 	%rs594, %r592;
	bfe.u32 	%r593, %r589, 0, 8;
	cvt.u16.u32 	%rs593, %r593;
	mov.f64 	%fd157, %fd57;
	mov.u32 	%r858, %r82;
$L__BB24_101:
	setp.lt.s32 	%p200, %r174, 161;
	@%p200 bra 	$L__BB24_105;
	ld.shared.f64 	%fd59, [_ZZN3cub18CUB_300001_SM_10006detail6reduce28DeviceReduceSingleTileKernelINS2_10policy_hubIN4cuda3std3__45tupleIJdiEEEj12larger_tupleIdEE10Policy1000EPS9_SE_iSB_S9_S9_NS7_10__identityEEEvT0_T1_T2_T3_T4_T6_E12temp_storage+88];
	ld.shared.u32 	%r84, [_ZZN3cub18CUB_300001_SM_10006detail6reduce28DeviceReduceSingleTileKernelINS2_10policy_hubIN4cuda3std3__45tupleIJdiEEEj12larger_tupleIdEE10Policy1000EPS9_SE_iSB_S9_S9_NS7_10__identityEEEvT0_T1_T2_T3_T4_T6_E12temp_storage+96];
	setp.lt.f64 	%p201, %fd59, %fd157;
	@%p201 bra 	$L__BB24_105;
	setp.geu.f64 	%p202, %fd157, %fd59;
	setp.lt.s32 	%p203, %r84, %r858;
	and.pred  	%p204, %p202, %p203;
	@%p204 bra 	$L__BB24_105;
	ld.shared.u32 	%r594, [_ZZN3cub18CUB_300001_SM_10006detail6reduce28DeviceReduceSingleTileKernelINS2_10policy_hubIN4cuda3std3__45tupleIJdiEEEj12larger_tupleIdEE10Policy1000EPS9_SE_iSB_S9_S9_NS7_10__identityEEEvT0_T1_T2_T3_T4_T6_E12temp_storage+100];
	bfe.u32 	%r595, %r594, 24, 8;
	cvt.u16.u32 	%rs596, %r595;
	bfe.u32 	%r596, %r594, 16, 8;
	cvt.u16.u32 	%rs595, %r596;
	bfe.u32 	%r597, %r594, 8, 8;
	cvt.u16.u32 	%rs594, %r597;
	bfe.u32 	%r598, %r594, 0, 8;
	cvt.u16.u32 	%rs593, %r598;
	mov.f64 	%fd157, %fd59;
	mov.u32 	%r858, %r84;
$L__BB24_105:
	setp.lt.s32 	%p205, %r174, 193;
	@%p205 bra 	$L__BB24_109;
	ld.shared.f64 	%fd61, [_ZZN3cub18CUB_300001_SM_10006detail6reduce28DeviceReduceSingleTileKernelINS2_10policy_hubIN4cuda3std3__45tupleIJdiEEEj12larger_tupleIdEE10Policy1000EPS9_SE_iSB_S9_S9_NS7_10__identityEEEvT0_T1_T2_T3_T4_T6_E12temp_storage+104];
	ld.shared.u32 	%r86, [_ZZN3cub18CUB_300001_SM_10006detail6reduce28DeviceReduceSingleTileKernelINS2_10policy_hubIN4cuda3std3__45tupleIJdiEEEj12larger_tupleIdEE10Policy1000EPS9_SE_iSB_S9_S9_NS7_10__identityEEEvT0_T1_T2_T3_T4_T6_E12temp_storage+112];
	setp.lt.f64 	%p206, %fd61, %fd157;
	@%p206 bra 	$L__BB24_109;
	setp.geu.f64 	%p207, %fd157, %fd61;
	setp.lt.s32 	%p208, %r86, %r858;
	and.pred  	%p209, %p207, %p208;
	@%p209 bra 	$L__BB24_109;
	ld.shared.u32 	%r599, [_ZZN3cub18CUB_300001_SM_10006detail6reduce28DeviceReduceSingleTileKernelINS2_10policy_hubIN4cuda3std3__45tupleIJdiEEEj12larger_tupleIdEE10Policy1000EPS9_SE_iSB_S9_S9_NS7_10__identityEEEvT0_T1_T2_T3_T4_T6_E12temp_storage+116];
	bfe.u32 	%r600, %r599, 24, 8;
	cvt.u16.u32 	%rs596, %r600;
	bfe.u32 	%r601, %r599, 16, 8;
	cvt.u16.u32 	%rs595, %r601;
	bfe.u32 	%r602, %r599, 8, 8;
	cvt.u16.u32 	%rs594, %r602;
	bfe.u32 	%r603, %r599, 0, 8;
	cvt.u16.u32 	%rs593, %r603;
	mov.f64 	%fd157, %fd61;
	mov.u32 	%r858, %r86;
$L__BB24_109:
	setp.lt.s32 	%p210, %r174, 225;
	@%p210 bra 	$L__BB24_197;
	ld.shared.f64 	%fd63, [_ZZN3cub18CUB_300001_SM_10006detail6reduce28DeviceReduceSingleTileKernelINS2_10policy_hubIN4cuda3std3__45tupleIJdiEEEj12larger_tupleIdEE10Policy1000EPS9_SE_iSB_S9_S9_NS7_10__identityEEEvT0_T1_T2_T3_T4_T6_E12temp_storage+120];
	ld.shared.u32 	%r88, [_ZZN3cub18CUB_300001_SM_10006detail6reduce28DeviceReduceSingleTileKernelINS2_10policy_hubIN4cuda3std3__45tupleIJdiEEEj12larger_tupleIdEE10Policy1000EPS9_SE_iSB_S9_S9_NS7_10__identityEEEvT0_T1_T2_T3_T4_T6_E12temp_storage+128];
	setp.lt.f64 	%p211, %fd63, %fd157;
	@%p211 bra 	$L__BB24_197;
	setp.geu.f64 	%p212, %fd157, %fd63;
	setp.lt.s32 	%p213, %r88, %r858;
	and.pred  	%p214, %p212, %p213;
	@%p214 bra 	$L__BB24_197;
	ld.shared.u32 	%r604, [_ZZN3cub18CUB_300001_SM_10006detail6reduce28DeviceReduceSingleTileKernelINS2_10policy_hubIN4cuda3std3__45tupleIJdiEEEj12larger_tupleIdEE10Policy1000EPS9_SE_iSB_S9_S9_NS7_10__identityEEEvT0_T1_T2_T3_T4_T6_E12temp_storage+132];
	bfe.u32 	%r605, %r604, 24, 8;
	cvt.u16.u32 	%rs596, %r605;
	bfe.u32 	%r606, %r604, 16, 8;
	cvt.u16.u32 	%rs595, %r606;
	bfe.u32 	%r607, %r604, 8, 8;
	cvt.u16.u32 	%rs594, %r607;
	bfe.u32 	%r608, %r604, 0, 8;
	cvt.u16.u32 	%rs593, %r608;
	mov.u32 	%r858, %r88;
	mov.f64 	%fd157, %fd63;
	bra.uni 	$L__BB24_197;
$L__BB24_113:
	mov.u32 	%r89, %tid.x;
	mul.wide.u32 	%rd52, %r89, 16;
	add.s64 	%rd37, %rd34, %rd52;
	// begin inline asm
	ld.global.nc.u64 %rd36, [%rd37];
	// end inline asm
	add.s64 	%rd39, %rd37, 8;
	// begin inline asm
	ld.global.nc.u64 %rd220, [%rd39];
	// end inline asm
	cvt.u32.u64 	%r858, %rd220;
	mov.b64 	%fd157, %rd36;
	add.s64 	%rd41, %rd37, 4096;
	// begin inline asm
	ld.global.nc.u64 %rd40, [%rd41];
	// end inline asm
	add.s64 	%rd43, %rd37, 4104;
	// begin inline asm
	ld.global.nc.u64 %rd42, [%rd43];
	// end inline asm
	mov.b64 	%fd65, %rd40;
	add.s64 	%rd45, %rd37, 8192;
	// begin inline asm
	ld.global.nc.u64 %rd44, [%rd45];
	// end inline asm
	add.s64 	%rd47, %rd37, 8200;
	// begin inline asm
	ld.global.nc.u64 %rd46, [%rd47];
	// end inline asm
	mov.b64 	%fd66, %rd44;
	add.s64 	%rd49, %rd37, 12288;
	// begin inline asm
	ld.global.nc.u64 %rd48, [%rd49];
	// end inline asm
	add.s64 	%rd51, %rd37, 12296;
	// begin inline asm
	ld.global.nc.u64 %rd50, [%rd51];
	// end inline asm
	mov.b64 	%fd67, %rd48;
	setp.lt.f64 	%p3, %fd65, %fd157;
	@%p3 bra 	$L__BB24_115;
	cvt.u32.u64 	%r181, %rd42;
	setp.geu.f64 	%p4, %fd157, %fd65;
	setp.lt.s32 	%p5, %r181, %r858;
	and.pred  	%p6, %p4, %p5;
	selp.b64 	%rd220, %rd220, %rd42, %p6;
	selp.b32 	%r858, %r858, %r181, %p6;
	selp.f64 	%fd157, %fd157, %fd65, %p6;
$L__BB24_115:
	setp.gt.f64 	%p7, %fd157, %fd66;
	@%p7 bra 	$L__BB24_117;
	cvt.u32.u64 	%r182, %rd46;
	setp.geu.f64 	%p8, %fd157, %fd66;
	setp.lt.s32 	%p9, %r182, %r858;
	and.pred  	%p10, %p8, %p9;
	selp.b64 	%rd220, %rd220, %rd46, %p10;
	selp.b32 	%r858, %r858, %r182, %p10;
	selp.f64 	%fd157, %fd157, %fd66, %p10;
$L__BB24_117:
	setp.gt.f64 	%p11, %fd157, %fd67;
	@%p11 bra 	$L__BB24_119;
	cvt.u32.u64 	%r183, %rd50;
	setp.geu.f64 	%p12, %fd157, %fd67;
	setp.lt.s32 	%p13, %r183, %r858;
	and.pred  	%p14, %p12, %p13;
	selp.b64 	%rd220, %rd220, %rd50, %p14;
	selp.b32 	%r858, %r858, %r183, %p14;
	selp.f64 	%fd157, %fd157, %fd67, %p14;
$L__BB24_119:
	shr.u64 	%rd53, %rd220, 32;
	cvt.u16.u64 	%rs593, %rd53;
	shr.u64 	%rd54, %rd220, 40;
	cvt.u16.u64 	%rs594, %rd54;
	shr.u64 	%rd55, %rd220, 48;
	cvt.u16.u64 	%rs595, %rd55;
	shr.u64 	%rd56, %rd220, 56;
	cvt.u16.u64 	%rs596, %rd56;
	setp.lt.u32 	%p15, %r174, 2048;
	mov.b32 	%r873, 1024;
	@%p15 bra 	$L__BB24_135;
	add.s32 	%r97, %r174, -1024;
	mov.b32 	%r873, 1024;
$L__BB24_121:
	mul.wide.s32 	%rd73, %r873, 16;
	add.s64 	%rd58, %rd37, %rd73;
	// begin inline asm
	ld.global.nc.u64 %rd57, [%rd58];
	// end inline asm
	add.s64 	%rd60, %rd58, 8;
	// begin inline asm
	ld.global.nc.u64 %rd59, [%rd60];
	// end inline asm
	cvt.u32.u64 	%r100, %rd59;
	mov.b64 	%fd75, %rd57;
	add.s64 	%rd62, %rd58, 4096;
	// begin inline asm
	ld.global.nc.u64 %rd61, [%rd62];
	// end inline asm
	add.s64 	%rd64, %rd58, 4104;
	// begin inline asm
	ld.global.nc.u64 %rd63, [%rd64];
	// end inline asm
	cvt.u32.u64 	%r101, %rd63;
	mov.b64 	%fd76, %rd61;
	add.s64 	%rd66, %rd58, 8192;
	// begin inline asm
	ld.global.nc.u64 %rd65, [%rd66];
	// end inline asm
	add.s64 	%rd68, %rd58, 8200;
	// begin inline asm
	ld.global.nc.u64 %rd67, [%rd68];
	// end inline asm
	cvt.u32.u64 	%r102, %rd67;
	mov.b64 	%fd77, %rd65;
	add.s64 	%rd70, %rd58, 12288;
	// begin inline asm
	ld.global.nc.u64 %rd69, [%rd70];
	// end inline asm
	add.s64 	%rd72, %rd58, 12296;
	// begin inline asm
	ld.global.nc.u64 %rd71, [%rd72];
	// end inline asm
	cvt.u32.u64 	%r103, %rd71;
	mov.b64 	%fd78, %rd69;
	setp.gt.f64 	%p16, %fd157, %fd75;
	mov.b16 	%rs596, 0;
	mov.u16 	%rs595, %rs596;
	mov.u16 	%rs594, %rs596;
	mov.u16 	%rs593, %rs596;
	@%p16 bra 	$L__BB24_124;
	setp.geu.f64 	%p17, %fd157, %fd75;
	setp.lt.s32 	%p18, %r100, %r858;
	and.pred  	%p19, %p17, %p18;
	@%p19 bra 	$L__BB24_124;
	shr.u64 	%rd74, %rd59, 56;
	cvt.u16.u64 	%rs596, %rd74;
	shr.u64 	%rd75, %rd59, 48;
	cvt.u16.u64 	%rs595, %rd75;
	shr.u64 	%rd76, %rd59, 40;
	cvt.u16.u64 	%rs594, %rd76;
	shr.u64 	%rd77, %rd59, 32;
	cvt.u16.u64 	%rs593, %rd77;
	mov.u32 	%r858, %r100;
	mov.f64 	%fd157, %fd75;
$L__BB24_124:
	setp.gt.f64 	%p20, %fd157, %fd76;
	@%p20 bra 	$L__BB24_127;
	setp.geu.f64 	%p21, %fd157, %fd76;
	setp.lt.s32 	%p22, %r101, %r858;
	and.pred  	%p23, %p21, %p22;
	@%p23 bra 	$L__BB24_127;
	shr.u64 	%rd78, %rd63, 56;
	cvt.u16.u64 	%rs596, %rd78;
	shr.u64 	%rd79, %rd63, 48;
	cvt.u16.u64 	%rs595, %rd79;
	shr.u64 	%rd80, %rd63, 40;
	cvt.u16.u64 	%rs594, %rd80;
	shr.u64 	%rd81, %rd63, 32;
	cvt.u16.u64 	%rs593, %rd81;
	mov.u32 	%r858, %r101;
	mov.f64 	%fd157, %fd76;
$L__BB24_127:
	setp.gt.f64 	%p24, %fd157, %fd77;
	@%p24 bra 	$L__BB24_130;
	setp.geu.f64 	%p25, %fd157, %fd77;
	setp.lt.s32 	%p26, %r102, %r858;
	and.pred  	%p27, %p25, %p26;
	@%p27 bra 	$L__BB24_130;
	shr.u64 	%rd82, %rd67, 56;
	cvt.u16.u64 	%rs596, %rd82;
	shr.u64 	%rd83, %rd67, 48;
	cvt.u16.u64 	%rs595, %rd83;
	shr.u64 	%rd84, %rd67, 40;
	cvt.u16.u64 	%rs594, %rd84;
	shr.u64 	%rd85, %rd67, 32;
	cvt.u16.u64 	%rs593, %rd85;
	mov.u32 	%r858, %r102;
	mov.f64 	%fd157, %fd77;
$L__BB24_130:
	setp.gt.f64 	%p28, %fd157, %fd78;
	@%p28 bra 	$L__BB24_133;
	setp.geu.f64 	%p29, %fd157, %fd78;
	setp.lt.s32 	%p30, %r103, %r858;
	and.pred  	%p31, %p29, %p30;
	@%p31 bra 	$L__BB24_133;
	shr.u64 	%rd86, %rd71, 56;
	cvt.u16.u64 	%rs596, %rd86;
	shr.u64 	%rd87, %rd71, 48;
	cvt.u16.u64 	%rs595, %rd87;
	shr.u64 	%rd88, %rd71, 40;
	cvt.u16.u64 	%rs594, %rd88;
	shr.u64 	%rd89, %rd71, 32;
	cvt.u16.u64 	%rs593, %rd89;
	mov.u32 	%r858, %r103;
	mov.f64 	%fd157, %fd78;
$L__BB24_133:
	sub.s32 	%r186, %r174, %r873;
	setp.lt.s32 	%p32, %r186, 1024;
	@%p32 bra 	$L__BB24_158;
	add.s32 	%r873, %r873, 1024;
	setp.le.s32 	%p33, %r873, %r97;
	@%p33 bra 	$L__BB24_121;
$L__BB24_135:
	setp.le.s32 	%p34, %r174, %r873;
	@%p34 bra 	$L__BB24_158;
	sub.s32 	%r111, %r174, %r873;
	setp.ge.s32 	%p35, %r89, %r111;
	@%p35 bra 	$L__BB24_158;
	not.b32 	%r188, %r89;
	add.s32 	%r189, %r174, %r188;
	sub.s32 	%r112, %r189, %r873;
	and.b32  	%r190, %r112, 768;
	setp.eq.s32 	%p36, %r190, 768;
	mov.u32 	%r879, %r89;
	@%p36 bra 	$L__BB24_143;
	add.s32 	%r875, %r89, %r873;
	shr.u32 	%r191, %r112, 8;
	add.s32 	%r192, %r191, 1;
	and.b32  	%r193, %r192, 3;
	neg.s32 	%r874, %r193;
	mov.u32 	%r879, %r89;
$L__BB24_139:
	.pragma "nounroll";
	mul.wide.u32 	%rd94, %r875, 16;
	add.s64 	%rd91, %rd34, %rd94;
	// begin inline asm
	ld.global.nc.u64 %rd90, [%rd91];
	// end inline asm
	add.s64 	%rd93, %rd91, 8;
	// begin inline asm
	ld.global.nc.u64 %rd92, [%rd93];
	// end inline asm
	cvt.u32.u64 	%r119, %rd92;
	mov.b64 	%fd85, %rd90;
	setp.gt.f64 	%p37, %fd157, %fd85;
	@%p37 bra 	$L__BB24_142;
	setp.geu.f64 	%p38, %fd157, %fd85;
	setp.lt.s32 	%p39, %r119, %r858;
	and.pred  	%p40, %p38, %p39;
	@%p40 bra 	$L__BB24_142;
	shr.u64 	%rd95, %rd92, 56;
	cvt.u16.u64 	%rs596, %rd95;
	shr.u64 	%rd96, %rd92, 48;
	cvt.u16.u64 	%rs595, %rd96;
	shr.u64 	%rd97, %rd92, 40;
	cvt.u16.u64 	%rs594, %rd97;
	shr.u64 	%rd98, %rd92, 32;
	cvt.u16.u64 	%rs593, %rd98;
	mov.u32 	%r858, %r119;
	mov.f64 	%fd157, %fd85;
$L__BB24_142:
	add.s32 	%r879, %r879, 256;
	add.s32 	%r875, %r875, 256;
	add.s32 	%r874, %r874, 1;
	setp.ne.s32 	%p41, %r874, 0;
	@%p41 bra 	$L__BB24_139;
$L__BB24_143:
	setp.lt.u32 	%p42, %r112, 768;
	@%p42 bra 	$L__BB24_158;
	cvt.u64.u32 	%rd99, %r879;
	cvt.u64.u32 	%rd100, %r873;
	add.s64 	%rd101, %rd99, %rd100;
	shl.b64 	%rd102, %rd101, 4;
	add.s64 	%rd103, %rd102, %rd34;
	add.s64 	%rd222, %rd103, 12296;
	add.s32 	%r882, %r879, %r873;
$L__BB24_145:
	mul.wide.u32 	%rd108, %r882, 16;
	add.s64 	%rd105, %rd34, %rd108;
	// begin inline asm
	ld.global.nc.u64 %rd104, [%rd105];
	// end inline asm
	add.s64 	%rd107, %rd105, 8;
	// begin inline asm
	ld.global.nc.u64 %rd106, [%rd107];
	// end inline asm
	cvt.u32.u64 	%r131, %rd106;
	mov.b64 	%fd90, %rd104;
	setp.gt.f64 	%p43, %fd157, %fd90;
	@%p43 bra 	$L__BB24_148;
	setp.geu.f64 	%p44, %fd157, %fd90;
	setp.lt.s32 	%p45, %r131, %r858;
	and.pred  	%p46, %p44, %p45;
	@%p46 bra 	$L__BB24_148;
	shr.u64 	%rd109, %rd106, 56;
	cvt.u16.u64 	%rs596, %rd109;
	shr.u64 	%rd110, %rd106, 48;
	cvt.u16.u64 	%rs595, %rd110;
	shr.u64 	%rd111, %rd106, 40;
	cvt.u16.u64 	%rs594, %rd111;
	shr.u64 	%rd112, %rd106, 32;
	cvt.u16.u64 	%rs593, %rd112;
	mov.u32 	%r858, %r131;
	mov.f64 	%fd157, %fd90;
$L__BB24_148:
	add.s64 	%rd114, %rd222, -8200;
	// begin inline asm
	ld.global.nc.u64 %rd113, [%rd114];
	// end inline asm
	add.s64 	%rd116, %rd222, -8192;
	// begin inline asm
	ld.global.nc.u64 %rd115, [%rd116];
	// end inline asm
	cvt.u32.u64 	%r133, %rd115;
	mov.b64 	%fd92, %rd113;
	setp.gt.f64 	%p47, %fd157, %fd92;
	@%p47 bra 	$L__BB24_151;
	setp.geu.f64 	%p48, %fd157, %fd92;
	setp.lt.s32 	%p49, %r133, %r858;
	and.pred  	%p50, %p48, %p49;
	@%p50 bra 	$L__BB24_151;
	shr.u64 	%rd117, %rd115, 56;
	cvt.u16.u64 	%rs596, %rd117;
	shr.u64 	%rd118, %rd115, 48;
	cvt.u16.u64 	%rs595, %rd118;
	shr.u64 	%rd119, %rd115, 40;
	cvt.u16.u64 	%rs594, %rd119;
	shr.u64 	%rd120, %rd115, 32;
	cvt.u16.u64 	%rs593, %rd120;
	mov.u32 	%r858, %r133;
	mov.f64 	%fd157, %fd92;
$L__BB24_151:
	add.s64 	%rd122, %rd222, -4104;
	// begin inline asm
	ld.global.nc.u64 %rd121, [%rd122];
	// end inline asm
	add.s64 	%rd124, %rd222, -4096;
	// begin inline asm
	ld.global.nc.u64 %rd123, [%rd124];
	// end inline asm
	cvt.u32.u64 	%r135, %rd123;
	mov.b64 	%fd94, %rd121;
	setp.gt.f64 	%p51, %fd157, %fd94;
	@%p51 bra 	$L__BB24_154;
	setp.geu.f64 	%p52, %fd157, %fd94;
	setp.lt.s32 	%p53, %r135, %r858;
	and.pred  	%p54, %p52, %p53;
	@%p54 bra 	$L__BB24_154;
	shr.u64 	%rd125, %rd123, 56;
	cvt.u16.u64 	%rs596, %rd125;
	shr.u64 	%rd126, %rd123, 48;
	cvt.u16.u64 	%rs595, %rd126;
	shr.u64 	%rd127, %rd123, 40;
	cvt.u16.u64 	%rs594, %rd127;
	shr.u64 	%rd128, %rd123, 32;
	cvt.u16.u64 	%rs593, %rd128;
	mov.u32 	%r858, %r135;
	mov.f64 	%fd157, %fd94;
$L__BB24_154:
	add.s64 	%rd130, %rd222, -8;
	// begin inline asm
	ld.global.nc.u64 %rd129, [%rd130];
	// end inline asm
	// begin inline asm
	ld.global.nc.u64 %rd131, [%rd222];
	// end inline asm
	cvt.u32.u64 	%r137, %rd131;
	mov.b64 	%fd96, %rd129;
	setp.gt.f64 	%p55, %fd157, %fd96;
	@%p55 bra 	$L__BB24_157;
	setp.geu.f64 	%p56, %fd157, %fd96;
	setp.lt.s32 	%p57, %r137, %r858;
	and.pred  	%p58, %p56, %p57;
	@%p58 bra 	$L__BB24_157;
	shr.u64 	%rd133, %rd131, 56;
	cvt.u16.u64 	%rs596, %rd133;
	shr.u64 	%rd134, %rd131, 48;
	cvt.u16.u64 	%rs595, %rd134;
	shr.u64 	%rd135, %rd131, 40;
	cvt.u16.u64 	%rs594, %rd135;
	shr.u64 	%rd136, %rd131, 32;
	cvt.u16.u64 	%rs593, %rd136;
	mov.u32 	%r858, %r137;
	mov.f64 	%fd157, %fd96;
$L__BB24_157:
	add.s32 	%r879, %r879, 1024;
	add.s64 	%rd222, %rd222, 16384;
	add.s32 	%r882, %r882, 1024;
	setp.lt.s32 	%p59, %r879, %r111;
	@%p59 bra 	$L__BB24_145;
$L__BB24_158:
	// begin inline asm
	mov.u32 %r194, %laneid;
	// end inline asm
	cvt.u32.u16 	%r215, %rs593;
	and.b32  	%r216, %r215, 255;
	and.b16  	%rs464, %rs594, 255;
	mul.wide.u16 	%r217, %rs464, 256;
	or.b32  	%r218, %r217, %r216;
	cvt.u32.u16 	%r219, %rs595;
	shl.b32 	%r220, %r219, 16;
	and.b32  	%r221, %r220, 16711680;
	or.b32  	%r222, %r218, %r221;
	cvt.u32.u16 	%r223, %rs596;
	shl.b32 	%r224, %r223, 24;
	or.b32  	%r211, %r222, %r224;
	mov.b64 	%rd137, %fd157;
	mov.b64 	{%r196, %r201}, %rd137;
	mov.b32 	%r212, 1;
	mov.b32 	%r213, 31;
	mov.b32 	%r214, -1;
	// begin inline asm
	shfl.sync.down.b32 %r195, %r196, %r212, %r213, %r214;
	// end inline asm
	// begin inline asm
	shfl.sync.down.b32 %r200, %r201, %r212, %r213, %r214;
	// end inline asm
	mov.b64 	%rd138, {%r195, %r200};
	mov.b64 	%fd99, %rd138;
	// begin inline asm
	shfl.sync.down.b32 %r205, %r858, %r212, %r213, %r214;
	// end inline asm
	// begin inline asm
	shfl.sync.down.b32 %r210, %r211, %r212, %r213, %r214;
	// end inline asm
	setp.gt.s32 	%p60, %r194, 30;
	setp.gt.f64 	%p61, %fd157, %fd99;
	or.pred  	%p62, %p60, %p61;
	@%p62 bra 	$L__BB24_161;
	setp.geu.f64 	%p63, %fd157, %fd99;
	setp.lt.s32 	%p64, %r205, %r858;
	and.pred  	%p65, %p63, %p64;
	@%p65 bra 	$L__BB24_161;
	shr.u32 	%r225, %r210, 24;
	cvt.u16.u32 	%rs596, %r225;
	{ .reg .b16 tmp; mov.b32 {tmp, %rs595}, %r210; }
	shr.u32 	%r226, %r210, 8;
	cvt.u16.u32 	%rs594, %r226;
	cvt.u16.u32 	%rs593, %r210;
	mov.f64 	%fd157, %fd99;
	mov.u32 	%r858, %r205;
$L__BB24_161:
	cvt.u32.u16 	%r247, %rs593;
	and.b32  	%r248, %r247, 255;
	and.b16  	%rs465, %rs594, 255;
	mul.wide.u16 	%r249, %rs465, 256;
	or.b32  	%r250, %r249, %r248;
	cvt.u32.u16 	%r251, %rs595;
	shl.b32 	%r252, %r251, 16;
	and.b32  	%r253, %r252, 16711680;
	or.b32  	%r254, %r250, %r253;
	cvt.u32.u16 	%r255, %rs596;
	shl.b32 	%r256, %r255, 24;
	or.b32  	%r243, %r254, %r256;
	mov.b64 	%rd139, %fd157;
	mov.b64 	{%r228, %r233}, %rd139;
	mov.b32 	%r244, 2;
	mov.b32 	%r245, 31;
	mov.b32 	%r246, -1;
	// begin inline asm
	shfl.sync.down.b32 %r227, %r228, %r244, %r245, %r246;
	// end inline asm
	// begin inline asm
	shfl.sync.down.b32 %r232, %r233, %r244, %r245, %r246;
	// end inline asm
	mov.b64 	%rd140, {%r227, %r232};
	mov.b64 	%fd101, %rd140;
	// begin inline asm
	shfl.sync.down.b32 %r237, %r858, %r244, %r245, %r246;
	// end inline asm
	// begin inline asm
	shfl.sync.down.b32 %r242, %r243, %r244, %r245, %r246;
	// end inline asm
	setp.gt.s32 	%p66, %r194, 29;
	setp.gt.f64 	%p67, %fd157, %fd101;
	or.pred  	%p68, %p66, %p67;
	@%p68 bra 	$L__BB24_164;
	setp.geu.f64 	%p69, %fd157, %fd101;
	setp.lt.s32 	%p70, %r237, %r858;
	and.pred  	%p71, %p69, %p70;
	@%p71 bra 	$L__BB24_164;
	shr.u32 	%r257, %r242, 24;
	cvt.u16.u32 	%rs596, %r257;
	{ .reg .b16 tmp; mov.b32 {tmp, %rs595}, %r242; }
	shr.u32 	%r258, %r242, 8;
	cvt.u16.u32 	%rs594, %r258;
	cvt.u16.u32 	%rs593, %r242;
	mov.f64 	%fd157, %fd101;
	mov.u32 	%r858, %r237;
$L__BB24_164:
	cvt.u32.u16 	%r279, %rs593;
	and.b32  	%r280, %r279, 255;
	and.b16  	%rs466, %rs594, 255;
	mul.wide.u16 	%r281, %rs466, 256;
	or.b32  	%r282, %r281, %r280;
	cvt.u32.u16 	%r283, %rs595;
	shl.b32 	%r284, %r283, 16;
	and.b32  	%r285, %r284, 16711680;
	or.b32  	%r286, %r282, %r285;
	cvt.u32.u16 	%r287, %rs596;
	shl.b32 	%r288, %r287, 24;
	or.b32  	%r275, %r286, %r288;
	mov.b64 	%rd141, %fd157;
	mov.b64 	{%r260, %r265}, %rd141;
	mov.b32 	%r276, 4;
	mov.b32 	%r277, 31;
	mov.b32 	%r278, -1;
	// begin inline asm
	shfl.sync.down.b32 %r259, %r260, %r276, %r277, %r278;
	// end inline asm
	// begin inline asm
	shfl.sync.down.b32 %r264, %r265, %r276, %r277, %r278;
	// end inline asm
	mov.b64 	%rd142, {%r259, %r264};
	mov.b64 	%fd103, %rd142;
	// begin inline asm
	shfl.sync.down.b32 %r269, %r858, %r276, %r277, %r278;
	// end inline asm
	// begin inline asm
	shfl.sync.down.b32 %r274, %r275, %r276, %r277, %r278;
	// end inline asm
	setp.gt.s32 	%p72, %r194, 27;
	setp.gt.f64 	%p73, %fd157, %fd103;
	or.pred  	%p74, %p72, %p73;
	@%p74 bra 	$L__BB24_167;
	setp.geu.f64 	%p75, %fd157, %fd103;
	setp.lt.s32 	%p76, %r269, %r858;
	and.pred  	%p77, %p75, %p76;
	@%p77 bra 	$L__BB24_167;
	shr.u32 	%r289, %r274, 24;
	cvt.u16.u32 	%rs596, %r289;
	{ .reg .b16 tmp; mov.b32 {tmp, %rs595}, %r274; }
	shr.u32 	%r290, %r274, 8;
	cvt.u16.u32 	%rs594, %r290;
	cvt.u16.u32 	%rs593, %r274;
	mov.f64 	%fd157, %fd103;
	mov.u32 	%r858, %r269;
$L__BB24_167:
	cvt.u32.u16 	%r311, %rs593;
	and.b32  	%r312, %r311, 255;
	and.b16  	%rs467, %rs594, 255;
	mul.wide.u16 	%r313, %rs467, 256;
	or.b32  	%r314, %r313, %r312;
	cvt.u32.u16 	%r315, %rs595;
	shl.b32 	%r316, %r315, 16;
	and.b32  	%r317, %r316, 16711680;
	or.b32  	%r318, %r314, %r317;
	cvt.u32.u16 	%r319, %rs596;
	shl.b32 	%r320, %r319, 24;
	or.b32  	%r307, %r318, %r320;
	mov.b64 	%rd143, %fd157;
	mov.b64 	{%r292, %r297}, %rd143;
	mov.b32 	%r308, 8;
	mov.b32 	%r309, 31;
	mov.b32 	%r310, -1;
	// begin inline asm
	shfl.sync.down.b32 %r291, %r292, %r308, %r309, %r310;
	// end inline asm
	// begin inline asm
	shfl.sync.down.b32 %r296, %r297, %r308, %r309, %r310;
	// end inline asm
	mov.b64 	%rd144, {%r291, %r296};
	mov.b64 	%fd105, %rd144;
	// begin inline asm
	shfl.sync.down.b32 %r301, %r858, %r308, %r309, %r310;
	// end inline asm
	// begin inline asm
	shfl.sync.down.b32 %r306, %r307, %r308, %r309, %r310;
	// end inline asm
	setp.gt.s32 	%p78, %r194, 23;
	setp.gt.f64 	%p79, %fd157, %fd105;
	or.pred  	%p80, %p78, %p79;
	@%p80 bra 	$L__BB24_170;
	setp.geu.f64 	%p81, %fd157, %fd105;
	setp.lt.s32 	%p82, %r301, %r858;
	and.pred  	%p83, %p81, %p82;
	@%p83 bra 	$L__BB24_170;
	shr.u32 	%r321, %r306, 24;
	cvt.u16.u32 	%rs596, %r321;
	{ .reg .b16 tmp; mov.b32 {tmp, %rs595}, %r306; }
	shr.u32 	%r322, %r306, 8;
	cvt.u16.u32 	%rs594, %r322;
	cvt.u16.u32 	%rs593, %r306;
	mov.f64 	%fd157, %fd105;
	mov.u32 	%r858, %r301;
$L__BB24_170:
	cvt.u32.u16 	%r343, %rs593;
	and.b32  	%r344, %r343, 255;
	and.b16  	%rs468, %rs594, 255;
	mul.wide.u16 	%r345, %rs468, 256;
	or.b32  	%r346, %r345, %r344;
	cvt.u32.u16 	%r347, %rs595;
	shl.b32 	%r348, %r347, 16;
	and.b32  	%r349, %r348, 16711680;
	or.b32  	%r350, %r346, %r349;
	cvt.u32.u16 	%r351, %rs596;
	shl.b32 	%r352, %r351, 24;
	or.b32  	%r339, %r350, %r352;
	mov.b64 	%rd145, %fd157;
	mov.b64 	{%r324, %r329}, %rd145;
	mov.b32 	%r340, 16;
	mov.b32 	%r341, 31;
	mov.b32 	%r342, -1;
	// begin inline asm
	shfl.sync.down.b32 %r323, %r324, %r340, %r341, %r342;
	// end inline asm
	// begin inline asm
	shfl.sync.down.b32 %r328, %r329, %r340, %r341, %r342;
	// end inline asm
	mov.b64 	%rd146, {%r323, %r328};
	mov.b64 	%fd107, %rd146;
	// begin inline asm
	shfl.sync.down.b32 %r333, %r858, %r340, %r341, %r342;
	// end inline asm
	// begin inline asm
	shfl.sync.down.b32 %r338, %r339, %r340, %r341, %r342;
	// end inline asm
	setp.gt.s32 	%p84, %r194, 15;
	setp.gt.f64 	%p85, %fd157, %fd107;
	or.pred  	%p86, %p84, %p85;
	@%p86 bra 	$L__BB24_173;
	setp.geu.f64 	%p87, %fd157, %fd107;
	setp.lt.s32 	%p88, %r333, %r858;
	and.pred  	%p89, %p87, %p88;
	@%p89 bra 	$L__BB24_173;
	shr.u32 	%r353, %r338, 24;
	cvt.u16.u32 	%rs596, %r353;
	{ .reg .b16 tmp; mov.b32 {tmp, %rs595}, %r338; }
	shr.u32 	%r354, %r338, 8;
	cvt.u16.u32 	%rs594, %r354;
	cvt.u16.u32 	%rs593, %r338;
	mov.f64 	%fd157, %fd107;
	mov.u32 	%r858, %r333;
$L__BB24_173:
	setp.ne.s32 	%p90, %r194, 0;
	@%p90 bra 	$L__BB24_175;
	shr.u32 	%r355, %r89, 1;
	and.b32  	%r356, %r355, 496;
	mov.u32 	%r357, _ZZN3cub18CUB_300001_SM_10006detail6reduce28DeviceReduceSingleTileKernelINS2_10policy_hubIN4cuda3std3__45tupleIJdiEEEj12larger_tupleIdEE10Policy1000EPS9_SE_iSB_S9_S9_NS7_10__identityEEEvT0_T1_T2_T3_T4_T6_E12temp_storage;
	add.s32 	%r358, %r357, %r356;
	st.shared.f64 	[%r358+8], %fd157;
	st.shared.u32 	[%r358+16], %r858;
$L__BB24_175:
	bar.sync 	0;
	setp.ne.s32 	%p91, %r89, 0;
	@%p91 bra 	$L__BB24_197;
	ld.shared.f64 	%fd109, [_ZZN3cub18CUB_300001_SM_10006detail6reduce28DeviceReduceSingleTileKernelINS2_10policy_hubIN4cuda3std3__45tupleIJdiEEEj12larger_tupleIdEE10Policy1000EPS9_SE_iSB_S9_S9_NS7_10__identityEEEvT0_T1_T2_T3_T4_T6_E12temp_storage+24];
	ld.shared.u32 	%r158, [_ZZN3cub18CUB_300001_SM_10006detail6reduce28DeviceReduceSingleTileKernelINS2_10policy_hubIN4cuda3std3__45tupleIJdiEEEj12larger_tupleIdEE10Policy1000EPS9_SE_iSB_S9_S9_NS7_10__identityEEEvT0_T1_T2_T3_T4_T6_E12temp_storage+32];
	setp.lt.f64 	%p92, %fd109, %fd157;
	@%p92 bra 	$L__BB24_179;
	setp.geu.f64 	%p93, %fd157, %fd109;
	setp.lt.s32 	%p94, %r158, %r858;
	and.pred  	%p95, %p93, %p94;
	@%p95 bra 	$L__BB24_179;
	ld.shared.u32 	%r359, [_ZZN3cub18CUB_300001_SM_10006detail6reduce28DeviceReduceSingleTileKernelINS2_10policy_hubIN4cuda3std3__45tupleIJdiEEEj12larger_tupleIdEE10Policy1000EPS9_SE_iSB_S9_S9_NS7_10__identityEEEvT0_T1_T2_T3_T4_T6_E12temp_storage+36];
	bfe.u32 	%r360, %r359, 24, 8;
	cvt.u16.u32 	%rs596, %r360;
	bfe.u32 	%r361, %r359, 16, 8;
	cvt.u16.u32 	%rs595, %r361;
	bfe.u32 	%r362, %r359, 8, 8;
	cvt.u16.u32 	%rs594, %r362;
	bfe.u32 	%r363, %r359, 0, 8;
	cvt.u16.u32 	%rs593, %r363;
	mov.f64 	%fd157, %fd109;
	mov.u32 	%r858, %r158;
$L__BB24_179:
	ld.shared.f64 	%fd111, [_ZZN3cub18CUB_300001_SM_10006detail6reduce28DeviceReduceSingleTileKernelINS2_10policy_hubIN4cuda3std3__45tupleIJdiEEEj12larger_tupleIdEE10Policy1000EPS9_SE_iSB_S9_S9_NS7_10__identityEEEvT0_T1_T2_T3_T4_T6_E12temp_storage+40];
	ld.shared.u32 	%r160, [_ZZN3cub18CUB_300001_SM_10006detail6reduce28DeviceReduceSingleTileKernelINS2_10policy_hubIN4cuda3std3__45tupleIJdiEEEj12larger_tupleIdEE10Policy1000EPS9_SE_iSB_S9_S9_NS7_10__identityEEEvT0_T1_T2_T3_T4_T6_E12temp_storage+48];
	setp.lt.f64 	%p96, %fd111, %fd157;
	@%p96 bra 	$L__BB24_182;
	setp.geu.f64 	%p97, %fd157, %fd111;
	setp.lt.s32 	%p98, %r160, %r858;
	and.pred  	%p99, %p97, %p98;
	@%p99 bra 	$L__BB24_182;
	ld.shared.u32 	%r364, [_ZZN3cub18CUB_300001_SM_10006detail6reduce28DeviceReduceSingleTileKernelINS2_10policy_hubIN4cuda3std3__45tupleIJdiEEEj12larger_tupleIdEE10Policy1000EPS9_SE_iSB_S9_S9_NS7_10__identityEEEvT0_T1_T2_T3_T4_T6_E12temp_storage+52];
	bfe.u32 	%r365, %r364, 24, 8;
	cvt.u16.u32 	%rs596, %r365;
	bfe.u32 	%r366, %r364, 16, 8;
	cvt.u16.u32 	%rs595, %r366;
	bfe.u32 	%r367, %r364, 8, 8;
	cvt.u16.u32 	%rs594, %r367;
	bfe.u32 	%r368, %r364, 0, 8;
	cvt.u16.u32 	%rs593, %r368;
	mov.f64 	%fd157, %fd111;
	mov.u32 	%r858, %r160;
$L__BB24_182:
	ld.shared.f64 	%fd113, [_ZZN3cub18CUB_300001_SM_10006detail6reduce28DeviceReduceSingleTileKernelINS2_10policy_hubIN4cuda3std3__45tupleIJdiEEEj12larger_tupleIdEE10Policy1000EPS9_SE_iSB_S9_S9_NS7_10__identityEEEvT0_T1_T2_T3_T4_T6_E12temp_storage+56];
	ld.shared.u32 	%r162, [_ZZN3cub18CUB_300001_SM_10006detail6reduce28DeviceReduceSingleTileKernelINS2_10policy_hubIN4cuda3std3__45tupleIJdiEEEj12larger_tupleIdEE10Policy1000EPS9_SE_iSB_S9_S9_NS7_10__identityEEEvT0_T1_T2_T3_T4_T6_E12temp_storage+64];
	setp.lt.f64 	%p100, %fd113, %fd157;
	@%p100 bra 	$L__BB24_185;
	setp.geu.f64 	%p101, %fd157, %fd113;
	setp.lt.s32 	%p102, %r162, %r858;
	and.pred  	%p103, %p101, %p102;
	@%p103 bra 	$L__BB24_185;
	ld.shared.u32 	%r369, [_ZZN3cub18CUB_300001_SM_10006detail6reduce28DeviceReduceSingleTileKernelINS2_10policy_hubIN4cuda3std3__45tupleIJdiEEEj12larger_tupleIdEE10Policy1000EPS9_SE_iSB_S9_S9_NS7_10__identityEEEvT0_T1_T2_T3_T4_T6_E12temp_storage+68];
	bfe.u32 	%r370, %r369, 24, 8;
	cvt.u16.u32 	%rs596, %r370;
	bfe.u32 	%r371, %r369, 16, 8;
	cvt.u16.u32 	%rs595, %r371;
	bfe.u32 	%r372, %r369, 8, 8;
	cvt.u16.u32 	%rs594, %r372;
	bfe.u32 	%r373, %r369, 0, 8;
	cvt.u16.u32 	%rs593, %r373;
	mov.f64 	%fd157, %fd113;
	mov.u32 	%r858, %r162;
$L__BB24_185:
	ld.shared.f64 	%fd115, [_ZZN3cub18CUB_300001_SM_10006detail6reduce28DeviceReduceSingleTileKernelINS2_10policy_hubIN4cuda3std3__45tupleIJdiEEEj12larger_tupleIdEE10Policy1000EPS9_SE_iSB_S9_S9_NS7_10__identityEEEvT0_T1_T2_T3_T4_T6_E12temp_storage+72];
	ld.shared.u32 	%r164, [_ZZN3cub18CUB_300001_SM_10006detail6reduce28DeviceReduceSingleTileKernelINS2_10policy_hubIN4cuda3std3__45tupleIJdiEEEj12larger_tupleIdEE10Policy1000EPS9_SE_iSB_S9_S9_NS7_10__identityEEEvT0_T1_T2_T3_T4_T6_E12temp_storage+80];
	setp.lt.f64 	%p104, %fd115, %fd157;
	@%p104 bra 	$L__BB24_188;
	setp.geu.f64 	%p105, %fd157, %fd115;
	setp.lt.s32 	%p106, %r164, %r858;
	and.pred  	%p107, %p105, %p106;
	@%p107 bra 	$L__BB24_188;
	ld.shared.u32 	%r374, [_ZZN3cub18CUB_300001_SM_10006detail6reduce28DeviceReduceSingleTileKernelINS2_10policy_hubIN4cuda3std3__45tupleIJdiEEEj12larger_tupleIdEE10Policy1000EPS9_SE_iSB_S9_S9_NS7_10__identityEEEvT0_T1_T2_T3_T4_T6_E12temp_storage+84];
	bfe.u32 	%r375, %r374, 24, 8;
	cvt.u16.u32 	%rs596, %r375;
	bfe.u32 	%r376, %r374, 16, 8;
	cvt.u16.u32 	%rs595, %r376;
	bfe.u32 	%r377, %r374, 8, 8;
	cvt.u16.u32 	%rs594, %r377;
	bfe.u32 	%r378, %r374, 0, 8;
	cvt.u16.u32 	%rs593, %r378;
	mov.f64 	%fd157, %fd115;
	mov.u32 	%r858, %r164;
$L__BB24_188:
	ld.shared.f64 	%fd117, [_ZZN3cub18CUB_300001_SM_10006detail6reduce28DeviceReduceSingleTileKernelINS2_10policy_hubIN4cuda3std3__45tupleIJdiEEEj12larger_tupleIdEE10Policy1000EPS9_SE_iSB_S9_S9_NS7_10__identityEEEvT0_T1_T2_T3_T4_T6_E12temp_storage+88];
	ld.shared.u32 	%r166, [_ZZN3cub18CUB_300001_SM_10006detail6reduce28DeviceReduceSingleTileKernelINS2_10policy_hubIN4cuda3std3__45tupleIJdiEEEj12larger_tupleIdEE10Policy1000EPS9_SE_iSB_S9_S9_NS7_10__identityEEEvT0_T1_T2_T3_T4_T6_E12temp_storage+96];
	setp.lt.f64 	%p108, %fd117, %fd157;
	@%p108 bra 	$L__BB24_191;
	setp.geu.f64 	%p109, %fd157, %fd117;
	setp.lt.s32 	%p110, %r166, %r858;
	and.pred  	%p111, %p109, %p110;
	@%p111 bra 	$L__BB24_191;
	ld.shared.u32 	%r379, [_ZZN3cub18CUB_300001_SM_10006detail6reduce28DeviceReduceSingleTileKernelINS2_10policy_hubIN4cuda3std3__45tupleIJdiEEEj12larger_tupleIdEE10Policy1000EPS9_SE_iSB_S9_S9_NS7_10__identityEEEvT0_T1_T2_T3_T4_T6_E12temp_storage+100];
	bfe.u32 	%r380, %r379, 24, 8;
	cvt.u16.u32 	%rs596, %r380;
	bfe.u32 	%r381, %r379, 16, 8;
	cvt.u16.u32 	%rs595, %r381;
	bfe.u32 	%r382, %r379, 8, 8;
	cvt.u16.u32 	%rs594, %r382;
	bfe.u32 	%r383, %r379, 0, 8;
	cvt.u16.u32 	%rs593, %r383;
	mov.f64 	%fd157, %fd117;
	mov.u32 	%r858, %r166;
$L__BB24_191:
	ld.shared.f64 	%fd119, [_ZZN3cub18CUB_300001_SM_10006detail6reduce28DeviceReduceSingleTileKernelINS2_10policy_hubIN4cuda3std3__45tupleIJdiEEEj12larger_tupleIdEE10Policy1000EPS9_SE_iSB_S9_S9_NS7_10__identityEEEvT0_T1_T2_T3_T4_T6_E12temp_storage+104];
	ld.shared.u32 	%r168, [_ZZN3cub18CUB_300001_SM_10006detail6reduce28DeviceReduceSingleTileKernelINS2_10policy_hubIN4cuda3std3__45tupleIJdiEEEj12larger_tupleIdEE10Policy1000EPS9_SE_iSB_S9_S9_NS7_10__identityEEEvT0_T1_T2_T3_T4_T6_E12temp_storage+112];
	setp.lt.f64 	%p112, %fd119, %fd157;
	@%p112 bra 	$L__BB24_194;
	setp.geu.f64 	%p113, %fd157, %fd119;
	setp.lt.s32 	%p114, %r168, %r858;
	and.pred  	%p115, %p113, %p114;
	@%p115 bra 	$L__BB24_194;
	ld.shared.u32 	%r384, [_ZZN3cub18CUB_300001_SM_10006detail6reduce28DeviceReduceSingleTileKernelINS2_10policy_hubIN4cuda3std3__45tupleIJdiEEEj12larger_tupleIdEE10Policy1000EPS9_SE_iSB_S9_S9_NS7_10__identityEEEvT0_T1_T2_T3_T4_T6_E12temp_storage+116];
	bfe.u32 	%r385, %r384, 24, 8;
	cvt.u16.u32 	%rs596, %r385;
	bfe.u32 	%r386, %r384, 16, 8;
	cvt.u16.u32 	%rs595, %r386;
	bfe.u32 	%r387, %r384, 8, 8;
	cvt.u16.u32 	%rs594, %r387;
	bfe.u32 	%r388, %r384, 0, 8;
	cvt.u16.u32 	%rs593, %r388;
	mov.f64 	%fd157, %fd119;
	mov.u32 	%r858, %r168;
$L__BB24_194:
	ld.shared.f64 	%fd121, [_ZZN3cub18CUB_300001_SM_10006detail6reduce28DeviceReduceSingleTileKernelINS2_10policy_hubIN4cuda3std3__45tupleIJdiEEEj12larger_tupleIdEE10Policy1000EPS9_SE_iSB_S9_S9_NS7_10__identityEEEvT0_T1_T2_T3_T4_T6_E12temp_storage+120];
	ld.shared.u32 	%r170, [_ZZN3cub18CUB_300001_SM_10006detail6reduce28DeviceReduceSingleTileKernelINS2_10policy_hubIN4cuda3std3__45tupleIJdiEEEj12larger_tupleIdEE10Policy1000EPS9_SE_iSB_S9_S9_NS7_10__identityEEEvT0_T1_T2_T3_T4_T6_E12temp_storage+128];
	setp.lt.f64 	%p116, %fd121, %fd157;
	@%p116 bra 	$L__BB24_197;
	setp.geu.f64 	%p117, %fd157, %fd121;
	setp.lt.s32 	%p118, %r170, %r858;
	and.pred  	%p119, %p117, %p118;
	@%p119 bra 	$L__BB24_197;
	ld.shared.u32 	%r389, [_ZZN3cub18CUB_300001_SM_10006detail6reduce28DeviceReduceSingleTileKernelINS2_10policy_hubIN4cuda3std3__45tupleIJdiEEEj12larger_tupleIdEE10Policy1000EPS9_SE_iSB_S9_S9_NS7_10__identityEEEvT0_T1_T2_T3_T4_T6_E12temp_storage+132];
	bfe.u32 	%r390, %r389, 24, 8;
	cvt.u16.u32 	%rs596, %r390;
	bfe.u32 	%r391, %r389, 16, 8;
	cvt.u16.u32 	%rs595, %r391;
	bfe.u32 	%r392, %r389, 8, 8;
	cvt.u16.u32 	%rs594, %r392;
	bfe.u32 	%r393, %r389, 0, 8;
	cvt.u16.u32 	%rs593, %r393;
	mov.u32 	%r858, %r170;
	mov.f64 	%fd157, %fd121;
$L__BB24_197:
	mov.u32 	%r809, %tid.x;
	setp.ne.s32 	%p275, %r809, 0;
	@%p275 bra 	$L__BB24_202;
	setp.lt.f64 	%p276, %fd157, %fd193;
	@%p276 bra 	$L__BB24_201;
	setp.geu.f64 	%p277, %fd193, %fd157;
	setp.lt.s32 	%p278, %r858, %r902;
	and.pred  	%p279, %p277, %p278;
	@%p279 bra 	$L__BB24_201;
	mov.f64 	%fd193, %fd157;
	mov.u32 	%r902, %r858;
	mov.u16 	%rs721, %rs593;
	mov.u16 	%rs722, %rs594;
	mov.u16 	%rs723, %rs595;
	mov.u16 	%rs724, %rs596;
$L__BB24_201:
	st.global.f64 	[%rd1], %fd193;
	st.global.u32 	[%rd1+8], %r902;
	cvt.u32.u16 	%r810, %rs724;
	cvt.u32.u16 	%r811, %rs723;
	prmt.b32 	%r812, %r811, %r810, 0x3340U;
	cvt.u32.u16 	%r813, %rs722;
	cvt.u32.u16 	%r814, %rs721;
	prmt.b32 	%r815, %r814, %r813, 0x3340U;
	prmt.b32 	%r816, %r815, %r812, 0x5410U;
	st.global.u32 	[%rd1+12], %r816;
$L__BB24_202:
	ret;

}
	// .globl	_ZN3cub18CUB_300001_SM_10006detail6reduce28DeviceReduceSingleTileKernelINS2_10policy_hubIN4cuda3std3__45tupleIJdiEEEy12larger_tupleIdEE10Policy1000EN6thrust24THRUST_300001_SM_1000_NS12zip_iteratorINS8_IJNSF_6detail15normal_iteratorINSF_10device_ptrIdEEEENSF_17counting_iteratorIiNSF_11use_defaultESN_SN_EEEEEEEPS9_ySB_S9_S9_NS7_10__identityEEEvT0_T1_T2_T3_T4_T6_
.visible .entry _ZN3cub18CUB_300001_SM_10006detail6reduce28DeviceReduceSingleTileKernelINS2_10policy_hubIN4cuda3std3__45tupleIJdiEEEy12larger_tupleIdEE10Policy1000EN6thrust24THRUST_300001_SM_1000_NS12zip_iteratorINS8_IJNSF_6detail15normal_iteratorINSF_10device_ptrIdEEEENSF_17counting_iteratorIiNSF_11use_defaultESN_SN_EEEEEEEPS9_ySB_S9_S9_NS7_10__identityEEEvT0_T1_T2_T3_T4_T6_(
	.param .align 8 .b8 _ZN3cub18CUB_300001_SM_10006detail6reduce28DeviceReduceSingleTileKernelINS2_10policy_hubIN4cuda3std3__45tupleIJdiEEEy12larger_tupleIdEE10Policy1000EN6thrust24THRUST_300001_SM_1000_NS12zip_iteratorINS8_IJNSF_6detail15normal_iteratorINSF_10device_ptrIdEEEENSF_17counting_iteratorIiNSF_11use_defaultESN_SN_EEEEEEEPS9_ySB_S9_S9_NS7_10__identityEEEvT0_T1_T2_T3_T4_T6__param_0[16],
	.param .u64 .ptr .align 1 _ZN3cub18CUB_300001_SM_10006detail6reduce28DeviceReduceSingleTileKernelINS2_10policy_hubIN4cuda3std3__45tupleIJdiEEEy12larger_tupleIdEE10Policy1000EN6thrust24THRUST_300001_SM_1000_NS12zip_iteratorINS8_IJNSF_6detail15normal_iteratorINSF_10device_ptrIdEEEENSF_17counting_iteratorIiNSF_11use_defaultESN_SN_EEEEEEEPS9_ySB_S9_S9_NS7_10__identityEEEvT0_T1_T2_T3_T4_T6__param_1,
	.param .u64 _ZN3cub18CUB_300001_SM_10006detail6reduce28DeviceReduceSingleTileKernelINS2_10policy_hubIN4cuda3std3__45tupleIJdiEEEy12larger_tupleIdEE10Policy1000EN6thrust24THRUST_300001_SM_1000_NS12zip_iteratorINS8_IJNSF_6detail15normal_iteratorINSF_10device_ptrIdEEEENSF_17counting_iteratorIiNSF_11use_defaultESN_SN_EEEEEEEPS9_ySB_S9_S9_NS7_10__identityEEEvT0_T1_T2_T3_T4_T6__param_2,
	.param .align 1 .b8 _ZN3cub18CUB_300001_SM_10006detail6reduce28DeviceReduceSingleTileKernelINS2_10policy_hubIN4cuda3std3__45tupleIJdiEEEy12larger_tupleIdEE10Policy1000EN6thrust24THRUST_300001_SM_1000_NS12zip_iteratorINS8_IJNSF_6detail15normal_iteratorINSF_10device_ptrIdEEEENSF_17counting_iteratorIiNSF_11use_defaultESN_SN_EEEEEEEPS9_ySB_S9_S9_NS7_10__identityEEEvT0_T1_T2_T3_T4_T6__param_3[1],
	.param .align 8 .b8 _ZN3cub18CUB_300001_SM_10006detail6reduce28DeviceReduceSingleTileKernelINS2_10policy_hubIN4cuda3std3__45tupleIJdiEEEy12larger_tupleIdEE10Policy1000EN6thrust24THRUST_300001_SM_1000_NS12zip_iteratorINS8_IJNSF_6detail15normal_iteratorINSF_10device_ptrIdEEEENSF_17counting_iteratorIiNSF_11use_defaultESN_SN_EEEEEEEPS9_ySB_S9_S9_NS7_10__identityEEEvT0_T1_T2_T3_T4_T6__param_4[16],
	.param .align 1 .b8 _ZN3cub18CUB_300001_SM_10006detail6reduce28DeviceReduceSingleTileKernelINS2_10policy_hubIN4cuda3std3__45tupleIJdiEEEy12larger_tupleIdEE10Policy1000EN6thrust24THRUST_300001_SM_1000_NS12zip_iteratorINS8_IJNSF_6detail15normal_iteratorINSF_10device_ptrIdEEEENSF_17counting_iteratorIiNSF_11use_defaultESN_SN_EEEEEEEPS9_ySB_S9_S9_NS7_10__identityEEEvT0_T1_T2_T3_T4_T6__param_5[1]
)
.maxntid 256
.minnctapersm 1
{
	.reg .pred 	%p<281>;
	.reg .b16 	%rs<455>;
	.reg .b32 	%r<896>;
	.reg .b64 	%rd<69>;
	.reg .b64 	%fd<208>;
	// demoted variable
	.shared .align 8 .b8 _ZZN3cub18CUB_300001_SM_10006detail6reduce28DeviceReduceSingleTileKernelINS2_10policy_hubIN4cuda3std3__45tupleIJdiEEEy12larger_tupleIdEE10Policy1000EN6thrust24THRUST_300001_SM_1000_NS12zip_iteratorINS8_IJNSF_6detail15normal_iteratorINSF_10device_ptrIdEEEENSF_17counting_iteratorIiNSF_11use_defaultESN_SN_EEEEEEEPS9_ySB_S9_S9_NS7_10__identityEEEvT0_T1_T2_T3_T4_T6_E12temp_storage[152];
	ld.param.u32 	%r184, [_ZN3cub18CUB_300001_SM_10006detail6reduce28DeviceReduceSingleTileKernelINS2_10policy_hubIN4cuda3std3__45tupleIJdiEEEy12larger_tupleIdEE10Policy1000EN6thrust24THRUST_300001_SM_1000_NS12zip_iteratorINS8_IJNSF_6detail15normal_iteratorINSF_10device_ptrIdEEEENSF_17counting_iteratorIiNSF_11use_defaultESN_SN_EEEEEEEPS9_ySB_S9_S9_NS7_10__identityEEEvT0_T1_T2_T3_T4_T6__param_4+12];
	bfe.u32 	%r185, %r184, 24, 8;
	cvt.u16.u32 	%rs454, %r185;
	bfe.u32 	%r186, %r184, 16, 8;
	cvt.u16.u32 	%rs453, %r186;
	bfe.u32 	%r187, %r184, 8, 8;
	cvt.u16.u32 	%rs452, %r187;
	bfe.u32 	%r188, %r184, 0, 8;
	cvt.u16.u32 	%rs451, %r188;
	ld.param.u32 	%r895, [_ZN3cub18CUB_300001_SM_10006detail6reduce28DeviceReduceSingleTileKernelINS2_10policy_hubIN4cuda3std3__45tupleIJdiEEEy12larger_tupleIdEE10Policy1000EN6thrust24THRUST_300001_SM_1000_NS12zip_iteratorINS8_IJNSF_6detail15normal_iteratorINSF_10device_ptrIdEEEENSF_17counting_iteratorIiNSF_11use_defaultESN_SN_EEEEEEEPS9_ySB_S9_S9_NS7_10__identityEEEvT0_T1_T2_T3_T4_T6__param_4+8];
	ld.param.f64 	%fd207, [_ZN3cub18CUB_300001_SM_10006detail6reduce28DeviceReduceSingleTileKernelINS2_10policy_hubIN4cuda3std3__45tupleIJdiEEEy12larger_tupleIdEE10Policy1000EN6thrust24THRUST_300001_SM_1000_NS12zip_iteratorINS8_IJNSF_6detail15normal_iteratorINSF_10device_ptrIdEEEENSF_17counting_iteratorIiNSF_11use_defaultESN_SN_EEEEEEEPS9_ySB_S9_S9_NS7_10__identityEEEvT0_T1_T2_T3_T4_T6__param_4];
	ld.param.u32 	%r182, [_ZN3cub18CUB_300001_SM_10006detail6reduce28DeviceReduceSingleTileKernelINS2_10policy_hubIN4cuda3std3__45tupleIJdiEEEy12larger_tupleIdEE10Policy1000EN6thrust24THRUST_300001_SM_1000_NS12zip_iteratorINS8_IJNSF_6detail15normal_iteratorINSF_10device_ptrIdEEEENSF_17counting_iteratorIiNSF_11use_defaultESN_SN_EEEEEEEPS9_ySB_S9_S9_NS7_10__identityEEEvT0_T1_T2_T3_T4_T6__param_0+8];
	ld.param.u64 	%rd17, [_ZN3cub18CUB_300001_SM_10006detail6reduce28DeviceReduceSingleTileKernelINS2_10policy_hubIN4cuda3std3__45tupleIJdiEEEy12larger_tupleIdEE10Policy1000EN6thrust24THRUST_300001_SM_1000_NS12zip_iteratorINS8_IJNSF_6detail15normal_iteratorINSF_10device_ptrIdEEEENSF_17counting_iteratorIiNSF_11use_defaultESN_SN_EEEEEEEPS9_ySB_S9_S9_NS7_10__identityEEEvT0_T1_T2_T3_T4_T6__param_0];
	ld.param.u64 	%rd19, [_ZN3cub18CUB_300001_SM_10006detail6reduce28DeviceReduceSingleTileKernelINS2_10policy_hubIN4cuda3std3__45tupleIJdiEEEy12larger_tupleIdEE10Policy1000EN6thrust24THRUST_300001_SM_1000_NS12zip_iteratorINS8_IJNSF_6detail15normal_iteratorINSF_10device_ptrIdEEEENSF_17counting_iteratorIiNSF_11use_defaultESN_SN_EEEEEEEPS9_ySB_S9_S9_NS7_10__identityEEEvT0_T1_T2_T3_T4_T6__param_1];
	ld.param.u64 	%rd18, [_ZN3cub18CUB_300001_SM_10006detail6reduce28DeviceReduceSingleTileKernelINS2_10policy_hubIN4cuda3std3__45tupleIJdiEEEy12larger_tupleIdEE10Policy1000EN6thrust24THRUST_300001_SM_1000_NS12zip_iteratorINS8_IJNSF_6detail15normal_iteratorINSF_10device_ptrIdEEEENSF_17counting_iteratorIiNSF_11use_defaultESN_SN_EEEEEEEPS9_ySB_S9_S9_NS7_10__identityEEEvT0_T1_T2_T3_T4_T6__param_2];
	cvta.to.global.u64 	%rd1, %rd19;
	setp.ne.s64 	%p1, %rd18, 0;
	@%p1 bra 	$L__BB25_3;
	mov.u32 	%r811, %tid.x;
	setp.ne.s32 	%p280, %r811, 0;
	@%p280 bra 	$L__BB25_189;
	st.global.f64 	[%rd1], %fd207;
	st.global.u32 	[%rd1+8], %r895;
	cvt.u32.u16 	%r812, %rs451;
	cvt.u32.u16 	%r813, %rs452;
	prmt.b32 	%r814, %r812, %r813, 0x3340U;
	cvt.u32.u16 	%r815, %rs453;
	cvt.u32.u16 	%r816, %rs454;
	prmt.b32 	%r817, %r815, %r816, 0x3340U;
	prmt.b32 	%r818, %r814, %r817, 0x5410U;
	st.global.u32 	[%rd1+12], %r818;
	bra.uni 	$L__BB25_189;
$L__BB25_3:
	cvta.to.global.u64 	%rd2, %rd17;
	setp.gt.u64 	%p2, %rd18, 1023;
	@%p2 bra 	$L__BB25_110;
	cvt.u32.u64 	%r2, %rd18;
	mov.u32 	%r3, %tid.x;
	setp.ge.u32 	%p120, %r3, %r2;
	mov.f64 	%fd171, 0d0000000000000000;
	mov.b32 	%r854, 0;
	mov.u32 	%r830, %r3;
	@%p120 bra 	$L__BB25_6;
	mul.wide.u32 	%rd41, %r3, 8;
	add.s64 	%rd42, %rd2, %rd41;
	add.s32 	%r854, %r182, %r3;
	ld.global.f64 	%fd171, [%rd42];
	add.s32 	%r830, %r3, 256;
$L__BB25_6:
	setp.ge.u32 	%p121, %r830, %r2;
	@%p121 bra 	$L__BB25_24;
	not.b32 	%r407, %r830;
	add.s32 	%r408, %r407, %r2;
	shr.u32 	%r409, %r408, 8;
	add.s32 	%r8, %r409, 1;
	and.b32  	%r9, %r8, 3;
	setp.lt.u32 	%p122, %r408, 768;
	@%p122 bra 	$L__BB25_19;
	add.s32 	%r823, %r830, 512;
	add.s32 	%r822, %r182, %r830;
	and.b32  	%r410, %r8, 33554428;
	neg.s32 	%r821, %r410;
$L__BB25_9:
	add.s32 	%r411, %r823, -512;
	mul.wide.u32 	%rd43, %r411, 8;
	add.s64 	%rd3, %rd2, %rd43;
	ld.global.f64 	%fd4, [%rd3];
	setp.lt.f64 	%p123, %fd4, %fd171;
	@%p123 bra 	$L__BB25_11;
	setp.geu.f64 	%p124, %fd171, %fd4;
	setp.lt.s32 	%p125, %r822, %r854;
	and.pred  	%p126, %p124, %p125;
	selp.b32 	%r854, %r854, %r822, %p126;
	selp.f64 	%fd171, %fd171, %fd4, %p126;
$L__BB25_11:
	ld.global.f64 	%fd7, [%rd3+2048];
	setp.lt.f64 	%p127, %fd7, %fd171;
	@%p127 bra 	$L__BB25_13;
	add.s32 	%r412, %r822, 256;
	setp.geu.f64 	%p128, %fd171, %fd7;
	setp.lt.s32 	%p129, %r412, %r854;
	and.pred  	%p130, %p128, %p129;
	selp.b32 	%r854, %r854, %r412, %p130;
	selp.f64 	%fd171, %fd171, %fd7, %p130;
$L__BB25_13:
	ld.global.f64 	%fd10, [%rd3+4096];
	setp.lt.f64 	%p131, %fd10, %fd171;
	@%p131 bra 	$L__BB25_15;
	add.s32 	%r413, %r822, 512;
	setp.geu.f64 	%p132, %fd171, %fd10;
	setp.lt.s32 	%p133, %r413, %r854;
	and.pred  	%p134, %p132, %p133;
	selp.b32 	%r854, %r854, %r413, %p134;
	selp.f64 	%fd171, %fd171, %fd10, %p134;
$L__BB25_15:
	ld.global.f64 	%fd13, [%rd3+6144];
	setp.lt.f64 	%p135, %fd13, %fd171;
	@%p135 bra 	$L__BB25_17;
	add.s32 	%r414, %r822, 768;
	setp.geu.f64 	%p136, %fd171, %fd13;
	setp.lt.s32 	%p137, %r414, %r854;
	and.pred  	%p138, %p136, %p137;
	selp.b32 	%r854, %r854, %r414, %p138;
	selp.f64 	%fd171, %fd171, %fd13, %p138;
$L__BB25_17:
	add.s32 	%r823, %r823, 1024;
	add.s32 	%r822, %r822, 1024;
	add.s32 	%r821, %r821, 4;
	setp.ne.s32 	%p139, %r821, 0;
	@%p139 bra 	$L__BB25_9;
	add.s32 	%r830, %r823, -512;
$L__BB25_19:
	setp.eq.s32 	%p140, %r9, 0;
	@%p140 bra 	$L__BB25_24;
	add.s32 	%r833, %r182, %r830;
	mul.wide.u32 	%rd44, %r830, 8;
	add.s64 	%rd65, %rd2, %rd44;
	neg.s32 	%r832, %r9;
$L__BB25_21:
	.pragma "nounroll";
	ld.global.f64 	%fd19, [%rd65];
	setp.lt.f64 	%p141, %fd19, %fd171;
	@%p141 bra 	$L__BB25_23;
	setp.geu.f64 	%p142, %fd171, %fd19;
	setp.lt.s32 	%p143, %r833, %r854;
	and.pred  	%p144, %p142, %p143;
	selp.b32 	%r854, %r854, %r833, %p144;
	selp.f64 	%fd171, %fd171, %fd19, %p144;
$L__BB25_23:
	add.s32 	%r833, %r833, 256;
	add.s64 	%rd65, %rd65, 2048;
	add.s32 	%r832, %r832, 1;
	setp.ne.s32 	%p145, %r832, 0;
	@%p145 bra 	$L__BB25_21;
$L__BB25_24:
	setp.lt.s64 	%p146, %rd18, 256;
	@%p146 bra 	$L__BB25_64;
	// begin inline asm
	mov.u32 %r613, %laneid;
	// end inline asm
	mov.b64 	%rd55, %fd171;
	mov.b64 	{%r615, %r620}, %rd55;
	mov.b32 	%r631, 1;
	mov.b32 	%r632, 31;
	mov.b32 	%r633, -1;
	// begin inline asm
	shfl.sync.down.b32 %r614, %r615, %r631, %r632, %r633;
	// end inline asm
	// begin inline asm
	shfl.sync.down.b32 %r619, %r620, %r631, %r632, %r633;
	// end inline asm
	mov.b64 	%rd56, {%r614, %r619};
	mov.b64 	%fd23, %rd56;
	// begin inline asm
	shfl.sync.down.b32 %r624, %r854, %r631, %r632, %r633;
	// end inline asm
	mov.b32 	%r630, 0;
	// begin inline asm
	shfl.sync.down.b32 %r629, %r630, %r631, %r632, %r633;
	// end inline asm
	setp.gt.s32 	%p215, %r613, 30;
	setp.gt.f64 	%p216, %fd171, %fd23;
	or.pred  	%p217, %p215, %p216;
	mov.b16 	%rs386, 0;
	mov.u16 	%rs385, %rs386;
	mov.u16 	%rs384, %rs386;
	mov.u16 	%rs383, %rs386;
	@%p217 bra 	$L__BB25_28;
	setp.geu.f64 	%p218, %fd171, %fd23;
	setp.lt.s32 	%p219, %r624, %r854;
	and.pred  	%p220, %p218, %p219;
	@%p220 bra 	$L__BB25_28;
	shr.u32 	%r634, %r629, 24;
	cvt.u16.u32 	%rs386, %r634;
	{ .reg .b16 tmp; mov.b32 {tmp, %rs385}, %r629; }
	shr.u32 	%r635, %r629, 8;
	cvt.u16.u32 	%rs384, %r635;
	cvt.u16.u32 	%rs383, %r629;
	mov.u32 	%r854, %r624;
	mov.f64 	%fd171, %fd23;
$L__BB25_28:
	cvt.u32.u16 	%r656, %rs383;
	and.b32  	%r657, %r656, 255;
	and.b16  	%rs311, %rs384, 255;
	mul.wide.u16 	%r658, %rs311, 256;
	or.b32  	%r659, %r658, %r657;
	cvt.u32.u16 	%r660, %rs385;
	shl.b32 	%r661, %r660, 16;
	and.b32  	%r662, %r661, 16711680;
	or.b32  	%r663, %r659, %r662;
	cvt.u32.u16 	%r664, %rs386;
	shl.b32 	%r665, %r664, 24;
	or.b32  	%r652, %r663, %r665;
	mov.b64 	%rd57, %fd171;
	mov.b64 	{%r637, %r642}, %rd57;
	mov.b32 	%r653, 2;
	mov.b32 	%r654, 31;
	mov.b32 	%r655, -1;
	// begin inline asm
	shfl.sync.down.b32 %r636, %r637, %r653, %r654, %r655;
	// end inline asm
	// begin inline asm
	shfl.sync.down.b32 %r641, %r642, %r653, %r654, %r655;
	// end inline asm
	mov.b64 	%rd58, {%r636, %r641};
	mov.b64 	%fd25, %rd58;
	// begin inline asm
	shfl.sync.down.b32 %r646, %r854, %r653, %r654, %r655;
	// end inline asm
	// begin inline asm
	shfl.sync.down.b32 %r651, %r652, %r653, %r654, %r655;
	// end inline asm
	setp.gt.s32 	%p221, %r613, 29;
	setp.gt.f64 	%p222, %fd171, %fd25;
	or.pred  	%p223, %p221, %p222;
	@%p223 bra 	$L__BB25_31;
	setp.geu.f64 	%p224, %fd171, %fd25;
	setp.lt.s32 	%p225, %r646, %r854;
	and.pred  	%p226, %p224, %p225;
	@%p226 bra 	$L__BB25_31;
	shr.u32 	%r666, %r651, 24;
	cvt.u16.u32 	%rs386, %r666;
	{ .reg .b16 tmp; mov.b32 {tmp, %rs385}, %r651; }
	shr.u32 	%r667, %r651, 8;
	cvt.u16.u32 	%rs384, %r667;
	cvt.u16.u32 	%rs383, %r651;
	mov.u32 	%r854, %r646;
	mov.f64 	%fd171, %fd25;
$L__BB25_31:
	cvt.u32.u16 	%r688, %rs383;
	and.b32  	%r689, %r688, 255;
	and.b16  	%rs312, %rs384, 255;
	mul.wide.u16 	%r690, %rs312, 256;
	or.b32  	%r691, %r690, %r689;
	cvt.u32.u16 	%r692, %rs385;
	shl.b32 	%r693, %r692, 16;
	and.b32  	%r694, %r693, 16711680;
	or.b32  	%r695, %r691, %r694;
	cvt.u32.u16 	%r696, %rs386;
	shl.b32 	%r697, %r696, 24;
	or.b32  	%r684, %r695, %r697;
	mov.b64 	%rd59, %fd171;
	mov.b64 	{%r669, %r674}, %rd59;
	mov.b32 	%r685, 4;
	mov.b32 	%r686, 31;
	mov.b32 	%r687, -1;
	// begin inline asm
	shfl.sync.down.b32 %r668, %r669, %r685, %r686, %r687;
	// end inline asm
	// begin inline asm
	shfl.sync.down.b32 %r673, %r674, %r685, %r686, %r687;
	// end inline asm
	mov.b64 	%rd60, {%r668, %r673};
	mov.b64 	%fd27, %rd60;
	// begin inline asm
	shfl.sync.down.b32 %r678, %r854, %r685, %r686, %r687;
	// end inline asm
	// begin inline asm
	shfl.sync.down.b32 %r683, %r684, %r685, %r686, %r687;
	// end inline asm
	setp.gt.s32 	%p227, %r613, 27;
	setp.gt.f64 	%p228, %fd171, %fd27;
	or.pred  	%p229, %p227, %p228;
	@%p229 bra 	$L__BB25_34;
	setp.geu.f64 	%p230, %fd171, %fd27;
	setp.lt.s32 	%p231, %r678, %r854;
	and.pred  	%p232, %p230, %p231;
	@%p232 bra 	$L__BB25_34;
	shr.u32 	%r698, %r683, 24;
	cvt.u16.u32 	%rs386, %r698;
	{ .reg .b16 tmp; mov.b32 {tmp, %rs385}, %r683; }
	shr.u32 	%r699, %r683, 8;
	cvt.u16.u32 	%rs384, %r699;
	cvt.u16.u32 	%rs383, %r683;
	mov.u32 	%r854, %r678;
	mov.f64 	%fd171, %fd27;
$L__BB25_34:
	cvt.u32.u16 	%r720, %rs383;
	and.b32  	%r721, %r720, 255;
	and.b16  	%rs313, %rs384, 255;
	mul.wide.u16 	%r722, %rs313, 256;
	or.b32  	%r723, %r722, %r721;
	cvt.u32.u16 	%r724, %rs385;
	shl.b32 	%r725, %r724, 16;
	and.b32  	%r726, %r725, 16711680;
	or.b32  	%r727, %r723, %r726;
	cvt.u32.u16 	%r728, %rs386;
	shl.b32 	%r729, %r728, 24;
	or.b32  	%r716, %r727, %r729;
	mov.b64 	%rd61, %fd171;
	mov.b64 	{%r701, %r706}, %rd61;
	mov.b32 	%r717, 8;
	mov.b32 	%r718, 31;
	mov.b32 	%r719, -1;
	// begin inline asm
	shfl.sync.down.b32 %r700, %r701, %r717, %r718, %r719;
	// end inline asm
	// begin inline asm
	shfl.sync.down.b32 %r705, %r706, %r717, %r718, %r719;
	// end inline asm
	mov.b64 	%rd62, {%r700, %r705};
	mov.b64 	%fd29, %rd62;
	// begin inline asm
	shfl.sync.down.b32 %r710, %r854, %r717, %r718, %r719;
	// end inline asm
	// begin inline asm
	shfl.sync.down.b32 %r715, %r716, %r717, %r718, %r719;
	// end inline asm
	setp.gt.s32 	%p233, %r613, 23;
	setp.gt.f64 	%p234, %fd171, %fd29;
	or.pred  	%p235, %p233, %p234;
	@%p235 bra 	$L__BB25_37;
	setp.geu.f64 	%p236, %fd171, %fd29;
	setp.lt.s32 	%p237, %r710, %r854;
	and.pred  	%p238, %p236, %p237;
	@%p238 bra 	$L__BB25_37;
	shr.u32 	%r730, %r715, 24;
	cvt.u16.u32 	%rs386, %r730;
	{ .reg .b16 tmp; mov.b32 {tmp, %rs385}, %r715; }
	shr.u32 	%r731, %r715, 8;
	cvt.u16.u32 	%rs384, %r731;
	cvt.u16.u32 	%rs383, %r715;
	mov.u32 	%r854, %r710;
	mov.f64 	%fd171, %fd29;
$L__BB25_37:
	cvt.u32.u16 	%r752, %rs383;
	and.b32  	%r753, %r752, 255;
	and.b16  	%rs314, %rs384, 255;
	mul.wide.u16 	%r754, %rs314, 256;
	or.b32  	%r755, %r754, %r753;
	cvt.u32.u16 	%r756, %rs385;
	shl.b32 	%r757, %r756, 16;
	and.b32  	%r758, %r757, 16711680;
	or.b32  	%r759, %r755, %r758;
	cvt.u32.u16 	%r760, %rs386;
	shl.b32 	%r761, %r760, 24;
	or.b32  	%r748, %r759, %r761;
	mov.b64 	%rd63, %fd171;
	mov.b64 	{%r733, %r738}, %rd63;
	mov.b32 	%r749, 16;
	mov.b32 	%r750, 31;
	mov.b32 	%r751, -1;
	// begin inline asm
	shfl.sync.down.b32 %r732, %r733, %r749, %r750, %r751;
	// end inline asm
	// begin inline asm
	shfl.sync.down.b32 %r737, %r738, %r749, %r750, %r751;
	// end inline asm
	mov.b64 	%rd64, {%r732, %r737};
	mov.b64 	%fd31, %rd64;
	// begin inline asm
	shfl.sync.down.b32 %r742, %r854, %r749, %r750, %r751;
	// end inline asm
	// begin inline asm
	shfl.sync.down.b32 %r747, %r748, %r749, %r750, %r751;
	// end inline asm
	setp.gt.s32 	%p239, %r613, 15;
	setp.gt.f64 	%p240, %fd171, %fd31;
	or.pred  	%p241, %p239, %p240;
	@%p241 bra 	$L__BB25_40;
	setp.geu.f64 	%p242, %fd171, %fd31;
	setp.lt.s32 	%p243, %r742, %r854;
	and.pred  	%p244, %p242, %p243;
	@%p244 bra 	$L__BB25_40;
	shr.u32 	%r762, %r747, 24;
	cvt.u16.u32 	%rs386, %r762;
	{ .reg .b16 tmp; mov.b32 {tmp, %rs385}, %r747; }
	shr.u32 	%r763, %r747, 8;
	cvt.u16.u32 	%rs384, %r763;
	cvt.u16.u32 	%rs383, %r747;
	mov.u32 	%r854, %r742;
	mov.f64 	%fd171, %fd31;
$L__BB25_40:
	setp.ne.s32 	%p245, %r613, 0;
	@%p245 bra 	$L__BB25_42;
	shr.u32 	%r764, %r3, 1;
	and.b32  	%r765, %r764, 496;
	mov.u32 	%r766, _ZZN3cub18CUB_300001_SM_10006detail6reduce28DeviceReduceSingleTileKernelINS2_10policy_hubIN4cuda3std3__45tupleIJdiEEEy12larger_tupleIdEE10Policy1000EN6thrust24THRUST_300001_SM_1000_NS12zip_iteratorINS8_IJNSF_6detail15normal_iteratorINSF_10device_ptrIdEEEENSF_17counting_iteratorIiNSF_11use_defaultESN_SN_EEEEEEEPS9_ySB_S9_S9_NS7_10__identityEEEvT0_T1_T2_T3_T4_T6_E12temp_storage;
	add.s32 	%r767, %r766, %r765;
	st.shared.f64 	[%r767+8], %fd171;
	st.shared.u32 	[%r767+16], %r854;
$L__BB25_42:
	bar.sync 	0;
	setp.ne.s32 	%p246, %r3, 0;
	@%p246 bra 	$L__BB25_184;
	ld.shared.f64 	%fd33, [_ZZN3cub18CUB_300001_SM_10006detail6reduce28DeviceReduceSingleTileKernelINS2_10policy_hubIN4cuda3std3__45tupleIJdiEEEy12larger_tupleIdEE10Policy1000EN6thrust24THRUST_300001_SM_1000_NS12zip_iteratorINS8_IJNSF_6detail15normal_iteratorINSF_10device_ptrIdEEEENSF_17counting_iteratorIiNSF_11use_defaultESN_SN_EEEEEEEPS9_ySB_S9_S9_NS7_10__identityEEEvT0_T1_T2_T3_T4_T6_E12temp_storage+24];
	ld.shared.u32 	%r58, [_ZZN3cub18CUB_300001_SM_10006detail6reduce28DeviceReduceSingleTileKernelINS2_10policy_hubIN4cuda3std3__45tupleIJdiEEEy12larger_tupleIdEE10Policy1000EN6thrust24THRUST_300001_SM_1000_NS12zip_iteratorINS8_IJNSF_6detail15normal_iteratorINSF_10device_ptrIdEEEENSF_17counting_iteratorIiNSF_11use_defaultESN_SN_EEEEEEEPS9_ySB_S9_S9_NS7_10__identityEEEvT0_T1_T2_T3_T4_T6_E12temp_storage+32];
	setp.lt.f64 	%p247, %fd33, %fd171;
	@%p247 bra 	$L__BB25_46;
	setp.geu.f64 	%p248, %fd171, %fd33;
	setp.lt.s32 	%p249, %r58, %r854;
	and.pred  	%p250, %p248, %p249;
	@%p250 bra 	$L__BB25_46;
	ld.shared.u32 	%r768, [_ZZN3cub18CUB_300001_SM_10006detail6reduce28DeviceReduceSingleTileKernelINS2_10policy_hubIN4cuda3std3__45tupleIJdiEEEy12larger_tupleIdEE10Policy1000EN6thrust24THRUST_300001_SM_1000_NS12zip_iteratorINS8_IJNSF_6detail15normal_iteratorINSF_10device_ptrIdEEEENSF_17counting_iteratorIiNSF_11use_defaultESN_SN_EEEEEEEPS9_ySB_S9_S9_NS7_10__identityEEEvT0_T1_T2_T3_T4_T6_E12temp_storage+36];
	bfe.u32 	%r769, %r768, 24, 8;
	cvt.u16.u32 	%rs386, %r769;
	bfe.u32 	%r770, %r768, 16, 8;
	cvt.u16.u32 	%rs385, %r770;
	bfe.u32 	%r771, %r768, 8, 8;
	cvt.u16.u32 	%rs384, %r771;
	bfe.u32 	%r772, %r768, 0, 8;
	cvt.u16.u32 	%rs383, %r772;
	mov.u32 	%r854, %r58;
	mov.f64 	%fd171, %fd33;
$L__BB25_46:
	ld.shared.f64 	%fd35, [_ZZN3cub18CUB_300001_SM_10006detail6reduce28DeviceReduceSingleTileKernelINS2_10policy_hubIN4cuda3std3__45tupleIJdiEEEy12larger_tupleIdEE10Policy1000EN6thrust24THRUST_300001_SM_1000_NS12zip_iteratorINS8_IJNSF_6detail15normal_iteratorINSF_10device_ptrIdEEEENSF_17counting_iteratorIiNSF_11use_defaultESN_SN_EEEEEEEPS9_ySB_S9_S9_NS7_10__identityEEEvT0_T1_T2_T3_T4_T6_E12temp_storage+40];
	ld.shared.u32 	%r60, [_ZZN3cub18CUB_300001_SM_10006detail6reduce28DeviceReduceSingleTileKernelINS2_10policy_hubIN4cuda3std3__45tupleIJdiEEEy12larger_tupleIdEE10Policy1000EN6thrust24THRUST_300001_SM_1000_NS12zip_iteratorINS8_IJNSF_6detail15normal_iteratorINSF_10device_ptrIdEEEENSF_17counting_iteratorIiNSF_11use_defaultESN_SN_EEEEEEEPS9_ySB_S9_S9_NS7_10__identityEEEvT0_T1_T2_T3_T4_T6_E12temp_storage+48];
	setp.lt.f64 	%p251, %fd35, %fd171;
	@%p251 bra 	$L__BB25_49;
	setp.geu.f64 	%p252, %fd171, %fd35;
	setp.lt.s32 	%p253, %r60, %r854;
	and.pred  	%p254, %p252, %p253;
	@%p254 bra 	$L__BB25_49;
	ld.shared.u32 	%r773, [_ZZN3cub18CUB_300001_SM_10006detail6reduce28DeviceReduceSingleTileKernelINS2_10policy_hubIN4cuda3std3__45tupleIJdiEEEy12larger_tupleIdEE10Policy1000EN6thrust24THRUST_300001_SM_1000_NS12zip_iteratorINS8_IJNSF_6detail15normal_iteratorINSF_10device_ptrIdEEEENSF_17counting_iteratorIiNSF_11use_defaultESN_SN_EEEEEEEPS9_ySB_S9_S9_NS7_10__identityEEEvT0_T1_T2_T3_T4_T6_E12temp_storage+52];
	bfe.u32 	%r774, %r773, 24, 8;
	cvt.u16.u32 	%rs386, %r774;
	bfe.u32 	%r775, %r773, 16, 8;
	cvt.u16.u32 	%rs385, %r775;
	bfe.u32 	%r776, %r773, 8, 8;
	cvt.u16.u32 	%rs384, %r776;
	bfe.u32 	%r777, %r773, 0, 8;
	cvt.u16.u32 	%rs383, %r777;
	mov.u32 	%r854, %r60;
	mov.f64 	%fd171, %fd35;
$L__BB25_49:
	ld.shared.f64 	%fd37, [_ZZN3cub18CUB_300001_SM_10006detail6reduce28DeviceReduceSingleTileKernelINS2_10policy_hubIN4cuda3std3__45tupleIJdiEEEy12larger_tupleIdEE10Policy1000EN6thrust24THRUST_300001_SM_1000_NS12zip_iteratorINS8_IJNSF_6detail15normal_iteratorINSF_10device_ptrIdEEEENSF_17counting_iteratorIiNSF_11use_defaultESN_SN_EEEEEEEPS9_ySB_S9_S9_NS7_10__identityEEEvT0_T1_T2_T3_T4_T6_E12temp_storage+56];
	ld.shared.u32 	%r62, [_ZZN3cub18CUB_300001_SM_10006detail6reduce28DeviceReduceSingleTileKernelINS2_10policy_hubIN4cuda3std3__45tupleIJdiEEEy12larger_tupleIdEE10Policy1000EN6thrust24THRUST_300001_SM_1000_NS12zip_iteratorINS8_IJNSF_6detail15normal_iteratorINSF_10device_ptrIdEEEENSF_17counting_iteratorIiNSF_11use_defaultESN_SN_EEEEEEEPS9_ySB_S9_S9_NS7_10__identityEEEvT0_T1_T2_T3_T4_T6_E12temp_storage+64];
	setp.lt.f64 	%p255, %fd37, %fd171;
	@%p255 bra 	$L__BB25_52;
	setp.geu.f64 	%p256, %fd171, %fd37;
	setp.lt.s32 	%p257, %r62, %r854;
	and.pred  	%p258, %p256, %p257;
	@%p258 bra 	$L__BB25_52;
	ld.shared.u32 	%r778, [_ZZN3cub18CUB_300001_SM_10006detail6reduce28DeviceReduceSingleTileKernelINS2_10policy_hubIN4cuda3std3__45tupleIJdiEEEy12larger_tupleIdEE10Policy1000EN6thrust24THRUST_300001_SM_1000_NS12zip_iteratorINS8_IJNSF_6detail15normal_iteratorINSF_10device_ptrIdEEEENSF_17counting_iteratorIiNSF_11use_defaultESN_SN_EEEEEEEPS9_ySB_S9_S9_NS7_10__identityEEEvT0_T1_T2_T3_T4_T6_E12temp_storage+68];
	bfe.u32 	%r779, %r778, 24, 8;
	cvt.u16.u32 	%rs386, %r779;
	bfe.u32 	%r780, %r778, 16, 8;
	cvt.u16.u32 	%rs385, %r780;
	bfe.u32 	%r781, %r778, 8, 8;
	cvt.u16.u32 	%rs384, %r781;
	bfe.u32 	%r782, %r778, 0, 8;
	cvt.u16.u32 	%rs383, %r782;
	mov.u32 	%r854, %r62;
	mov.f64 	%fd171, %fd37;
$L__BB25_52:
	ld.shared.f64 	%fd39, [_ZZN3cub18CUB_300001_SM_10006detail6reduce28DeviceReduceSingleTileKernelINS2_10policy_hubIN4cuda3std3__45tupleIJdiEEEy12larger_tupleIdEE10Policy1000EN6thrust24THRUST_300001_SM_1000_NS12zip_iteratorINS8_IJNSF_6detail15normal_iteratorINSF_10device_ptrIdEEEENSF_17counting_iteratorIiNSF_11use_defaultESN_SN_EEEEEEEPS9_ySB_S9_S9_NS7_10__identityEEEvT0_T1_T2_T3_T4_T6_E12temp_storage+72];
	ld.shared.u32 	%r64, [_ZZN3cub18CUB_300001_SM_10006detail6reduce28DeviceReduceSingleTileKernelINS2_10policy_hubIN4cuda3std3__45tupleIJdiEEEy12larger_tupleIdEE10Policy1000EN6thrust24THRUST_300001_SM_1000_NS12zip_iteratorINS8_IJNSF_6detail15normal_iteratorINSF_10device_ptrIdEEEENSF_17counting_iteratorIiNSF_11use_defaultESN_SN_EEEEEEEPS9_ySB_S9_S9_NS7_10__identityEEEvT0_T1_T2_T3_T4_T6_E12temp_storage+80];
	setp.lt.f64 	%p259, %fd39, %fd171;
	@%p259 bra 	$L__BB25_55;
	setp.geu.f64 	%p260, %fd171, %fd39;
	setp.lt.s32 	%p261, %r64, %r854;
	and.pred  	%p262, %p260, %p261;
	@%p262 bra 	$L__BB25_55;
	ld.shared.u32 	%r783, [_ZZN3cub18CUB_300001_SM_10006detail6reduce28DeviceReduceSingleTileKernelINS2_10policy_hubIN4cuda3std3__45tupleIJdiEEEy12larger_tupleIdEE10Policy1000EN6thrust24THRUST_300001_SM_1000_NS12zip_iteratorINS8_IJNSF_6detail15normal_iteratorINSF_10device_ptrIdEEEENSF_17counting_iteratorIiNSF_11use_defaultESN_SN_EEEEEEEPS9_ySB_S9_S9_NS7_10__identityEEEvT0_T1_T2_T3_T4_T6_E12temp_storage+84];
	bfe.u32 	%r784, %r783, 24, 8;
	cvt.u16.u32 	%rs386, %r784;
	bfe.u32 	%r785, %r783, 16, 8;
	cvt.u16.u32 	%rs385, %r785;
	bfe.u32 	%r786, %r783, 8, 8;
	cvt.u16.u32 	%rs384, %r786;
	bfe.u32 	%r787, %r783, 0, 8;
	cvt.u16.u32 	%rs383, %r787;
	mov.u32 	%r854, %r64;
	mov.f64 	%fd171, %fd39;
$L__BB25_55:
	ld.shared.f64 	%fd41, [_ZZN3cub18CUB_300001_SM_10006detail6reduce28DeviceReduceSingleTileKernelINS2_10policy_hubIN4cuda3std3__45tupleIJdiEEEy12larger_tupleIdEE10Policy1000EN6thrust24THRUST_300001_SM_1000_NS12zip_iteratorINS8_IJNSF_6detail15normal_iteratorINSF_10device_ptrIdEEEENSF_17counting_iteratorIiNSF_11use_defaultESN_SN_EEEEEEEPS9_ySB_S9_S9_NS7_10__identityEEEvT0_T1_T2_T3_T4_T6_E12temp_storage+88];
	ld.shared.u32 	%r66, [_ZZN3cub18CUB_300001_SM_10006detail6reduce28DeviceReduceSingleTileKernelINS2_10policy_hubIN4cuda3std3__45tupleIJdiEEEy12larger_tupleIdEE10Policy1000EN6thrust24THRUST_300001_SM_1000_NS12zip_iteratorINS8_IJNSF_6detail15normal_iteratorINSF_10device_ptrIdEEEENSF_17counting_iteratorIiNSF_11use_defaultESN_SN_EEEEEEEPS9_ySB_S9_S9_NS7_10__identityEEEvT0_T1_T2_T3_T4_T6_E12temp_storage+96];
	setp.lt.f64 	%p263, %fd41, %fd171;
	@%p263 bra 	$L__BB25_58;
	setp.geu.f64 	%p264, %fd171, %fd41;
	setp.lt.s32 	%p265, %r66, %r854;
	and.pred  	%p266, %p264, %p265;
	@%p266 bra 	$L__BB25_58;
	ld.shared.u32 	%r788, [_ZZN3cub18CUB_300001_SM_10006detail6reduce28DeviceReduceSingleTileKernelINS2_10policy_hubIN4cuda3std3__45tupleIJdiEEEy12larger_tupleIdEE10Policy1000EN6thrust24THRUST_300001_SM_1000_NS12zip_iteratorINS8_IJNSF_6detail15normal_iteratorINSF_10device_ptrIdEEEENSF_17counting_iteratorIiNSF_11use_defaultESN_SN_EEEEEEEPS9_ySB_S9_S9_NS7_10__identityEEEvT0_T1_T2_T3_T4_T6_E12temp_storage+100];
	bfe.u32 	%r789, %r788, 24, 8;
	cvt.u16.u32 	%rs386, %r789;
	bfe.u32 	%r790, %r788, 16, 8;
	cvt.u16.u32 	%rs385, %r790;
	bfe.u32 	%r791, %r788, 8, 8;
	cvt.u16.u32 	%rs384, %r791;
	bfe.u32 	%r792, %r788, 0, 8;
	cvt.u16.u32 	%rs383, %r792;
	mov.u32 	%r854, %r66;
	mov.f64 	%fd171, %fd41;
$L__BB25_58:
	ld.shared.f64 	%fd43, [_ZZN3cub18CUB_300001_SM_10006detail6reduce28DeviceReduceSingleTileKernelINS2_10policy_hubIN4cuda3std3__45tupleIJdiEEEy12larger_tupleIdEE10Policy1000EN6thrust24THRUST_300001_SM_1000_NS12zip_iteratorINS8_IJNSF_6detail15normal_iteratorINSF_10device_ptrIdEEEENSF_17counting_iteratorIiNSF_11use_defaultESN_SN_EEEEEEEPS9_ySB_S9_S9_NS7_10__identityEEEvT0_T1_T2_T3_T4_T6_E12temp_storage+104];
	ld.shared.u32 	%r68, [_ZZN3cub18CUB_300001_SM_10006detail6reduce28DeviceReduceSingleTileKernelINS2_10policy_hubIN4cuda3std3__45tupleIJdiEEEy12larger_tupleIdEE10Policy1000EN6thrust24THRUST_300001_SM_1000_NS12zip_iteratorINS8_IJNSF_6detail15normal_iteratorINSF_10device_ptrIdEEEENSF_17counting_iteratorIiNSF_11use_defaultESN_SN_EEEEEEEPS9_ySB_S9_S9_NS7_10__identityEEEvT0_T1_T2_T3_T4_T6_E12temp_storage+112];
	setp.lt.f64 	%p267, %fd43, %fd171;
	@%p267 bra 	$L__BB25_61;
	setp.geu.f64 	%p268, %fd171, %fd43;
	setp.lt.s32 	%p269, %r68, %r854;
	and.pred  	%p270, %p268, %p269;
	@%p270 bra 	$L__BB25_61;
	ld.shared.u32 	%r793, [_ZZN3cub18CUB_300001_SM_10006detail6reduce28DeviceReduceSingleTileKernelINS2_10policy_hubIN4cuda3std3__45tupleIJdiEEEy12larger_tupleIdEE10Policy1000EN6thrust24THRUST_300001_SM_1000_NS12zip_iteratorINS8_IJNSF_6detail15normal_iteratorINSF_10device_ptrIdEEEENSF_17counting_iteratorIiNSF_11use_defaultESN_SN_EEEEEEEPS9_ySB_S9_S9_NS7_10__identityEEEvT0_T1_T2_T3_T4_T6_E12temp_storage+116];
	bfe.u32 	%r794, %r793, 24, 8;
	cvt.u16.u32 	%rs386, %r794;
	bfe.u32 	%r795, %r793, 16, 8;
	cvt.u16.u32 	%rs385, %r795;
	bfe.u32 	%r796, %r793, 8, 8;
	cvt.u16.u32 	%rs384, %r796;
	bfe.u32 	%r797, %r793, 0, 8;
	cvt.u16.u32 	%rs383, %r797;
	mov.u32 	%r854, %r68;
	mov.f64 	%fd171, %fd43;
$L__BB25_61:
	ld.shared.f64 	%fd45, [_ZZN3cub18CUB_300001_SM_10006detail6reduce28DeviceReduceSingleTileKernelINS2_10policy_hubIN4cuda3std3__45tupleIJdiEEEy12larger_tupleIdEE10Policy1000EN6thrust24THRUST_300001_SM_1000_NS12zip_iteratorINS8_IJNSF_6detail15normal_iteratorINSF_10device_ptrIdEEEENSF_17counting_iteratorIiNSF_11use_defaultESN_SN_EEEEEEEPS9_ySB_S9_S9_NS7_10__identityEEEvT0_T1_T2_T3_T4_T6_E12temp_storage+120];
	ld.shared.u32 	%r70, [_ZZN3cub18CUB_300001_SM_10006detail6reduce28DeviceReduceSingleTileKernelINS2_10policy_hubIN4cuda3std3__45tupleIJdiEEEy12larger_tupleIdEE10Policy1000EN6thrust24THRUST_300001_SM_1000_NS12zip_iteratorINS8_IJNSF_6detail15normal_iteratorINSF_10device_ptrIdEEEENSF_17counting_iteratorIiNSF_11use_defaultESN_SN_EEEEEEEPS9_ySB_S9_S9_NS7_10__identityEEEvT0_T1_T2_T3_T4_T6_E12temp_storage+128];
	setp.lt.f64 	%p271, %fd45, %fd171;
	@%p271 bra 	$L__BB25_184;
	setp.geu.f64 	%p272, %fd171, %fd45;
	setp.lt.s32 	%p273, %r70, %r854;
	and.pred  	%p274, %p272, %p273;
	@%p274 bra 	$L__BB25_184;
	ld.shared.u32 	%r798, [_ZZN3cub18CUB_300001_SM_10006detail6reduce28DeviceReduceSingleTileKernelINS2_10policy_hubIN4cuda3std3__45tupleIJdiEEEy12larger_tupleIdEE10Policy1000EN6thrust24THRUST_300001_SM_1000_NS12zip_iteratorINS8_IJNSF_6detail15normal_iteratorINSF_10device_ptrIdEEEENSF_17counting_iteratorIiNSF_11use_defaultESN_SN_EEEEEEEPS9_ySB_S9_S9_NS7_10__identityEEEvT0_T1_T2_T3_T4_T6_E12temp_storage+132];
	bfe.u32 	%r799, %r798, 24, 8;
	cvt.u16.u32 	%rs386, %r799;
	bfe.u32 	%r800, %r798, 16, 8;
	cvt.u16.u32 	%rs385, %r800;
	bfe.u32 	%r801, %r798, 8, 8;
	cvt.u16.u32 	%rs384, %r801;
	bfe.u32 	%r802, %r798, 0, 8;
	cvt.u16.u32 	%rs383, %r802;
	mov.u32 	%r854, %r70;
	mov.f64 	%fd171, %fd45;
	bra.uni 	$L__BB25_184;
$L__BB25_64:
	// begin inline asm
	mov.u32 %r415, %laneid;
	// end inline asm
	and.b32  	%r436, %r3, 992;
	add.s32 	%r437, %r436, 32;
	setp.gt.s32 	%p147, %r437, %r2;
	not.b32 	%r438, %r436;
	add.s32 	%r439, %r2, %r438;
	selp.b32 	%r434, %r439, 31, %p147;
	mov.b64 	%rd45, %fd171;
	mov.b64 	{%r417, %r422}, %rd45;
	mov.b32 	%r433, 1;
	mov.b32 	%r435, -1;
	// begin inline asm
	shfl.sync.down.b32 %r416, %r417, %r433, %r434, %r435;
	// end inline asm
	// begin inline asm
	shfl.sync.down.b32 %r421, %r422, %r433, %r434, %r435;
	// end inline asm
	mov.b64 	%rd46, {%r416, %r421};
	mov.b64 	%fd46, %rd46;
	// begin inline asm
	shfl.sync.down.b32 %r426, %r854, %r433, %r434, %r435;
	// end inline asm
	mov.b32 	%r432, 0;
	// begin inline asm
	shfl.sync.down.b32 %r431, %r432, %r433, %r434, %r435;
	// end inline asm
	setp.ge.s32 	%p148, %r415, %r434;
	setp.gt.f64 	%p149, %fd171, %fd46;
	or.pred  	%p150, %p148, %p149;
	mov.b16 	%rs386, 0;
	mov.u16 	%rs385, %rs386;
	mov.u16 	%rs384, %rs386;
	mov.u16 	%rs383, %rs386;
	@%p150 bra 	$L__BB25_67;
	setp.geu.f64 	%p151, %fd171, %fd46;
	setp.lt.s32 	%p152, %r426, %r854;
	and.pred  	%p153, %p151, %p152;
	@%p153 bra 	$L__BB25_67;
	shr.u32 	%r440, %r431, 24;
	cvt.u16.u32 	%rs386, %r440;
	{ .reg .b16 tmp; mov.b32 {tmp, %rs385}, %r431; }
	shr.u32 	%r441, %r431, 8;
	cvt.u16.u32 	%rs384, %r441;
	cvt.u16.u32 	%rs383, %r431;
	mov.u32 	%r854, %r426;
	mov.f64 	%fd171, %fd46;
$L__BB25_67:
	cvt.u32.u16 	%r462, %rs383;
	and.b32  	%r463, %r462, 255;
	and.b16  	%rs305, %rs384, 255;
	mul.wide.u16 	%r464, %rs305, 256;
	or.b32  	%r465, %r464, %r463;
	cvt.u32.u16 	%r466, %rs385;
	shl.b32 	%r467, %r466, 16;
	and.b32  	%r468, %r467, 16711680;
	or.b32  	%r469, %r465, %r468;
	cvt.u32.u16 	%r470, %rs386;
	shl.b32 	%r471, %r470, 24;
	or.b32  	%r458, %r469, %r471;
	mov.b64 	%rd47, %fd171;
	mov.b64 	{%r443, %r448}, %rd47;
	mov.b32 	%r459, 2;
	mov.b32 	%r461, -1;
	// begin inline asm
	shfl.sync.down.b32 %r442, %r443, %r459, %r434, %r461;
	// end inline asm
	// begin inline asm
	shfl.sync.down.b32 %r447, %r448, %r459, %r434, %r461;
	// end inline asm
	mov.b64 	%rd48, {%r442, %r447};
	mov.b64 	%fd48, %rd48;
	// begin inline asm
	shfl.sync.down.b32 %r452, %r854, %r459, %r434, %r461;
	// end inline asm
	// begin inline asm
	shfl.sync.down.b32 %r457, %r458, %r459, %r434, %r461;
	// end inline asm
	add.s32 	%r472, %r415, 2;
	setp.gt.s32 	%p154, %r472, %r434;
	setp.gt.f64 	%p155, %fd171, %fd48;
	or.pred  	%p156, %p154, %p155;
	@%p156 bra 	$L__BB25_70;
	setp.geu.f64 	%p157, %fd171, %fd48;
	setp.lt.s32 	%p158, %r452, %r854;
	and.pred  	%p159, %p157, %p158;
	@%p159 bra 	$L__BB25_70;
	shr.u32 	%r473, %r457, 24;
	cvt.u16.u32 	%rs386, %r473;
	{ .reg .b16 tmp; mov.b32 {tmp, %rs385}, %r457; }
	shr.u32 	%r474, %r457, 8;
	cvt.u16.u32 	%rs384, %r474;
	cvt.u16.u32 	%rs383, %r457;
	mov.u32 	%r854, %r452;
	mov.f64 	%fd171, %fd48;
$L__BB25_70:
	cvt.u32.u16 	%r495, %rs383;
	and.b32  	%r496, %r495, 255;
	and.b16  	%rs306, %rs384, 255;
	mul.wide.u16 	%r497, %rs306, 256;
	or.b32  	%r498, %r497, %r496;
	cvt.u32.u16 	%r499, %rs385;
	shl.b32 	%r500, %r499, 16;
	and.b32  	%r501, %r500, 16711680;
	or.b32  	%r502, %r498, %r501;
	cvt.u32.u16 	%r503, %rs386;
	shl.b32 	%r504, %r503, 24;
	or.b32  	%r491, %r502, %r504;
	mov.b64 	%rd49, %fd171;
	mov.b64 	{%r476, %r481}, %rd49;
	mov.b32 	%r492, 4;
	mov.b32 	%r494, -1;
	// begin inline asm
	shfl.sync.down.b32 %r475, %r476, %r492, %r434, %r494;
	// end inline asm
	// begin inline asm
	shfl.sync.down.b32 %r480, %r481, %r492, %r434, %r494;
	// end inline asm
	mov.b64 	%rd50, {%r475, %r480};
	mov.b64 	%fd50, %rd50;
	// begin inline asm
	shfl.sync.down.b32 %r485, %r854, %r492, %r434, %r494;
	// end inline asm
	// begin inline asm
	shfl.sync.down.b32 %r490, %r491, %r492, %r434, %r494;
	// end inline asm
	add.s32 	%r505, %r415, 4;
	setp.gt.s32 	%p160, %r505, %r434;
	setp.gt.f64 	%p161, %fd171, %fd50;
	or.pred  	%p162, %p160, %p161;
	@%p162 bra 	$L__BB25_73;
	setp.geu.f64 	%p163, %fd171, %fd50;
	setp.lt.s32 	%p164, %r485, %r854;
	and.pred  	%p165, %p163, %p164;
	@%p165 bra 	$L__BB25_73;
	shr.u32 	%r506, %r490, 24;
	cvt.u16.u32 	%rs386, %r506;
	{ .reg .b16 tmp; mov.b32 {tmp, %rs385}, %r490; }
	shr.u32 	%r507, %r490, 8;
	cvt.u16.u32 	%rs384, %r507;
	cvt.u16.u32 	%rs383, %r490;
	mov.u32 	%r854, %r485;
	mov.f64 	%fd171, %fd50;
$L__BB25_73:
	cvt.u32.u16 	%r528, %rs383;
	and.b32  	%r529, %r528, 255;
	and.b16  	%rs307, %rs384, 255;
	mul.wide.u16 	%r530, %rs307, 256;
	or.b32  	%r531, %r530, %r529;
	cvt.u32.u16 	%r532, %rs385;
	shl.b32 	%r533, %r532, 16;
	and.b32  	%r534, %r533, 16711680;
	or.b32  	%r535, %r531, %r534;
	cvt.u32.u16 	%r536, %rs386;
	shl.b32 	%r537, %r536, 24;
	or.b32  	%r524, %r535, %r537;
	mov.b64 	%rd51, %fd171;
	mov.b64 	{%r509, %r514}, %rd51;
	mov.b32 	%r525, 8;
	mov.b32 	%r527, -1;
	// begin inline asm
	shfl.sync.down.b32 %r508, %r509, %r525, %r434, %r527;
	// end inline asm
	// begin inline asm
	shfl.sync.down.b32 %r513, %r514, %r525, %r434, %r527;
	// end inline asm
	mov.b64 	%rd52, {%r508, %r513};
	mov.b64 	%fd52, %rd52;
	// begin inline asm
	shfl.sync.down.b32 %r518, %r854, %r525, %r434, %r527;
	// end inline asm
	// begin inline asm
	shfl.sync.down.b32 %r523, %r524, %r525, %r434, %r527;
	// end inline asm
	add.s32 	%r538, %r415, 8;
	setp.gt.s32 	%p166, %r538, %r434;
	setp.gt.f64 	%p167, %fd171, %fd52;
	or.pred  	%p168, %p166, %p167;
	@%p168 bra 	$L__BB25_76;
	setp.geu.f64 	%p169, %fd171, %fd52;
	setp.lt.s32 	%p170, %r518, %r854;
	and.pred  	%p171, %p169, %p170;
	@%p171 bra 	$L__BB25_76;
	shr.u32 	%r539, %r523, 24;
	cvt.u16.u32 	%rs386, %r539;
	{ .reg .b16 tmp; mov.b32 {tmp, %rs385}, %r523; }
	shr.u32 	%r540, %r523, 8;
	cvt.u16.u32 	%rs384, %r540;
	cvt.u16.u32 	%rs383, %r523;
	mov.u32 	%r854, %r518;
	mov.f64 	%fd171, %fd52;
$L__BB25_76:
	cvt.u32.u16 	%r561, %rs383;
	and.b32  	%r562, %r561, 255;
	and.b16  	%rs308, %rs384, 255;
	mul.wide.u16 	%r563, %rs308, 256;
	or.b32  	%r564, %r563, %r562;
	cvt.u32.u16 	%r565, %rs385;
	shl.b32 	%r566, %r565, 16;
	and.b32  	%r567, %r566, 16711680;
	or.b32  	%r568, %r564, %r567;
	cvt.u32.u16 	%r569, %rs386;
	shl.b32 	%r570, %r569, 24;
	or.b32  	%r557, %r568, %r570;
	mov.b64 	%rd53, %fd171;
	mov.b64 	{%r542, %r547}, %rd53;
	mov.b32 	%r558, 16;
	mov.b32 	%r560, -1;
	// begin inline asm
	shfl.sync.down.b32 %r541, %r542, %r558, %r434, %r560;
	// end inline asm
	// begin inline asm
	shfl.sync.down.b32 %r546, %r547, %r558, %r434, %r560;
	// end inline asm
	mov.b64 	%rd54, {%r541, %r546};
	mov.b64 	%fd54, %rd54;
	// begin inline asm
	shfl.sync.down.b32 %r551, %r854, %r558, %r434, %r560;
	// end inline asm
	// begin inline asm
	shfl.sync.down.b32 %r556, %r557, %r558, %r434, %r560;
	// end inline asm
	add.s32 	%r571, %r415, 16;
	setp.gt.s32 	%p172, %r571, %r434;
	setp.gt.f64 	%p173, %fd171, %fd54;
	or.pred  	%p174, %p172, %p173;
	@%p174 bra 	$L__BB25_79;
	setp.geu.f64 	%p175, %fd171, %fd54;
	setp.lt.s32 	%p176, %r551, %r854;
	and.pred  	%p177, %p175, %p176;
	@%p177 bra 	$L__BB25_79;
	shr.u32 	%r572, %r556, 24;
	cvt.u16.u32 	%rs386, %r572;
	{ .reg .b16 tmp; mov.b32 {tmp, %rs385}, %r556; }
	shr.u32 	%r573, %r556, 8;
	cvt.u16.u32 	%rs384, %r573;
	cvt.u16.u32 	%rs383, %r556;
	mov.u32 	%r854, %r551;
	mov.f64 	%fd171, %fd54;
$L__BB25_79:
	setp.ne.s32 	%p178, %r415, 0;
	@%p178 bra 	$L__BB25_81;
	shr.u32 	%r574, %r3, 1;
	and.b32  	%r575, %r574, 496;
	mov.u32 	%r576, _ZZN3cub18CUB_300001_SM_10006detail6reduce28DeviceReduceSingleTileKernelINS2_10policy_hubIN4cuda3std3__45tupleIJdiEEEy12larger_tupleIdEE10Policy1000EN6thrust24THRUST_300001_SM_1000_NS12zip_iteratorINS8_IJNSF_6detail15normal_iteratorINSF_10device_ptrIdEEEENSF_17counting_iteratorIiNSF_11use_defaultESN_SN_EEEEEEEPS9_ySB_S9_S9_NS7_10__identityEEEvT0_T1_T2_T3_T4_T6_E12temp_storage;
	add.s32 	%r577, %r576, %r575;
	st.shared.f64 	[%r577+8], %fd171;
	st.shared.u32 	[%r577+16], %r854;
$L__BB25_81:
	bar.sync 	0;
	setp.ne.s32 	%p179, %r3, 0;
	@%p179 bra 	$L__BB25_184;
	setp.lt.s64 	%p180, %rd18, 33;
	@%p180 bra 	$L__BB25_86;
	ld.shared.f64 	%fd56, [_ZZN3cub18CUB_300001_SM_10006detail6reduce28DeviceReduceSingleTileKernelINS2_10policy_hubIN4cuda3std3__45tupleIJdiEEEy12larger_tupleIdEE10Policy1000EN6thrust24THRUST_300001_SM_1000_NS12zip_iteratorINS8_IJNSF_6detail15normal_iteratorINSF_10device_ptrIdEEEENSF_17counting_iteratorIiNSF_11use_defaultESN_SN_EEEEEEEPS9_ySB_S9_S9_NS7_10__identityEEEvT0_T1_T2_T3_T4_T6_E12temp_storage+24];
	ld.shared.u32 	%r88, [_ZZN3cub18CUB_300001_SM_10006detail6reduce28DeviceReduceSingleTileKernelINS2_10policy_hubIN4cuda3std3__45tupleIJdiEEEy12larger_tupleIdEE10Policy1000EN6thrust24THRUST_300001_SM_1000_NS12zip_iteratorINS8_IJNSF_6detail15normal_iteratorINSF_10device_ptrIdEEEENSF_17counting_iteratorIiNSF_11use_defaultESN_SN_EEEEEEEPS9_ySB_S9_S9_NS7_10__identityEEEvT0_T1_T2_T3_T4_T6_E12temp_storage+32];
	setp.lt.f64 	%p181, %fd56, %fd171;
	@%p181 bra 	$L__BB25_86;
	setp.geu.f64 	%p182, %fd171, %fd56;
	setp.lt.s32 	%p183, %r88, %r854;
	and.pred  	%p184, %p182, %p183;
	@%p184 bra 	$L__BB25_86;
	ld.shared.u32 	%r578, [_ZZN3cub18CUB_300001_SM_10006detail6reduce28DeviceReduceSingleTileKernelINS2_10policy_hubIN4cuda3std3__45tupleIJdiEEEy12larger_tupleIdEE10Policy1000EN6thrust24THRUST_300001_SM_1000_NS12zip_iteratorINS8_IJNSF_6detail15normal_iteratorINSF_10device_ptrIdEEEENSF_17counting_iteratorIiNSF_11use_defaultESN_SN_EEEEEEEPS9_ySB_S9_S9_NS7_10__identityEEEvT0_T1_T2_T3_T4_T6_E12temp_storage+36];
	bfe.u32 	%r579, %r578, 24, 8;
	cvt.u16.u32 	%rs386, %r579;
	bfe.u32 	%r580, %r578, 16, 8;
	cvt.u16.u32 	%rs385, %r580;
	bfe.u32 	%r581, %r578, 8, 8;
	cvt.u16.u32 	%rs384, %r581;
	bfe.u32 	%r582, %r578, 0, 8;
	cvt.u16.u32 	%rs383, %r582;
	mov.f64 	%fd171, %fd56;
	mov.u32 	%r854, %r88;
$L__BB25_86:
	setp.lt.s64 	%p185, %rd18, 65;
	@%p185 bra 	$L__BB25_90;
	ld.shared.f64 	%fd58, [_ZZN3cub18CUB_300001_SM_10006detail6reduce28DeviceReduceSingleTileKernelINS2_10policy_hubIN4cuda3std3__45tupleIJdiEEEy12larger_tupleIdEE10Policy1000EN6thrust24THRUST_300001_SM_1000_NS12zip_iteratorINS8_IJNSF_6detail15normal_iteratorINSF_10device_ptrIdEEEENSF_17counting_iteratorIiNSF_11use_defaultESN_SN_EEEEEEEPS9_ySB_S9_S9_NS7_10__identityEEEvT0_T1_T2_T3_T4_T6_E12temp_storage+40];
	ld.shared.u32 	%r90, [_ZZN3cub18CUB_300001_SM_10006detail6reduce28DeviceReduceSingleTileKernelINS2_10policy_hubIN4cuda3std3__45tupleIJdiEEEy12larger_tupleIdEE10Policy1000EN6thrust24THRUST_300001_SM_1000_NS12zip_iteratorINS8_IJNSF_6detail15normal_iteratorINSF_10device_ptrIdEEEENSF_17counting_iteratorIiNSF_11use_defaultESN_SN_EEEEEEEPS9_ySB_S9_S9_NS7_10__identityEEEvT0_T1_T2_T3_T4_T6_E12temp_storage+48];
	setp.lt.f64 	%p186, %fd58, %fd171;
	@%p186 bra 	$L__BB25_90;
	setp.geu.f64 	%p187, %fd171, %fd58;
	setp.lt.s32 	%p188, %r90, %r854;
	and.pred  	%p189, %p187, %p188;
	@%p189 bra 	$L__BB25_90;
	ld.shared.u32 	%r583, [_ZZN3cub18CUB_300001_SM_10006detail6reduce28DeviceReduceSingleTileKernelINS2_10policy_hubIN4cuda3std3__45tupleIJdiEEEy12larger_tupleIdEE10Policy1000EN6thrust24THRUST_300001_SM_1000_NS12zip_iteratorINS8_IJNSF_6detail15normal_iteratorINSF_10device_ptrIdEEEENSF_17counting_iteratorIiNSF_11use_defaultESN_SN_EEEEEEEPS9_ySB_S9_S9_NS7_10__identityEEEvT0_T1_T2_T3_T4_T6_E12temp_storage+52];
	bfe.u32 	%r584, %r583, 24, 8;
	cvt.u16.u32 	%rs386, %r584;
	bfe.u32 	%r585, %r583, 16, 8;
	cvt.u16.u32 	%rs385, %r585;
	bfe.u32 	%r586, %r583, 8, 8;
	cvt.u16.u32 	%rs384, %r586;
	bfe.u32 	%r587, %r583, 0, 8;
	cvt.u16.u32 	%rs383, %r587;
	mov.f64 	%fd171, %fd58;
	mov.u32 	%r854, %r90;
$L__BB25_90:
	setp.lt.s64 	%p190, %rd18, 97;
	@%p190 bra 	$L__BB25_94;
	ld.shared.f64 	%fd60, [_ZZN3cub18CUB_300001_SM_10006detail6reduce28DeviceReduceSingleTileKernelINS2_10policy_hubIN4cuda3std3__45tupleIJdiEEEy12larger_tupleIdEE10Policy1000EN6thrust24THRUST_300001_SM_1000_NS12zip_iteratorINS8_IJNSF_6detail15normal_iteratorINSF_10device_ptrIdEEEENSF_17counting_iteratorIiNSF_11use_defaultESN_SN_EEEEEEEPS9_ySB_S9_S9_NS7_10__identityEEEvT0_T1_T2_T3_T4_T6_E12temp_storage+56];
	ld.shared.u32 	%r92, [_ZZN3cub18CUB_300001_SM_10006detail6reduce28DeviceReduceSingleTileKernelINS2_10policy_hubIN4cuda3std3__45tupleIJdiEEEy12larger_tupleIdEE10Policy1000EN6thrust24THRUST_300001_SM_1000_NS12zip_iteratorINS8_IJNSF_6detail15normal_iteratorINSF_10device_ptrIdEEEENSF_17counting_iteratorIiNSF_11use_defaultESN_SN_EEEEEEEPS9_ySB_S9_S9_NS7_10__identityEEEvT0_T1_T2_T3_T4_T6_E12temp_storage+64];
	setp.lt.f64 	%p191, %fd60, %fd171;
	@%p191 bra 	$L__BB25_94;
	setp.geu.f64 	%p192, %fd171, %fd60;
	setp.lt.s32 	%p193, %r92, %r854;
	and.pred  	%p194, %p192, %p193;
	@%p194 bra 	$L__BB25_94;
	ld.shared.u32 	%r588, [_ZZN3cub18CUB_300001_SM_10006detail6reduce28DeviceReduceSingleTileKernelINS2_10policy_hubIN4cuda3std3__45tupleIJdiEEEy12larger_tupleIdEE10Policy1000EN6thrust24THRUST_300001_SM_1000_NS12zip_iteratorINS8_IJNSF_6detail15normal_iteratorINSF_10device_ptrIdEEEENSF_17counting_iteratorIiNSF_11use_defaultESN_SN_EEEEEEEPS9_ySB_S9_S9_NS7_10__identityEEEvT0_T1_T2_T3_T4_T6_E12temp_storage+68];
	bfe.u32 	%r589, %r588, 24, 8;
	cvt.u16.u32 	%rs386, %r589;
	bfe.u32 	%r590, %r588, 16, 8;
	cvt.u16.u32 	%rs385, %r590;
	bfe.u32 	%r591, %r588, 8, 8;
	cvt.u16.u32 	%rs384, %r591;
	bfe.u32 	%r592, %r588, 0, 8;
	cvt.u16.u32 	%rs383, %r592;
	mov.f64 	%fd171, %fd60;
	mov.u32 	%r854, %r92;
$L__BB25_94:
	setp.lt.s64 	%p195, %rd18, 129;
	@%p195 bra 	$L__BB25_98;
	ld.shared.f64 	%fd62, [_ZZN3cub18CUB_300001_SM_10006detail6reduce28DeviceReduceSingleTileKernelINS2_10policy_hubIN4cuda3std3__45tupleIJdiEEEy12larger_tupleIdEE10Policy1000EN6thrust24THRUST_300001_SM_1000_NS12zip_iteratorINS8_IJNSF_6detail15normal_iteratorINSF_10device_ptrIdEEEENSF_17counting_iteratorIiNSF_11use_defaultESN_SN_EEEEEEEPS9_ySB_S9_S9_NS7_10__identityEEEvT0_T1_T2_T3_T4_T6_E12temp_storage+72];
	ld.shared.u32 	%r94, [_ZZN3cub18CUB_300001_SM_10006detail6reduce28DeviceReduceSingleTileKernelINS2_10policy_hubIN4cuda3std3__45tupleIJdiEEEy12larger_tupleIdEE10Policy1000EN6thrust24THRUST_300001_SM_1000_NS12zip_iteratorINS8_IJNSF_6detail15normal_iteratorINSF_10device_ptrIdEEEENSF_17counting_iteratorIiNSF_11use_defaultESN_SN_EEEEEEEPS9_ySB_S9_S9_NS7_10__identityEEEvT0_T1_T2_T3_T4_T6_E12temp_storage+80];
	setp.lt.f64 	%p196, %fd62, %fd171;
	@%p196 bra 	$L__BB25_98;
	setp.geu.f64 	%p197, %fd171, %fd62;
	setp.lt.s32 	%p198, %r94, %r854;
	and.pred  	%p199, %p197, %p198;
	@%p199 bra 	$L__BB25_98;
	ld.shared.u32 	%r593, [_ZZN3cub18CUB_300001_SM_10006detail6reduce28DeviceReduceSingleTileKernelINS2_10policy_hubIN4cuda3std3__45tupleIJdiEEEy12larger_tupleIdEE10Policy1000EN6thrust24THRUST_300001_SM_1000_NS12zip_iteratorINS8_IJNSF_6detail15normal_iteratorINSF_10device_ptrIdEEEENSF_17counting_iteratorIiNSF_11use_defaultESN_SN_EEEEEEEPS9_ySB_S9_S9_NS7_10__identityEEEvT0_T1_T2_T3_T4_T6_E12temp_storage+84];
	bfe.u32 	%r594, %r593, 24, 8;
	cvt.u16.u32 	%rs386, %r594;
	bfe.u32 	%r595, %r593, 16, 8;
	cvt.u16.u32 	%rs385, %r595;
	bfe.u32 	%r596, %r593, 8, 8;
	cvt.u16.u32 	%rs384, %r596;
	bfe.u32 	%r597, %r593, 0, 8;
	cvt.u16.u32 	%rs383, %r597;
	mov.f64 	%fd171, %fd62;
	mov.u32 	%r854, %r94;
$L__BB25_98:
	setp.lt.s64 	%p200, %rd18, 161;
	@%p200 bra 	$L__BB25_102;
	ld.shared.f64 	%fd64, [_ZZN3cub18CUB_300001_SM_10006detail6reduce28DeviceReduceSingleTileKernelINS2_10policy_hubIN4cuda3std3__45tupleIJdiEEEy12larger_tupleIdEE10Policy1000EN6thrust24THRUST_300001_SM_1000_NS12zip_iteratorINS8_IJNSF_6detail15normal_iteratorINSF_10device_ptrIdEEEENSF_17counting_iteratorIiNSF_11use_defaultESN_SN_EEEEEEEPS9_ySB_S9_S9_NS7_10__identityEEEvT0_T1_T2_T3_T4_T6_E12temp_storage+88];
	ld.shared.u32 	%r96, [_ZZN3cub18CUB_300001_SM_10006detail6reduce28DeviceReduceSingleTileKernelINS2_10policy_hubIN4cuda3std3__45tupleIJdiEEEy12larger_tupleIdEE10Policy1000EN6thrust24THRUST_300001_SM_1000_NS12zip_iteratorINS8_IJNSF_6detail15normal_iteratorINSF_10device_ptrIdEEEENSF_17counting_iteratorIiNSF_11use_defaultESN_SN_EEEEEEEPS9_ySB_S9_S9_NS7_10__identityEEEvT0_T1_T2_T3_T4_T6_E12temp_storage+96];
	setp.lt.f64 	%p201, %fd64, %fd171;
	@%p201 bra 	$L__BB25_102;
	setp.geu.f64 	%p202, %fd171, %fd64;
	setp.lt.s32 	%p203, %r96, %r854;
	and.pred  	%p204, %p202, %p203;
	@%p204 bra 	$L__BB25_102;
	ld.shared.u32 	%r598, [_ZZN3cub18CUB_300001_SM_10006detail6reduce28DeviceReduceSingleTileKernelINS2_10policy_hubIN4cuda3std3__45tupleIJdiEEEy12larger_tupleIdEE10Policy1000EN6thrust24THRUST_300001_SM_1000_NS12zip_iteratorINS8_IJNSF_6detail15normal_iteratorINSF_10device_ptrIdEEEENSF_17counting_iteratorIiNSF_11use_defaultESN_SN_EEEEEEEPS9_ySB_S9_S9_NS7_10__identityEEEvT0_T1_T2_T3_T4_T6_E12temp_storage+100];
	bfe.u32 	%r599, %r598, 24, 8;
	cvt.u16.u32 	%rs386, %r599;
	bfe.u32 	%r600, %r598, 16, 8;
	cvt.u16.u32 	%rs385, %r600;
	bfe.u32 	%r601, %r598, 8, 8;
	cvt.u16.u32 	%rs384, %r601;
	bfe.u32 	%r602, %r598, 0, 8;
	cvt.u16.u32 	%rs383, %r602;
	mov.f64 	%fd171, %fd64;
	mov.u32 	%r854, %r96;
$L__BB25_102:
	setp.lt.s64 	%p205, %rd18, 193;
	@%p205 bra 	$L__BB25_106;
	ld.shared.f64 	%fd66, [_ZZN3cub18CUB_300001_SM_10006detail6reduce28DeviceReduceSingleTileKernelINS2_10policy_hubIN4cuda3std3__45tupleIJdiEEEy12larger_tupleIdEE10Policy1000EN6thrust24THRUST_300001_SM_1000_NS12zip_iteratorINS8_IJNSF_6detail15normal_iteratorINSF_10device_ptrIdEEEENSF_17counting_iteratorIiNSF_11use_defaultESN_SN_EEEEEEEPS9_ySB_S9_S9_NS7_10__identityEEEvT0_T1_T2_T3_T4_T6_E12temp_storage+104];
	ld.shared.u32 	%r98, [_ZZN3cub18CUB_300001_SM_10006detail6reduce28DeviceReduceSingleTileKernelINS2_10policy_hubIN4cuda3std3__45tupleIJdiEEEy12larger_tupleIdEE10Policy1000EN6thrust24THRUST_300001_SM_1000_NS12zip_iteratorINS8_IJNSF_6detail15normal_iteratorINSF_10device_ptrIdEEEENSF_17counting_iteratorIiNSF_11use_defaultESN_SN_EEEEEEEPS9_ySB_S9_S9_NS7_10__identityEEEvT0_T1_T2_T3_T4_T6_E12temp_storage+112];
	setp.lt.f64 	%p206, %fd66, %fd171;
	@%p206 bra 	$L__BB25_106;
	setp.geu.f64 	%p207, %fd171, %fd66;
	setp.lt.s32 	%p208, %r98, %r854;
	and.pred  	%p209, %p207, %p208;
	@%p209 bra 	$L__BB25_106;
	ld.shared.u32 	%r603, [_ZZN3cub18CUB_300001_SM_10006detail6reduce28DeviceReduceSingleTileKernelINS2_10policy_hubIN4cuda3std3__45tupleIJdiEEEy12larger_tupleIdEE10Policy1000EN6thrust24THRUST_300001_SM_1000_NS12zip_iteratorINS8_IJNSF_6detail15normal_iteratorINSF_10device_ptrIdEEEENSF_17counting_iteratorIiNSF_11use_defaultESN_SN_EEEEEEEPS9_ySB_S9_S9_NS7_10__identityEEEvT0_T1_T2_T3_T4_T6_E12temp_storage+116];
	bfe.u32 	%r604, %r603, 24, 8;
	cvt.u16.u32 	%rs386, %r604;
	bfe.u32 	%r605, %r603, 16, 8;
	cvt.u16.u32 	%rs385, %r605;
	bfe.u32 	%r606, %r603, 8, 8;
	cvt.u16.u32 	%rs384, %r606;
	bfe.u32 	%r607, %r603, 0, 8;
	cvt.u16.u32 	%rs383, %r607;
	mov.f64 	%fd171, %fd66;
	mov.u32 	%r854, %r98;
$L__BB25_106:
	setp.lt.s64 	%p210, %rd18, 225;
	@%p210 bra 	$L__BB25_184;
	ld.shared.f64 	%fd68, [_ZZN3cub18CUB_300001_SM_10006detail6reduce28DeviceReduceSingleTileKernelINS2_10policy_hubIN4cuda3std3__45tupleIJdiEEEy12larger_tupleIdEE10Policy1000EN6thrust24THRUST_300001_SM_1000_NS12zip_iteratorINS8_IJNSF_6detail15normal_iteratorINSF_10device_ptrIdEEEENSF_17counting_iteratorIiNSF_11use_defaultESN_SN_EEEEEEEPS9_ySB_S9_S9_NS7_10__identityEEEvT0_T1_T2_T3_T4_T6_E12temp_storage+120];
	ld.shared.u32 	%r100, [_ZZN3cub18CUB_300001_SM_10006detail6reduce28DeviceReduceSingleTileKernelINS2_10policy_hubIN4cuda3std3__45tupleIJdiEEEy12larger_tupleIdEE10Policy1000EN6thrust24THRUST_300001_SM_1000_NS12zip_iteratorINS8_IJNSF_6detail15normal_iteratorINSF_10device_ptrIdEEEENSF_17counting_iteratorIiNSF_11use_defaultESN_SN_EEEEEEEPS9_ySB_S9_S9_NS7_10__identityEEEvT0_T1_T2_T3_T4_T6_E12temp_storage+128];
	setp.lt.f64 	%p211, %fd68, %fd171;
	@%p211 bra 	$L__BB25_184;
	setp.geu.f64 	%p212, %fd171, %fd68;
	setp.lt.s32 	%p213, %r100, %r854;
	and.pred  	%p214, %p212, %p213;
	@%p214 bra 	$L__BB25_184;
	ld.shared.u32 	%r608, [_ZZN3cub18CUB_300001_SM_10006detail6reduce28DeviceReduceSingleTileKernelINS2_10policy_hubIN4cuda3std3__45tupleIJdiEEEy12larger_tupleIdEE10Policy1000EN6thrust24THRUST_300001_SM_1000_NS12zip_iteratorINS8_IJNSF_6detail15normal_iteratorINSF_10device_ptrIdEEEENSF_17counting_iteratorIiNSF_11use_defaultESN_SN_EEEEEEEPS9_ySB_S9_S9_NS7_10__identityEEEvT0_T1_T2_T3_T4_T6_E12temp_storage+132];
	bfe.u32 	%r609, %r608, 24, 8;
	cvt.u16.u32 	%rs386, %r609;
	bfe.u32 	%r610, %r608, 16, 8;
	cvt.u16.u32 	%rs385, %r610;
	bfe.u32 	%r611, %r608, 8, 8;
	cvt.u16.u32 	%rs384, %r611;
	bfe.u32 	%r612, %r608, 0, 8;
	cvt.u16.u32 	%rs383, %r612;
	mov.u32 	%r854, %r100;
	mov.f64 	%fd171, %fd68;
	bra.uni 	$L__BB25_184;
$L__BB25_110:
	mov.u32 	%r101, %tid.x;
	cvt.u64.u32 	%rd7, %r101;
	mul.wide.u32 	%rd20, %r101, 8;
	add.s64 	%rd8, %rd2, %rd20;
	add.s32 	%r102, %r101, %r182;
	ld.global.f64 	%fd171, [%rd8];
	ld.global.f64 	%fd70, [%rd8+2048];
	ld.global.f64 	%fd71, [%rd8+4096];
	ld.global.f64 	%fd72, [%rd8+6144];
	setp.lt.f64 	%p3, %fd70, %fd171;
	mov.u32 	%r854, %r102;
	@%p3 bra 	$L__BB25_112;
	add.s32 	%r194, %r102, 256;
	setp.geu.f64 	%p4, %fd171, %fd70;
	setp.gt.s32 	%p5, %r102, 2147483391;
	and.pred  	%p6, %p4, %p5;
	selp.b32 	%r854, %r102, %r194, %p6;
	selp.f64 	%fd171, %fd171, %fd70, %p6;
$L__BB25_112:
	setp.lt.f64 	%p7, %fd71, %fd171;
	@%p7 bra 	$L__BB25_114;
	add.s32 	%r195, %r102, 512;
	setp.geu.f64 	%p8, %fd171, %fd71;
	setp.lt.s32 	%p9, %r195, %r854;
	and.pred  	%p10, %p8, %p9;
	selp.b32 	%r854, %r854, %r195, %p10;
	selp.f64 	%fd171, %fd171, %fd71, %p10;
$L__BB25_114:
	setp.lt.f64 	%p11, %fd72, %fd171;
	@%p11 bra 	$L__BB25_116;
	add.s32 	%r196, %r102, 768;
	setp.geu.f64 	%p12, %fd171, %fd72;
	setp.lt.s32 	%p13, %r196, %r854;
	and.pred  	%p14, %p12, %p13;
	selp.b32 	%r854, %r854, %r196, %p14;
	selp.f64 	%fd171, %fd171, %fd72, %p14;
$L__BB25_116:
	add.s64 	%rd9, %rd18, -1024;
	setp.lt.u64 	%p15, %rd9, 1024;
	mov.b64 	%rd67, 1024;
	@%p15 bra 	$L__BB25_128;
	mov.b64 	%rd67, 1024;
$L__BB25_118:
	cvt.u32.u64 	%r197, %rd67;
	shl.b64 	%rd23, %rd67, 3;
	add.s64 	%rd24, %rd8, %rd23;
	add.s32 	%r110, %r102, %r197;
	ld.global.f64 	%fd80, [%rd24];
	ld.global.f64 	%fd81, [%rd24+2048];
	ld.global.f64 	%fd82, [%rd24+4096];
	ld.global.f64 	%fd83, [%rd24+6144];
	setp.lt.f64 	%p16, %fd80, %fd171;
	@%p16 bra 	$L__BB25_120;
	setp.geu.f64 	%p17, %fd171, %fd80;
	setp.lt.s32 	%p18, %r110, %r854;
	and.pred  	%p19, %p17, %p18;
	selp.f64 	%fd171, %fd171, %fd80, %p19;
	selp.b32 	%r854, %r854, %r110, %p19;
$L__BB25_120:
	setp.lt.f64 	%p20, %fd81, %fd171;
	@%p20 bra 	$L__BB25_122;
	add.s32 	%r198, %r110, 256;
	setp.geu.f64 	%p21, %fd171, %fd81;
	setp.lt.s32 	%p22, %r198, %r854;
	and.pred  	%p23, %p21, %p22;
	selp.f64 	%fd171, %fd171, %fd81, %p23;
	selp.b32 	%r854, %r854, %r198, %p23;
$L__BB25_122:
	setp.lt.f64 	%p24, %fd82, %fd171;
	@%p24 bra 	$L__BB25_124;
	add.s32 	%r199, %r110, 512;
	setp.geu.f64 	%p25, %fd171, %fd82;
	setp.lt.s32 	%p26, %r199, %r854;
	and.pred  	%p27, %p25, %p26;
	selp.f64 	%fd171, %fd171, %fd82, %p27;
	selp.b32 	%r854, %r854, %r199, %p27;
$L__BB25_124:
	setp.lt.f64 	%p28, %fd83, %fd171;
	@%p28 bra 	$L__BB25_126;
	add.s32 	%r200, %r110, 768;
	setp.geu.f64 	%p29, %fd171, %fd83;
	setp.lt.s32 	%p30, %r200, %r854;
	and.pred  	%p31, %p29, %p30;
	selp.f64 	%fd171, %fd171, %fd83, %p31;
	selp.b32 	%r854, %r854, %r200, %p31;
$L__BB25_126:
	sub.s64 	%rd25, %rd18, %rd67;
	setp.lt.u64 	%p32, %rd25, 1024;
	@%p32 bra 	$L__BB25_145;
	add.s64 	%rd67, %rd67, 1024;
	setp.le.u64 	%p33, %rd67, %rd9;
	@%p33 bra 	$L__BB25_118;
$L__BB25_128:
	setp.le.u64 	%p34, %rd18, %rd67;
	@%p34 bra 	$L__BB25_145;
	cvt.u32.u64 	%r201, %rd67;
	cvt.u32.u64 	%r202, %rd18;
	sub.s32 	%r120, %r202, %r201;
	setp.ge.s32 	%p35, %r101, %r120;
	@%p35 bra 	$L__BB25_145;
	not.b32 	%r205, %r101;
	add.s32 	%r206, %r205, %r202;
	sub.s32 	%r122, %r206, %r201;
	and.b32  	%r207, %r122, 768;
	setp.eq.s32 	%p36, %r207, 768;
	mov.u32 	%r873, %r101;
	@%p36 bra 	$L__BB25_135;
	add.s32 	%r869, %r102, %r201;
	add.s64 	%rd26, %rd67, %rd7;
	shl.b64 	%rd27, %rd26, 3;
	add.s64 	%rd68, %rd2, %rd27;
	shr.u32 	%r208, %r122, 8;
	add.s32 	%r209, %r208, 1;
	and.b32  	%r210, %r209, 3;
	neg.s32 	%r868, %r210;
	mov.u32 	%r873, %r101;
$L__BB25_132:
	.pragma "nounroll";
	ld.global.f64 	%fd94, [%rd68];
	setp.lt.f64 	%p37, %fd94, %fd171;
	@%p37 bra 	$L__BB25_134;
	setp.geu.f64 	%p38, %fd171, %fd94;
	setp.lt.s32 	%p39, %r869, %r854;
	and.pred  	%p40, %p38, %p39;
	selp.f64 	%fd171, %fd171, %fd94, %p40;
	selp.b32 	%r854, %r854, %r869, %p40;
$L__BB25_134:
	add.s32 	%r873, %r873, 256;
	add.s32 	%r869, %r869, 256;
	add.s64 	%rd68, %rd68, 2048;
	add.s32 	%r868, %r868, 1;
	setp.ne.s32 	%p41, %r868, 0;
	@%p41 bra 	$L__BB25_132;
$L__BB25_135:
	setp.lt.u32 	%p42, %r122, 768;
	@%p42 bra 	$L__BB25_145;
$L__BB25_136:
	cvt.u64.u32 	%rd28, %r873;
	add.s64 	%rd29, %rd67, %rd28;
	shl.b64 	%rd30, %rd29, 3;
	add.s64 	%rd16, %rd2, %rd30;
	cvt.u32.u64 	%r211, %rd29;
	add.s32 	%r139, %r182, %r211;
	ld.global.f64 	%fd100, [%rd16];
	setp.lt.f64 	%p43, %fd100, %fd171;
	@%p43 bra 	$L__BB25_138;
	setp.geu.f64 	%p44, %fd171, %fd100;
	setp.lt.s32 	%p45, %r139, %r854;
	and.pred  	%p46, %p44, %p45;
	selp.f64 	%fd171, %fd171, %fd100, %p46;
	selp.b32 	%r854, %r854, %r139, %p46;
$L__BB25_138:
	ld.global.f64 	%fd103, [%rd16+2048];
	setp.lt.f64 	%p47, %fd103, %fd171;
	@%p47 bra 	$L__BB25_140;
	add.s32 	%r212, %r139, 256;
	setp.geu.f64 	%p48, %fd171, %fd103;
	setp.lt.s32 	%p49, %r212, %r854;
	and.pred  	%p50, %p48, %p49;
	selp.f64 	%fd171, %fd171, %fd103, %p50;
	selp.b32 	%r854, %r854, %r212, %p50;
$L__BB25_140:
	ld.global.f64 	%fd106, [%rd16+4096];
	setp.lt.f64 	%p51, %fd106, %fd171;
	@%p51 bra 	$L__BB25_142;
	add.s32 	%r213, %r139, 512;
	setp.geu.f64 	%p52, %fd171, %fd106;
	setp.lt.s32 	%p53, %r213, %r854;
	and.pred  	%p54, %p52, %p53;
	selp.f64 	%fd171, %fd171, %fd106, %p54;
	selp.b32 	%r854, %r854, %r213, %p54;
$L__BB25_142:
	ld.global.f64 	%fd109, [%rd16+6144];
	setp.lt.f64 	%p55, %fd109, %fd171;
	@%p55 bra 	$L__BB25_144;
	add.s32 	%r214, %r139, 768;
	setp.geu.f64 	%p56, %fd171, %fd109;
	setp.lt.s32 	%p57, %r214, %r854;
	and.pred  	%p58, %p56, %p57;
	selp.f64 	%fd171, %fd171, %fd109, %p58;
	selp.b32 	%r854, %r854, %r214, %p58;
$L__BB25_144:
	add.s32 	%r873, %r873, 1024;
	setp.lt.s32 	%p59, %r873, %r120;
	@%p59 bra 	$L__BB25_136;
$L__BB25_145:
	// begin inline asm
	mov.u32 %r215, %laneid;
	// end inline asm
	mov.b64 	%rd31, %fd171;
	mov.b64 	{%r217, %r222}, %rd31;
	mov.b32 	%r233, 1;
	mov.b32 	%r234, 31;
	mov.b32 	%r235, -1;
	// begin inline asm
	shfl.sync.down.b32 %r216, %r217, %r233, %r234, %r235;
	// end inline asm
	// begin inline asm
	shfl.sync.down.b32 %r221, %r222, %r233, %r234, %r235;
	// end inline asm
	mov.b64 	%rd32, {%r216, %r221};
	mov.b64 	%fd113, %rd32;
	// begin inline asm
	shfl.sync.down.b32 %r226, %r854, %r233, %r234, %r235;
	// end inline asm
	mov.b32 	%r232, 0;
	// begin inline asm
	shfl.sync.down.b32 %r231, %r232, %r233, %r234, %r235;
	// end inline asm
	setp.gt.s32 	%p60, %r215, 30;
	setp.gt.f64 	%p61, %fd171, %fd113;
	or.pred  	%p62, %p60, %p61;
	mov.b16 	%rs383, 0;
	mov.u16 	%rs384, %rs383;
	mov.u16 	%rs385, %rs383;
	mov.u16 	%rs386, %rs383;
	@%p62 bra 	$L__BB25_148;
	setp.geu.f64 	%p63, %fd171, %fd113;
	setp.lt.s32 	%p64, %r226, %r854;
	and.pred  	%p65, %p63, %p64;
	@%p65 bra 	$L__BB25_148;
	shr.u32 	%r236, %r231, 24;
	cvt.u16.u32 	%rs386, %r236;
	{ .reg .b16 tmp; mov.b32 {tmp, %rs385}, %r231; }
	shr.u32 	%r237, %r231, 8;
	cvt.u16.u32 	%rs384, %r237;
	cvt.u16.u32 	%rs383, %r231;
	mov.f64 	%fd171, %fd113;
	mov.u32 	%r854, %r226;
$L__BB25_148:
	cvt.u32.u16 	%r258, %rs383;
	and.b32  	%r259, %r258, 255;
	and.b16  	%rs299, %rs384, 255;
	mul.wide.u16 	%r260, %rs299, 256;
	or.b32  	%r261, %r260, %r259;
	cvt.u32.u16 	%r262, %rs385;
	shl.b32 	%r263, %r262, 16;
	and.b32  	%r264, %r263, 16711680;
	or.b32  	%r265, %r261, %r264;
	cvt.u32.u16 	%r266, %rs386;
	shl.b32 	%r267, %r266, 24;
	or.b32  	%r254, %r265, %r267;
	mov.b64 	%rd33, %fd171;
	mov.b64 	{%r239, %r244}, %rd33;
	mov.b32 	%r255, 2;
	mov.b32 	%r256, 31;
	mov.b32 	%r257, -1;
	// begin inline asm
	shfl.sync.down.b32 %r238, %r239, %r255, %r256, %r257;
	// end inline asm
	// begin inline asm
	shfl.sync.down.b32 %r243, %r244, %r255, %r256, %r257;
	// end inline asm
	mov.b64 	%rd34, {%r238, %r243};
	mov.b64 	%fd115, %rd34;
	// begin inline asm
	shfl.sync.down.b32 %r248, %r854, %r255, %r256, %r257;
	// end inline asm
	// begin inline asm
	shfl.sync.down.b32 %r253, %r254, %r255, %r256, %r257;
	// end inline asm
	setp.gt.s32 	%p66, %r215, 29;
	setp.gt.f64 	%p67, %fd171, %fd115;
	or.pred  	%p68, %p66, %p67;
	@%p68 bra 	$L__BB25_151;
	setp.geu.f64 	%p69, %fd171, %fd115;
	setp.lt.s32 	%p70, %r248, %r854;
	and.pred  	%p71, %p69, %p70;
	@%p71 bra 	$L__BB25_151;
	shr.u32 	%r268, %r253, 24;
	cvt.u16.u32 	%rs386, %r268;
	{ .reg .b16 tmp; mov.b32 {tmp, %rs385}, %r253; }
	shr.u32 	%r269, %r253, 8;
	cvt.u16.u32 	%rs384, %r269;
	cvt.u16.u32 	%rs383, %r253;
	mov.f64 	%fd171, %fd115;
	mov.u32 	%r854, %r248;
$L__BB25_151:
	cvt.u32.u16 	%r290, %rs383;
	and.b32  	%r291, %r290, 255;
	and.b16  	%rs300, %rs384, 255;
	mul.wide.u16 	%r292, %rs300, 256;
	or.b32  	%r293, %r292, %r291;
	cvt.u32.u16 	%r294, %rs385;
	shl.b32 	%r295, %r294, 16;
	and.b32  	%r296, %r295, 16711680;
	or.b32  	%r297, %r293, %r296;
	cvt.u32.u16 	%r298, %rs386;
	shl.b32 	%r299, %r298, 24;
	or.b32  	%r286, %r297, %r299;
	mov.b64 	%rd35, %fd171;
	mov.b64 	{%r271, %r276}, %rd35;
	mov.b32 	%r287, 4;
	mov.b32 	%r288, 31;
	mov.b32 	%r289, -1;
	// begin inline asm
	shfl.sync.down.b32 %r270, %r271, %r287, %r288, %r289;
	// end inline asm
	// begin inline asm
	shfl.sync.down.b32 %r275, %r276, %r287, %r288, %r289;
	// end inline asm
	mov.b64 	%rd36, {%r270, %r275};
	mov.b64 	%fd117, %rd36;
	// begin inline asm
	shfl.sync.down.b32 %r280, %r854, %r287, %r288, %r289;
	// end inline asm
	// begin inline asm
	shfl.sync.down.b32 %r285, %r286, %r287, %r288, %r289;
	// end inline asm
	setp.gt.s32 	%p72, %r215, 27;
	setp.gt.f64 	%p73, %fd171, %fd117;
	or.pred  	%p74, %p72, %p73;
	@%p74 bra 	$L__BB25_154;
	setp.geu.f64 	%p75, %fd171, %fd117;
	setp.lt.s32 	%p76, %r280, %r854;
	and.pred  	%p77, %p75, %p76;
	@%p77 bra 	$L__BB25_154;
	shr.u32 	%r300, %r285, 24;
	cvt.u16.u32 	%rs386, %r300;
	{ .reg .b16 tmp; mov.b32 {tmp, %rs385}, %r285; }
	shr.u32 	%r301, %r285, 8;
	cvt.u16.u32 	%rs384, %r301;
	cvt.u16.u32 	%rs383, %r285;
	mov.f64 	%fd171, %fd117;
	mov.u32 	%r854, %r280;
$L__BB25_154:
	cvt.u32.u16 	%r322, %rs383;
	and.b32  	%r323, %r322, 255;
	and.b16  	%rs301, %rs384, 255;
	mul.wide.u16 	%r324, %rs301, 256;
	or.b32  	%r325, %r324, %r323;
	cvt.u32.u16 	%r326, %rs385;
	shl.b32 	%r327, %r326, 16;
	and.b32  	%r328, %r327, 16711680;
	or.b32  	%r329, %r325, %r328;
	cvt.u32.u16 	%r330, %rs386;
	shl.b32 	%r331, %r330, 24;
	or.b32  	%r318, %r329, %r331;
	mov.b64 	%rd37, %fd171;
	mov.b64 	{%r303, %r308}, %rd37;
	mov.b32 	%r319, 8;
	mov.b32 	%r320, 31;
	mov.b32 	%r321, -1;
	// begin inline asm
	shfl.sync.down.b32 %r302, %r303, %r319, %r320, %r321;
	// end inline asm
	// begin inline asm
	shfl.sync.down.b32 %r307, %r308, %r319, %r320, %r321;
	// end inline asm
	mov.b64 	%rd38, {%r302, %r307};
	mov.b64 	%fd119, %rd38;
	// begin inline asm
	shfl.sync.down.b32 %r312, %r854, %r319, %r320, %r321;
	// end inline asm
	// begin inline asm
	shfl.sync.down.b32 %r317, %r318, %r319, %r320, %r321;
	// end inline asm
	setp.gt.s32 	%p78, %r215, 23;
	setp.gt.f64 	%p79, %fd171, %fd119;
	or.pred  	%p80, %p78, %p79;
	@%p80 bra 	$L__BB25_157;
	setp.geu.f64 	%p81, %fd171, %fd119;
	setp.lt.s32 	%p82, %r312, %r854;
	and.pred  	%p83, %p81, %p82;
	@%p83 bra 	$L__BB25_157;
	shr.u32 	%r332, %r317, 24;
	cvt.u16.u32 	%rs386, %r332;
	{ .reg .b16 tmp; mov.b32 {tmp, %rs385}, %r317; }
	shr.u32 	%r333, %r317, 8;
	cvt.u16.u32 	%rs384, %r333;
	cvt.u16.u32 	%rs383, %r317;
	mov.f64 	%fd171, %fd119;
	mov.u32 	%r854, %r312;
$L__BB25_157:
	cvt.u32.u16 	%r354, %rs383;
	and.b32  	%r355, %r354, 255;
	and.b16  	%rs302, %rs384, 255;
	mul.wide.u16 	%r356, %rs302, 256;
	or.b32  	%r357, %r356, %r355;
	cvt.u32.u16 	%r358, %rs385;
	shl.b32 	%r359, %r358, 16;
	and.b32  	%r360, %r359, 16711680;
	or.b32  	%r361, %r357, %r360;
	cvt.u32.u16 	%r362, %rs386;
	shl.b32 	%r363, %r362, 24;
	or.b32  	%r350, %r361, %r363;
	mov.b64 	%rd39, %fd171;
	mov.b64 	{%r335, %r340}, %rd39;
	mov.b32 	%r351, 16;
	mov.b32 	%r352, 31;
	mov.b32 	%r353, -1;
	// begin inline asm
	shfl.sync.down.b32 %r334, %r335, %r351, %r352, %r353;
	// end inline asm
	// begin inline asm
	shfl.sync.down.b32 %r339, %r340, %r351, %r352, %r353;
	// end inline asm
	mov.b64 	%rd40, {%r334, %r339};
	mov.b64 	%fd121, %rd40;
	// begin inline asm
	shfl.sync.down.b32 %r344, %r854, %r351, %r352, %r353;
	// end inline asm
	// begin inline asm
	shfl.sync.down.b32 %r349, %r350, %r351, %r352, %r353;
	// end inline asm
	setp.gt.s32 	%p84, %r215, 15;
	setp.gt.f64 	%p85, %fd171, %fd121;
	or.pred  	%p86, %p84, %p85;
	@%p86 bra 	$L__BB25_160;
	setp.geu.f64 	%p87, %fd171, %fd121;
	setp.lt.s32 	%p88, %r344, %r854;
	and.pred  	%p89, %p87, %p88;
	@%p89 bra 	$L__BB25_160;
	shr.u32 	%r364, %r349, 24;
	cvt.u16.u32 	%rs386, %r364;
	{ .reg .b16 tmp; mov.b32 {tmp, %rs385}, %r349; }
	shr.u32 	%r365, %r349, 8;
	cvt.u16.u32 	%rs384, %r365;
	cvt.u16.u32 	%rs383, %r349;
	mov.f64 	%fd171, %fd121;
	mov.u32 	%r854, %r344;
$L__BB25_160:
	setp.ne.s32 	%p90, %r215, 0;
	@%p90 bra 	$L__BB25_162;
	shr.u32 	%r366, %r101, 1;
	and.b32  	%r367, %r366, 496;
	mov.u32 	%r368, _ZZN3cub18CUB_300001_SM_10006detail6reduce28DeviceReduceSingleTileKernelINS2_10policy_hubIN4cuda3std3__45tupleIJdiEEEy12larger_tupleIdEE10Policy1000EN6thrust24THRUST_300001_SM_1000_NS12zip_iteratorINS8_IJNSF_6detail15normal_iteratorINSF_10device_ptrIdEEEENSF_17counting_iteratorIiNSF_11use_defaultESN_SN_EEEEEEEPS9_ySB_S9_S9_NS7_10__identityEEEvT0_T1_T2_T3_T4_T6_E12temp_storage;
	add.s32 	%r369, %r368, %r367;
	st.shared.f64 	[%r369+8], %fd171;
	st.shared.u32 	[%r369+16], %r854;
$L__BB25_162:
	bar.sync 	0;
	setp.ne.s32 	%p91, %r101, 0;
	@%p91 bra 	$L__BB25_184;
	ld.shared.f64 	%fd123, [_ZZN3cub18CUB_300001_SM_10006detail6reduce28DeviceReduceSingleTileKernelINS2_10policy_hubIN4cuda3std3__45tupleIJdiEEEy12larger_tupleIdEE10Policy1000EN6thrust24THRUST_300001_SM_1000_NS12zip_iteratorINS8_IJNSF_6detail15normal_iteratorINSF_10device_ptrIdEEEENSF_17counting_iteratorIiNSF_11use_defaultESN_SN_EEEEEEEPS9_ySB_S9_S9_NS7_10__identityEEEvT0_T1_T2_T3_T4_T6_E12temp_storage+24];
	ld.shared.u32 	%r166, [_ZZN3cub18CUB_300001_SM_10006detail6reduce28DeviceReduceSingleTileKernelINS2_10policy_hubIN4cuda3std3__45tupleIJdiEEEy12larger_tupleIdEE10Policy1000EN6thrust24THRUST_300001_SM_1000_NS12zip_iteratorINS8_IJNSF_6detail15normal_iteratorINSF_10device_ptrIdEEEENSF_17counting_iteratorIiNSF_11use_defaultESN_SN_EEEEEEEPS9_ySB_S9_S9_NS7_10__identityEEEvT0_T1_T2_T3_T4_T6_E12temp_storage+32];
	setp.lt.f64 	%p92, %fd123, %fd171;
	@%p92 bra 	$L__BB25_166;
	setp.geu.f64 	%p93, %fd171, %fd123;
	setp.lt.s32 	%p94, %r166, %r854;
	and.pred  	%p95, %p93, %p94;
	@%p95 bra 	$L__BB25_166;
	ld.shared.u32 	%r370, [_ZZN3cub18CUB_300001_SM_10006detail6reduce28DeviceReduceSingleTileKernelINS2_10policy_hubIN4cuda3std3__45tupleIJdiEEEy12larger_tupleIdEE10Policy1000EN6thrust24THRUST_300001_SM_1000_NS12zip_iteratorINS8_IJNSF_6detail15normal_iteratorINSF_10device_ptrIdEEEENSF_17counting_iteratorIiNSF_11use_defaultESN_SN_EEEEEEEPS9_ySB_S9_S9_NS7_10__identityEEEvT0_T1_T2_T3_T4_T6_E12temp_storage+36];
	bfe.u32 	%r371, %r370, 24, 8;
	cvt.u16.u32 	%rs386, %r371;
	bfe.u32 	%r372, %r370, 16, 8;
	cvt.u16.u32 	%rs385, %r372;
	bfe.u32 	%r373, %r370, 8, 8;
	cvt.u16.u32 	%rs384, %r373;
	bfe.u32 	%r374, %r370, 0, 8;
	cvt.u16.u32 	%rs383, %r374;
	mov.f64 	%fd171, %fd123;
	mov.u32 	%r854, %r166;
$L__BB25_166:
	ld.shared.f64 	%fd125, [_ZZN3cub18CUB_300001_SM_10006detail6reduce28DeviceReduceSingleTileKernelINS2_10policy_hubIN4cuda3std3__45tupleIJdiEEEy12larger_tupleIdEE10Policy1000EN6thrust24THRUST_300001_SM_1000_NS12zip_iteratorINS8_IJNSF_6detail15normal_iteratorINSF_10device_ptrIdEEEENSF_17counting_iteratorIiNSF_11use_defaultESN_SN_EEEEEEEPS9_ySB_S9_S9_NS7_10__identityEEEvT0_T1_T2_T3_T4_T6_E12temp_storage+40];
	ld.shared.u32 	%r168, [_ZZN3cub18CUB_300001_SM_10006detail6reduce28DeviceReduceSingleTileKernelINS2_10policy_hubIN4cuda3std3__45tupleIJdiEEEy12larger_tupleIdEE10Policy1000EN6thrust24THRUST_300001_SM_1000_NS12zip_iteratorINS8_IJNSF_6detail15normal_iteratorINSF_10device_ptrIdEEEENSF_17counting_iteratorIiNSF_11use_defaultESN_SN_EEEEEEEPS9_ySB_S9_S9_NS7_10__identityEEEvT0_T1_T2_T3_T4_T6_E12temp_storage+48];
	setp.lt.f64 	%p96, %fd125, %fd171;
	@%p96 bra 	$L__BB25_169;
	setp.geu.f64 	%p97, %fd171, %fd125;
	setp.lt.s32 	%p98, %r168, %r854;
	and.pred  	%p99, %p97, %p98;
	@%p99 bra 	$L__BB25_169;
	ld.shared.u32 	%r375, [_ZZN3cub18CUB_300001_SM_10006detail6reduce28DeviceReduceSingleTileKernelINS2_10policy_hubIN4cuda3std3__45tupleIJdiEEEy12larger_tupleIdEE10Policy1000EN6thrust24THRUST_300001_SM_1000_NS12zip_iteratorINS8_IJNSF_6detail15normal_iteratorINSF_10device_ptrIdEEEENSF_17counting_iteratorIiNSF_11use_defaultESN_SN_EEEEEEEPS9_ySB_S9_S9_NS7_10__identityEEEvT0_T1_T2_T3_T4_T6_E12temp_storage+52];
	bfe.u32 	%r376, %r375, 24, 8;
	cvt.u16.u32 	%rs386, %r376;
	bfe.u32 	%r377, %r375, 16, 8;
	cvt.u16.u32 	%rs385, %r377;
	bfe.u32 	%r378, %r375, 8, 8;
	cvt.u16.u32 	%rs384, %r378;
	bfe.u32 	%r379, %r375, 0, 8;
	cvt.u16.u32 	%rs383, %r379;
	mov.f64 	%fd171, %fd125;
	mov.u32 	%r854, %r168;
$L__BB25_169:
	ld.shared.f64 	%fd127, [_ZZN3cub18CUB_300001_SM_10006detail6reduce28DeviceReduceSingleTileKernelINS2_10policy_hubIN4cuda3std3__45tupleIJdiEEEy12larger_tupleIdEE10Policy1000EN6thrust24THRUST_300001_SM_1000_NS12zip_iteratorINS8_IJNSF_6detail15normal_iteratorINSF_10device_ptrIdEEEENSF_17counting_iteratorIiNSF_11use_defaultESN_SN_EEEEEEEPS9_ySB_S9_S9_NS7_10__identityEEEvT0_T1_T2_T3_T4_T6_E12temp_storage+56];
	ld.shared.u32 	%r170, [_ZZN3cub18CUB_300001_SM_10006detail6reduce28DeviceReduceSingleTileKernelINS2_10policy_hubIN4cuda3std3__45tupleIJdiEEEy12larger_tupleIdEE10Policy1000EN6thrust24THRUST_300001_SM_1000_NS12zip_iteratorINS8_IJNSF_6detail15normal_iteratorINSF_10device_ptrIdEEEENSF_17counting_iteratorIiNSF_11use_defaultESN_SN_EEEEEEEPS9_ySB_S9_S9_NS7_10__identityEEEvT0_T1_T2_T3_T4_T6_E12temp_storage+64];
	setp.lt.f64 	%p100, %fd127, %fd171;
	@%p100 bra 	$L__BB25_172;
	setp.geu.f64 	%p101, %fd171, %fd127;
	setp.lt.s32 	%p102, %r170, %r854;
	and.pred  	%p103, %p101, %p102;
	@%p103 bra 	$L__BB25_172;
	ld.shared.u32 	%r380, [_ZZN3cub18CUB_300001_SM_10006detail6reduce28DeviceReduceSingleTileKernelINS2_10policy_hubIN4cuda3std3__45tupleIJdiEEEy12larger_tupleIdEE10Policy1000EN6thrust24THRUST_300001_SM_1000_NS12zip_iteratorINS8_IJNSF_6detail15normal_iteratorINSF_10device_ptrIdEEEENSF_17counting_iteratorIiNSF_11use_defaultESN_SN_EEEEEEEPS9_ySB_S9_S9_NS7_10__identityEEEvT0_T1_T2_T3_T4_T6_E12temp_storage+68];
	bfe.u32 	%r381, %r380, 24, 8;
	cvt.u16.u32 	%rs386, %r381;
	bfe.u32 	%r382, %r380, 16, 8;
	cvt.u16.u32 	%rs385, %r382;
	bfe.u32 	%r383, %r380, 8, 8;
	cvt.u16.u32 	%rs384, %r383;
	bfe.u32 	%r384, %r380, 0, 8;
	cvt.u16.u32 	%rs383, %r384;
	mov.f64 	%fd171, %fd127;
	mov.u32 	%r854, %r170;
$L__BB25_172:
	ld.shared.f64 	%fd129, [_ZZN3cub18CUB_300001_SM_10006detail6reduce28DeviceReduceSingleTileKernelINS2_10policy_hubIN4cuda3std3__45tupleIJdiEEEy12larger_tupleIdEE10Policy1000EN6thrust24THRUST_300001_SM_1000_NS12zip_iteratorINS8_IJNSF_6detail15normal_iteratorINSF_10device_ptrIdEEEENSF_17counting_iteratorIiNSF_11use_defaultESN_SN_EEEEEEEPS9_ySB_S9_S9_NS7_10__identityEEEvT0_T1_T2_T3_T4_T6_E12temp_storage+72];
	ld.shared.u32 	%r172, [_ZZN3cub18CUB_300001_SM_10006detail6reduce28DeviceReduceSingleTileKernelINS2_10policy_hubIN4cuda3std3__45tupleIJdiEEEy12larger_tupleIdEE10Policy1000EN6thrust24THRUST_300001_SM_1000_NS12zip_iteratorINS8_IJNSF_6detail15normal_iteratorINSF_10device_ptrIdEEEENSF_17counting_iteratorIiNSF_11use_defaultESN_SN_EEEEEEEPS9_ySB_S9_S9_NS7_10__identityEEEvT0_T1_T2_T3_T4_T6_E12temp_storage+80];
	setp.lt.f64 	%p104, %fd129, %fd171;
	@%p104 bra 	$L__BB25_175;
	setp.geu.f64 	%p105, %fd171, %fd129;
	setp.lt.s32 	%p106, %r172, %r854;
	and.pred  	%p107, %p105, %p106;
	@%p107 bra 	$L__BB25_175;
	ld.shared.u32 	%r385, [_ZZN3cub18CUB_300001_SM_10006detail6reduce28DeviceReduceSingleTileKernelINS2_10policy_hubIN4cuda3std3__45tupleIJdiEEEy12larger_tupleIdEE10Policy1000EN6thrust24THRUST_300001_SM_1000_NS12zip_iteratorINS8_IJNSF_6detail15normal_iteratorINSF_10device_ptrIdEEEENSF_17counting_iteratorIiNSF_11use_defaultESN_SN_EEEEEEEPS9_ySB_S9_S9_NS7_10__identityEEEvT0_T1_T2_T3_T4_T6_E12temp_storage+84];
	bfe.u32 	%r386, %r385, 24, 8;
	cvt.u16.u32 	%rs386, %r386;
	bfe.u32 	%r387, %r385, 16, 8;
	cvt.u16.u32 	%rs385, %r387;
	bfe.u32 	%r388, %r385, 8, 8;
	cvt.u16.u32 	%rs384, %r388;
	bfe.u32 	%r389, %r385, 0, 8;
	cvt.u16.u32 	%rs383, %r389;
	mov.f64 	%fd171, %fd129;
	mov.u32 	%r854, %r172;
$L__BB25_175:
	ld.shared.f64 	%fd131, [_ZZN3cub18CUB_300001_SM_10006detail6reduce28DeviceReduceSingleTileKernelINS2_10policy_hubIN4cuda3std3__45tupleIJdiEEEy12larger_tupleIdEE10Policy1000EN6thrust24THRUST_300001_SM_1000_NS12zip_iteratorINS8_IJNSF_6detail15normal_iteratorINSF_10device_ptrIdEEEENSF_17counting_iteratorIiNSF_11use_defaultESN_SN_EEEEEEEPS9_ySB_S9_S9_NS7_10__identityEEEvT0_T1_T2_T3_T4_T6_E12temp_storage+88];
	ld.shared.u32 	%r174, [_ZZN3cub18CUB_300001_SM_10006detail6reduce28DeviceReduceSingleTileKernelINS2_10policy_hubIN4cuda3std3__45tupleIJdiEEEy12larger_tupleIdEE10Policy1000EN6thrust24THRUST_300001_SM_1000_NS12zip_iteratorINS8_IJNSF_6detail15normal_iteratorINSF_10device_ptrIdEEEENSF_17counting_iteratorIiNSF_11use_defaultESN_SN_EEEEEEEPS9_ySB_S9_S9_NS7_10__identityEEEvT0_T1_T2_T3_T4_T6_E12temp_storage+96];
	setp.lt.f64 	%p108, %fd131, %fd171;
	@%p108 bra 	$L__BB25_178;
	setp.geu.f64 	%p109, %fd171, %fd131;
	setp.lt.s32 	%p110, %r174, %r854;
	and.pred  	%p111, %p109, %p110;
	@%p111 bra 	$L__BB25_178;
	ld.shared.u32 	%r390, [_ZZN3cub18CUB_300001_SM_10006detail6reduce28DeviceReduceSingleTileKernelINS2_10policy_hubIN4cuda3std3__45tupleIJdiEEEy12larger_tupleIdEE10Policy1000EN6thrust24THRUST_300001_SM_1000_NS12zip_iteratorINS8_IJNSF_6detail15normal_iteratorINSF_10device_ptrIdEEEENSF_17counting_iteratorIiNSF_11use_defaultESN_SN_EEEEEEEPS9_ySB_S9_S9_NS7_10__identityEEEvT0_T1_T2_T3_T4_T6_E12temp_storage+100];
	bfe.u32 	%r391, %r390, 24, 8;
	cvt.u16.u32 	%rs386, %r391;
	bfe.u32 	%r392, %r390, 16, 8;
	cvt.u16.u32 	%rs385, %r392;
	bfe.u32 	%r393, %r390, 8, 8;
	cvt.u16.u32 	%rs384, %r393;
	bfe.u32 	%r394, %r390, 0, 8;
	cvt.u16.u32 	%rs383, %r394;
	mov.f64 	%fd171, %fd131;
	mov.u32 	%r854, %r174;
$L__BB25_178:
	ld.shared.f64 	%fd133, [_ZZN3cub18CUB_300001_SM_10006detail6reduce28DeviceReduceSingleTileKernelINS2_10policy_hubIN4cuda3std3__45tupleIJdiEEEy12larger_tupleIdEE10Policy1000EN6thrust24THRUST_300001_SM_1000_NS12zip_iteratorINS8_IJNSF_6detail15normal_iteratorINSF_10device_ptrIdEEEENSF_17counting_iteratorIiNSF_11use_defaultESN_SN_EEEEEEEPS9_ySB_S9_S9_NS7_10__identityEEEvT0_T1_T2_T3_T4_T6_E12temp_storage+104];
	ld.shared.u32 	%r176, [_ZZN3cub18CUB_300001_SM_10006detail6reduce28DeviceReduceSingleTileKernelINS2_10policy_hubIN4cuda3std3__45tupleIJdiEEEy12larger_tupleIdEE10Policy1000EN6thrust24THRUST_300001_SM_1000_NS12zip_iteratorINS8_IJNSF_6detail15normal_iteratorINSF_10device_ptrIdEEEENSF_17counting_iteratorIiNSF_11use_defaultESN_SN_EEEEEEEPS9_ySB_S9_S9_NS7_10__identityEEEvT0_T1_T2_T3_T4_T6_E12temp_storage+112];
	setp.lt.f64 	%p112, %fd133, %fd171;
	@%p112 bra 	$L__BB25_181;
	setp.geu.f64 	%p113, %fd171, %fd133;
	setp.lt.s32 	%p114, %r176, %r854;
	and.pred  	%p115, %p113, %p114;
	@%p115 bra 	$L__BB25_181;
	ld.shared.u32 	%r395, [_ZZN3cub18CUB_300001_SM_10006detail6reduce28DeviceReduceSingleTileKernelINS2_10policy_hubIN4cuda3std3__45tupleIJdiEEEy12larger_tupleIdEE10Policy1000EN6thrust24THRUST_300001_SM_1000_NS12zip_iteratorINS8_IJNSF_6detail15normal_iteratorINSF_10device_ptrIdEEEENSF_17counting_iteratorIiNSF_11use_defaultESN_SN_EEEEEEEPS9_ySB_S9_S9_NS7_10__identityEEEvT0_T1_T2_T3_T4_T6_E12temp_storage+116];
	bfe.u32 	%r396, %r395, 24, 8;
	cvt.u16.u32 	%rs386, %r396;
	bfe.u32 	%r397, %r395, 16, 8;
	cvt.u16.u32 	%rs385, %r397;
	bfe.u32 	%r398, %r395, 8, 8;
	cvt.u16.u32 	%rs384, %r398;
	bfe.u32 	%r399, %r395, 0, 8;
	cvt.u16.u32 	%rs383, %r399;
	mov.f64 	%fd171, %fd133;
	mov.u32 	%r854, %r176;
$L__BB25_181:
	ld.shared.f64 	%fd135, [_ZZN3cub18CUB_300001_SM_10006detail6reduce28DeviceReduceSingleTileKernelINS2_10policy_hubIN4cuda3std3__45tupleIJdiEEEy12larger_tupleIdEE10Policy1000EN6thrust24THRUST_300001_SM_1000_NS12zip_iteratorINS8_IJNSF_6detail15normal_iteratorINSF_10device_ptrIdEEEENSF_17counting_iteratorIiNSF_11use_defaultESN_SN_EEEEEEEPS9_ySB_S9_S9_NS7_10__identityEEEvT0_T1_T2_T3_T4_T6_E12temp_storage+120];
	ld.shared.u32 	%r178, [_ZZN3cub18CUB_300001_SM_10006detail6reduce28DeviceReduceSingleTileKernelINS2_10policy_hubIN4cuda3std3__45tupleIJdiEEEy12larger_tupleIdEE10Policy1000EN6thrust24THRUST_300001_SM_1000_NS12zip_iteratorINS8_IJNSF_6detail15normal_iteratorINSF_10device_ptrIdEEEENSF_17counting_iteratorIiNSF_11use_defaultESN_SN_EEEEEEEPS9_ySB_S9_S9_NS7_10__identityEEEvT0_T1_T2_T3_T4_T6_E12temp_storage+128];
	setp.lt.f64 	%p116, %fd135, %fd171;
	@%p116 bra 	$L__BB25_184;
	setp.geu.f64 	%p117, %fd171, %fd135;
	setp.lt.s32 	%p118, %r178, %r854;
	and.pred  	%p119, %p117, %p118;
	@%p119 bra 	$L__BB25_184;
	ld.shared.u32 	%r400, [_ZZN3cub18CUB_300001_SM_10006detail6reduce28DeviceReduceSingleTileKernelINS2_10policy_hubIN4cuda3std3__45tupleIJdiEEEy12larger_tupleIdEE10Policy1000EN6thrust24THRUST_300001_SM_1000_NS12zip_iteratorINS8_IJNSF_6detail15normal_iteratorINSF_10device_ptrIdEEEENSF_17counting_iteratorIiNSF_11use_defaultESN_SN_EEEEEEEPS9_ySB_S9_S9_NS7_10__identityEEEvT0_T1_T2_T3_T4_T6_E12temp_storage+132];
	bfe.u32 	%r401, %r400, 24, 8;
	cvt.u16.u32 	%rs386, %r401;
	bfe.u32 	%r402, %r400, 16, 8;
	cvt.u16.u32 	%rs385, %r402;
	bfe.u32 	%r403, %r400, 8, 8;
	cvt.u16.u32 	%rs384, %r403;
	bfe.u32 	%r404, %r400, 0, 8;
	cvt.u16.u32 	%rs383, %r404;
	mov.u32 	%r854, %r178;
	mov.f64 	%fd171, %fd135;
$L__BB25_184:
	mov.u32 	%r803, %tid.x;
	setp.ne.s32 	%p275, %r803, 0;
	@%p275 bra 	$L__BB25_189;
	setp.lt.f64 	%p276, %fd171, %fd207;
	@%p276 bra 	$L__BB25_188;
	setp.geu.f64 	%p277, %fd207, %fd171;
	setp.lt.s32 	%p278, %r854, %r895;
	and.pred  	%p279, %p277, %p278;
	@%p279 bra 	$L__BB25_188;
	mov.f64 	%fd207, %fd171;
	mov.u32 	%r895, %r854;
	mov.u16 	%rs451, %rs383;
	mov.u16 	%rs452, %rs384;
	mov.u16 	%rs453, %rs385;
	mov.u16 	%rs454, %rs386;
$L__BB25_188:
	st.global.f64 	[%rd1], %fd207;
	st.global.u32 	[%rd1+8], %r895;
	cvt.u32.u16 	%r804, %rs454;
	cvt.u32.u16 	%r805, %rs453;
	prmt.b32 	%r806, %r805, %r804, 0x3340U;
	cvt.u32.u16 	%r807, %rs452;
	cvt.u32.u16 	%r808, %rs451;
	prmt.b32 	%r809, %r808, %r807, 0x3340U;
	prmt.b32 	%r810, %r809, %r806, 0x5410U;
	st.global.u32 	[%rd1+12], %r810;
$L__BB25_189:
	ret;

}
	// .globl	_ZN3cub18CUB_300001_SM_10006detail6reduce18DeviceReduceKernelINS2_10policy_hubIN4cuda3std3__45tupleIJdiEEEy12larger_tupleIdEE10Policy1000EN6thrust24THRUST_300001_SM_1000_NS12zip_iteratorINS8_IJNSF_6detail15normal_iteratorINSF_10device_ptrIdEEEENSF_17counting_iteratorIiNSF_11use_defaultESN_SN_EEEEEEEySB_S9_NS7_10__identityEEEvT0_PT3_T1_NS0_13GridEvenShareISV_EET2_T4_
.visible .entry _ZN3cub18CUB_300001_SM_10006detail6reduce18DeviceReduceKernelINS2_10policy_hubIN4cuda3std3__45tupleIJdiEEEy12larger_tupleIdEE10Policy1000EN6thrust24THRUST_300001_SM_1000_NS12zip_iteratorINS8_IJNSF_6detail15normal_iteratorINSF_10device_ptrIdEEEENSF_17counting_iteratorIiNSF_11use_defaultESN_SN_EEEEEEEySB_S9_NS7_10__identityEEEvT0_PT3_T1_NS0_13GridEvenShareISV_EET2_T4_(
	.param .align 8 .b8 _ZN3cub18CUB_300001_SM_10006detail6reduce18DeviceReduceKernelINS2_10policy_hubIN4cuda3std3__45tupleIJdiEEEy12larger_tupleIdEE10Policy1000EN6thrust24THRUST_300001_SM_1000_NS12zip_iteratorINS8_IJNSF_6detail15normal_iteratorINSF_10device_ptrIdEEEENSF_17counting_iteratorIiNSF_11use_defaultESN_SN_EEEEEEEySB_S9_NS7_10__identityEEEvT0_PT3_T1_NS0_13GridEvenShareISV_EET2_T4__param_0[16],
	.param .u64 .ptr .align 1 _ZN3cub18CUB_300001_SM_10006detail6reduce18DeviceReduceKernelINS2_10policy_hubIN4cuda3std3__45tupleIJdiEEEy12larger_tupleIdEE10Policy1000EN6thrust24THRUST_300001_SM_1000_NS12zip_iteratorINS8_IJNSF_6detail15normal_iteratorINSF_10device_ptrIdEEEENSF_17counting_iteratorIiNSF_11use_defaultESN_SN_EEEEEEEySB_S9_NS7_10__identityEEEvT0_PT3_T1_NS0_13GridEvenShareISV_EET2_T4__param_1,
	.param .u64 _ZN3cub18CUB_300001_SM_10006detail6reduce18DeviceReduceKernelINS2_10policy_hubIN4cuda3std3__45tupleIJdiEEEy12larger_tupleIdEE10Policy1000EN6thrust24THRUST_300001_SM_1000_NS12zip_iteratorINS8_IJNSF_6detail15normal_iteratorINSF_10device_ptrIdEEEENSF_17counting_iteratorIiNSF_11use_defaultESN_SN_EEEEEEEySB_S9_NS7_10__identityEEEvT0_PT3_T1_NS0_13GridEvenShareISV_EET2_T4__param_2,
	.param .align 8 .b8 _ZN3cub18CUB_300001_SM_10006detail6reduce18DeviceReduceKernelINS2_10policy_hubIN4cuda3std3__45tupleIJdiEEEy12larger_tupleIdEE10Policy1000EN6thrust24THRUST_300001_SM_1000_NS12zip_iteratorINS8_IJNSF_6detail15normal_iteratorINSF_10device_ptrIdEEEENSF_17counting_iteratorIiNSF_11use_defaultESN_SN_EEEEEEEySB_S9_NS7_10__identityEEEvT0_PT3_T1_NS0_13GridEvenShareISV_EET2_T4__param_3[72],
	.param .align 1 .b8 _ZN3cub18CUB_300001_SM_10006detail6reduce18DeviceReduceKernelINS2_10policy_hubIN4cuda3std3__45tupleIJdiEEEy12larger_tupleIdEE10Policy1000EN6thrust24THRUST_300001_SM_1000_NS12zip_iteratorINS8_IJNSF_6detail15normal_iteratorINSF_10device_ptrIdEEEENSF_17counting_iteratorIiNSF_11use_defaultESN_SN_EEEEEEEySB_S9_NS7_10__identityEEEvT0_PT3_T1_NS0_13GridEvenShareISV_EET2_T4__param_4[1],
	.param .align 1 .b8 _ZN3cub18CUB_300001_SM_10006detail6reduce18DeviceReduceKernelINS2_10policy_hubIN4cuda3std3__45tupleIJdiEEEy12larger_tupleIdEE10Policy1000EN6thrust24THRUST_300001_SM_1000_NS12zip_iteratorINS8_IJNSF_6detail15normal_iteratorINSF_10device_ptrIdEEEENSF_17counting_iteratorIiNSF_11use_defaultESN_SN_EEEEEEEySB_S9_NS7_10__identityEEEvT0_PT3_T1_NS0_13GridEvenShareISV_EET2_T4__param_5[1]
)
.maxntid 256
{
	.reg .pred 	%p<276>;
	.reg .b16 	%rs<163>;
	.reg .b32 	%r<811>;
	.reg .b64 	%rd<76>;
	.reg .b64 	%fd<228>;
	// demoted variable
	.shared .align 8 .b8 _ZZN3cub18CUB_300001_SM_10006detail6reduce18DeviceReduceKernelINS2_10policy_hubIN4cuda3std3__45tupleIJdiEEEy12larger_tupleIdEE10Policy1000EN6thrust24THRUST_300001_SM_1000_NS12zip_iteratorINS8_IJNSF_6detail15normal_iteratorINSF_10device_ptrIdEEEENSF_17counting_iteratorIiNSF_11use_defaultESN_SN_EEEEEEEySB_S9_NS7_10__identityEEEvT0_PT3_T1_NS0_13GridEvenShareISV_EET2_T4_E12temp_storage[152];
	ld.param.u32 	%r1, [_ZN3cub18CUB_300001_SM_10006detail6reduce18DeviceReduceKernelINS2_10policy_hubIN4cuda3std3__45tupleIJdiEEEy12larger_tupleIdEE10Policy1000EN6thrust24THRUST_300001_SM_1000_NS12zip_iteratorINS8_IJNSF_6detail15normal_iteratorINSF_10device_ptrIdEEEENSF_17counting_iteratorIiNSF_11use_defaultESN_SN_EEEEEEEySB_S9_NS7_10__identityEEEvT0_PT3_T1_NS0_13GridEvenShareISV_EET2_T4__param_0+8];
	ld.param.u64 	%rd1, [_ZN3cub18CUB_300001_SM_10006detail6reduce18DeviceReduceKernelINS2_10policy_hubIN4cuda3std3__45tupleIJdiEEEy12larger_tupleIdEE10Policy1000EN6thrust24THRUST_300001_SM_1000_NS12zip_iteratorINS8_IJNSF_6detail15normal_iteratorINSF_10device_ptrIdEEEENSF_17counting_iteratorIiNSF_11use_defaultESN_SN_EEEEEEEySB_S9_NS7_10__identityEEEvT0_PT3_T1_NS0_13GridEvenShareISV_EET2_T4__param_3+32];
	ld.param.u32 	%r180, [_ZN3cub18CUB_300001_SM_10006detail6reduce18DeviceReduceKernelINS2_10policy_hubIN4cuda3std3__45tupleIJdiEEEy12larger_tupleIdEE10Policy1000EN6thrust24THRUST_300001_SM_1000_NS12zip_iteratorINS8_IJNSF_6detail15normal_iteratorINSF_10device_ptrIdEEEENSF_17counting_iteratorIiNSF_11use_defaultESN_SN_EEEEEEEySB_S9_NS7_10__identityEEEvT0_PT3_T1_NS0_13GridEvenShareISV_EET2_T4__param_3+40];
	ld.param.u64 	%rd19, [_ZN3cub18CUB_300001_SM_10006detail6reduce18DeviceReduceKernelINS2_10policy_hubIN4cuda3std3__45tupleIJdiEEEy12larger_tupleIdEE10Policy1000EN6thrust24THRUST_300001_SM_1000_NS12zip_iteratorINS8_IJNSF_6detail15normal_iteratorINSF_10device_ptrIdEEEENSF_17counting_iteratorIiNSF_11use_defaultESN_SN_EEEEEEEySB_S9_NS7_10__identityEEEvT0_PT3_T1_NS0_13GridEvenShareISV_EET2_T4__param_0];
	ld.param.u64 	%rd18, [_ZN3cub18CUB_300001_SM_10006detail6reduce18DeviceReduceKernelINS2_10policy_hubIN4cuda3std3__45tupleIJdiEEEy12larger_tupleIdEE10Policy1000EN6thrust24THRUST_300001_SM_1000_NS12zip_iteratorINS8_IJNSF_6detail15normal_iteratorINSF_10device_ptrIdEEEENSF_17counting_iteratorIiNSF_11use_defaultESN_SN_EEEEEEEySB_S9_NS7_10__identityEEEvT0_PT3_T1_NS0_13GridEvenShareISV_EET2_T4__param_1];
	cvta.to.global.u64 	%rd2, %rd19;
	mov.u32 	%r2, %ctaid.x;
	shl.b32 	%r181, %r180, 10;
	cvt.s64.s32 	%rd3, %r181;
	shl.b32 	%r182, %r2, 10;
	cvt.u64.u32 	%rd4, %r182;
	sub.s64 	%rd5, %rd1, %rd4;
	setp.gt.u64 	%p1, %rd5, 1023;
	@%p1 bra 	$L__BB26_90;
	cvt.u32.u64 	%r376, %rd4;
	cvt.u32.u64 	%r3, %rd1;
	sub.s32 	%r4, %r3, %r376;
	mov.u32 	%r5, %tid.x;
	setp.ge.s32 	%p120, %r5, %r4;
	mov.f64 	%fd192, 0d0000000000000000;
	mov.b32 	%r770, 0;
	mov.u32 	%r745, %r5;
	@%p120 bra 	$L__BB26_3;
	add.s32 	%r378, %r376, %r5;
	mul.wide.u32 	%rd42, %r378, 8;
	add.s64 	%rd43, %rd2, %rd42;
	add.s32 	%r770, %r1, %r378;
	ld.global.f64 	%fd192, [%rd43];
	add.s32 	%r745, %r5, 256;
$L__BB26_3:
	setp.ge.s32 	%p121, %r745, %r4;
	@%p121 bra 	$L__BB26_20;
	not.b32 	%r381, %r745;
	add.s32 	%r382, %r381, %r3;
	sub.s32 	%r383, %r382, %r376;
	shr.u32 	%r384, %r383, 8;
	add.s32 	%r10, %r384, 1;
	and.b32  	%r11, %r10, 3;
	setp.lt.u32 	%p122, %r383, 768;
	@%p122 bra 	$L__BB26_15;
	and.b32  	%r385, %r10, 33554428;
	neg.s32 	%r737, %r385;
$L__BB26_6:
	cvt.s64.s32 	%rd44, %r745;
	add.s64 	%rd45, %rd44, %rd4;
	shl.b64 	%rd46, %rd45, 3;
	add.s64 	%rd6, %rd2, %rd46;
	cvt.u32.u64 	%r386, %rd45;
	add.s32 	%r16, %r1, %r386;
	ld.global.f64 	%fd4, [%rd6];
	setp.lt.f64 	%p123, %fd4, %fd192;
	@%p123 bra 	$L__BB26_8;
	setp.geu.f64 	%p124, %fd192, %fd4;
	setp.lt.s32 	%p125, %r16, %r770;
	and.pred  	%p126, %p124, %p125;
	selp.b32 	%r770, %r770, %r16, %p126;
	selp.f64 	%fd192, %fd192, %fd4, %p126;
$L__BB26_8:
	ld.global.f64 	%fd7, [%rd6+2048];
	setp.lt.f64 	%p127, %fd7, %fd192;
	@%p127 bra 	$L__BB26_10;
	add.s32 	%r387, %r16, 256;
	setp.geu.f64 	%p128, %fd192, %fd7;
	setp.lt.s32 	%p129, %r387, %r770;
	and.pred  	%p130, %p128, %p129;
	selp.b32 	%r770, %r770, %r387, %p130;
	selp.f64 	%fd192, %fd192, %fd7, %p130;
$L__BB26_10:
	ld.global.f64 	%fd10, [%rd6+4096];
	setp.lt.f64 	%p131, %fd10, %fd192;
	@%p131 bra 	$L__BB26_12;
	add.s32 	%r388, %r16, 512;
	setp.geu.f64 	%p132, %fd192, %fd10;
	setp.lt.s32 	%p133, %r388, %r770;
	and.pred  	%p134, %p132, %p133;
	selp.b32 	%r770, %r770, %r388, %p134;
	selp.f64 	%fd192, %fd192, %fd10, %p134;
$L__BB26_12:
	ld.global.f64 	%fd13, [%rd6+6144];
	setp.lt.f64 	%p135, %fd13, %fd192;
	@%p135 bra 	$L__BB26_14;
	add.s32 	%r389, %r16, 768;
	setp.geu.f64 	%p136, %fd192, %fd13;
	setp.lt.s32 	%p137, %r389, %r770;
	and.pred  	%p138, %p136, %p137;
	selp.b32 	%r770, %r770, %r389, %p138;
	selp.f64 	%fd192, %fd192, %fd13, %p138;
$L__BB26_14:
	add.s32 	%r745, %r745, 1024;
	add.s32 	%r737, %r737, 4;
	setp.ne.s32 	%p139, %r737, 0;
	@%p139 bra 	$L__BB26_6;
$L__BB26_15:
	setp.eq.s32 	%p140, %r11, 0;
	@%p140 bra 	$L__BB26_20;
	add.s32 	%r391, %r1, %r745;
	add.s32 	%r748, %r391, %r376;
	mul.wide.u32 	%rd47, %r2, 8192;
	add.s64 	%rd7, %rd2, %rd47;
	neg.s32 	%r747, %r11;
$L__BB26_17:
	.pragma "nounroll";
	mul.wide.s32 	%rd48, %r745, 8;
	add.s64 	%rd49, %rd7, %rd48;
	ld.global.f64 	%fd19, [%rd49];
	setp.lt.f64 	%p141, %fd19, %fd192;
	@%p141 bra 	$L__BB26_19;
	setp.geu.f64 	%p142, %fd192, %fd19;
	setp.lt.s32 	%p143, %r748, %r770;
	and.pred  	%p144, %p142, %p143;
	selp.b32 	%r770, %r770, %r748, %p144;
	selp.f64 	%fd192, %fd192, %fd19, %p144;
$L__BB26_19:
	add.s32 	%r745, %r745, 256;
	add.s32 	%r748, %r748, 256;
	add.s32 	%r747, %r747, 1;
	setp.ne.s32 	%p145, %r747, 0;
	@%p145 bra 	$L__BB26_17;
$L__BB26_20:
	setp.lt.s32 	%p146, %r4, 256;
	@%p146 bra 	$L__BB26_52;
	// begin inline asm
	mov.u32 %r567, %laneid;
	// end inline asm
	mov.b64 	%rd60, %fd192;
	mov.b64 	{%r569, %r574}, %rd60;
	mov.b32 	%r585, 1;
	mov.b32 	%r586, 31;
	mov.b32 	%r587, -1;
	// begin inline asm
	shfl.sync.down.b32 %r568, %r569, %r585, %r586, %r587;
	// end inline asm
	// begin inline asm
	shfl.sync.down.b32 %r573, %r574, %r585, %r586, %r587;
	// end inline asm
	mov.b64 	%rd61, {%r568, %r573};
	mov.b64 	%fd23, %rd61;
	// begin inline asm
	shfl.sync.down.b32 %r578, %r770, %r585, %r586, %r587;
	// end inline asm
	mov.b32 	%r584, 0;
	// begin inline asm
	shfl.sync.down.b32 %r583, %r584, %r585, %r586, %r587;
	// end inline asm
	setp.gt.s32 	%p215, %r567, 30;
	setp.gt.f64 	%p216, %fd192, %fd23;
	or.pred  	%p217, %p215, %p216;
	mov.b16 	%rs119, 0;
	mov.u16 	%rs120, %rs119;
	mov.u16 	%rs121, %rs119;
	mov.u16 	%rs122, %rs119;
	@%p217 bra 	$L__BB26_24;
	setp.geu.f64 	%p218, %fd192, %fd23;
	setp.lt.s32 	%p219, %r578, %r770;
	and.pred  	%p220, %p218, %p219;
	@%p220 bra 	$L__BB26_24;
	shr.u32 	%r588, %r583, 24;
	cvt.u16.u32 	%rs119, %r588;
	{ .reg .b16 tmp; mov.b32 {tmp, %rs120}, %r583; }
	shr.u32 	%r589, %r583, 8;
	cvt.u16.u32 	%rs121, %r589;
	cvt.u16.u32 	%rs122, %r583;
	mov.u32 	%r770, %r578;
	mov.f64 	%fd192, %fd23;
$L__BB26_24:
	cvt.u32.u16 	%r610, %rs122;
	and.b32  	%r611, %r610, 255;
	and.b16  	%rs111, %rs121, 255;
	mul.wide.u16 	%r612, %rs111, 256;
	or.b32  	%r613, %r612, %r611;
	cvt.u32.u16 	%r614, %rs120;
	shl.b32 	%r615, %r614, 16;
	and.b32  	%r616, %r615, 16711680;
	or.b32  	%r617, %r613, %r616;
	cvt.u32.u16 	%r618, %rs119;
	shl.b32 	%r619, %r618, 24;
	or.b32  	%r606, %r617, %r619;
	mov.b64 	%rd62, %fd192;
	mov.b64 	{%r591, %r596}, %rd62;
	mov.b32 	%r607, 2;
	mov.b32 	%r608, 31;
	mov.b32 	%r609, -1;
	// begin inline asm
	shfl.sync.down.b32 %r590, %r591, %r607, %r608, %r609;
	// end inline asm
	// begin inline asm
	shfl.sync.down.b32 %r595, %r596, %r607, %r608, %r609;
	// end inline asm
	mov.b64 	%rd63, {%r590, %r595};
	mov.b64 	%fd25, %rd63;
	// begin inline asm
	shfl.sync.down.b32 %r600, %r770, %r607, %r608, %r609;
	// end inline asm
	// begin inline asm
	shfl.sync.down.b32 %r605, %r606, %r607, %r608, %r609;
	// end inline asm
	setp.gt.s32 	%p221, %r567, 29;
	setp.gt.f64 	%p222, %fd192, %fd25;
	or.pred  	%p223, %p221, %p222;
	@%p223 bra 	$L__BB26_27;
	setp.geu.f64 	%p224, %fd192, %fd25;
	setp.lt.s32 	%p225, %r600, %r770;
	and.pred  	%p226, %p224, %p225;
	@%p226 bra 	$L__BB26_27;
	shr.u32 	%r620, %r605, 24;
	cvt.u16.u32 	%rs119, %r620;
	{ .reg .b16 tmp; mov.b32 {tmp, %rs120}, %r605; }
	shr.u32 	%r621, %r605, 8;
	cvt.u16.u32 	%rs121, %r621;
	cvt.u16.u32 	%rs122, %r605;
	mov.u32 	%r770, %r600;
	mov.f64 	%fd192, %fd25;
$L__BB26_27:
	cvt.u32.u16 	%r642, %rs122;
	and.b32  	%r643, %r642, 255;
	and.b16  	%rs112, %rs121, 255;
	mul.wide.u16 	%r644, %rs112, 256;
	or.b32  	%r645, %r644, %r643;
	cvt.u32.u16 	%r646, %rs120;
	shl.b32 	%r647, %r646, 16;
	and.b32  	%r648, %r647, 16711680;
	or.b32  	%r649, %r645, %r648;
	cvt.u32.u16 	%r650, %rs119;
	shl.b32 	%r651, %r650, 24;
	or.b32  	%r638, %r649, %r651;
	mov.b64 	%rd64, %fd192;
	mov.b64 	{%r623, %r628}, %rd64;
	mov.b32 	%r639, 4;
	mov.b32 	%r640, 31;
	mov.b32 	%r641, -1;
	// begin inline asm
	shfl.sync.down.b32 %r622, %r623, %r639, %r640, %r641;
	// end inline asm
	// begin inline asm
	shfl.sync.down.b32 %r627, %r628, %r639, %r640, %r641;
	// end inline asm
	mov.b64 	%rd65, {%r622, %r627};
	mov.b64 	%fd27, %rd65;
	// begin inline asm
	shfl.sync.down.b32 %r632, %r770, %r639, %r640, %r641;
	// end inline asm
	// begin inline asm
	shfl.sync.down.b32 %r637, %r638, %r639, %r640, %r641;
	// end inline asm
	setp.gt.s32 	%p227, %r567, 27;
	setp.gt.f64 	%p228, %fd192, %fd27;
	or.pred  	%p229, %p227, %p228;
	@%p229 bra 	$L__BB26_30;
	setp.geu.f64 	%p230, %fd192, %fd27;
	setp.lt.s32 	%p231, %r632, %r770;
	and.pred  	%p232, %p230, %p231;
	@%p232 bra 	$L__BB26_30;
	shr.u32 	%r652, %r637, 24;
	cvt.u16.u32 	%rs119, %r652;
	{ .reg .b16 tmp; mov.b32 {tmp, %rs120}, %r637; }
	shr.u32 	%r653, %r637, 8;
	cvt.u16.u32 	%rs121, %r653;
	cvt.u16.u32 	%rs122, %r637;
	mov.u32 	%r770, %r632;
	mov.f64 	%fd192, %fd27;
$L__BB26_30:
	cvt.u32.u16 	%r674, %rs122;
	and.b32  	%r675, %r674, 255;
	and.b16  	%rs113, %rs121, 255;
	mul.wide.u16 	%r676, %rs113, 256;
	or.b32  	%r677, %r676, %r675;
	cvt.u32.u16 	%r678, %rs120;
	shl.b32 	%r679, %r678, 16;
	and.b32  	%r680, %r679, 16711680;
	or.b32  	%r681, %r677, %r680;
	cvt.u32.u16 	%r682, %rs119;
	shl.b32 	%r683, %r682, 24;
	or.b32  	%r670, %r681, %r683;
	mov.b64 	%rd66, %fd192;
	mov.b64 	{%r655, %r660}, %rd66;
	mov.b32 	%r671, 8;
	mov.b32 	%r672, 31;
	mov.b32 	%r673, -1;
	// begin inline asm
	shfl.sync.down.b32 %r654, %r655, %r671, %r672, %r673;
	// end inline asm
	// begin inline asm
	shfl.sync.down.b32 %r659, %r660, %r671, %r672, %r673;
	// end inline asm
	mov.b64 	%rd67, {%r654, %r659};
	mov.b64 	%fd29, %rd67;
	// begin inline asm
	shfl.sync.down.b32 %r664, %r770, %r671, %r672, %r673;
	// end inline asm
	// begin inline asm
	shfl.sync.down.b32 %r669, %r670, %r671, %r672, %r673;
	// end inline asm
	setp.gt.s32 	%p233, %r567, 23;
	setp.gt.f64 	%p234, %fd192, %fd29;
	or.pred  	%p235, %p233, %p234;
	@%p235 bra 	$L__BB26_33;
	setp.geu.f64 	%p236, %fd192, %fd29;
	setp.lt.s32 	%p237, %r664, %r770;
	and.pred  	%p238, %p236, %p237;
	@%p238 bra 	$L__BB26_33;
	shr.u32 	%r684, %r669, 24;
	cvt.u16.u32 	%rs119, %r684;
	{ .reg .b16 tmp; mov.b32 {tmp, %rs120}, %r669; }
	shr.u32 	%r685, %r669, 8;
	cvt.u16.u32 	%rs121, %r685;
	cvt.u16.u32 	%rs122, %r669;
	mov.u32 	%r770, %r664;
	mov.f64 	%fd192, %fd29;
$L__BB26_33:
	cvt.u32.u16 	%r706, %rs122;
	and.b32  	%r707, %r706, 255;
	and.b16  	%rs114, %rs121, 255;
	mul.wide.u16 	%r708, %rs114, 256;
	or.b32  	%r709, %r708, %r707;
	cvt.u32.u16 	%r710, %rs120;
	shl.b32 	%r711, %r710, 16;
	and.b32  	%r712, %r711, 16711680;
	or.b32  	%r713, %r709, %r712;
	cvt.u32.u16 	%r714, %rs119;
	shl.b32 	%r715, %r714, 24;
	or.b32  	%r702, %r713, %r715;
	mov.b64 	%rd68, %fd192;
	mov.b64 	{%r687, %r692}, %rd68;
	mov.b32 	%r703, 16;
	mov.b32 	%r704, 31;
	mov.b32 	%r705, -1;
	// begin inline asm
	shfl.sync.down.b32 %r686, %r687, %r703, %r704, %r705;
	// end inline asm
	// begin inline asm
	shfl.sync.down.b32 %r691, %r692, %r703, %r704, %r705;
	// end inline asm
	mov.b64 	%rd69, {%r686, %r691};
	mov.b64 	%fd31, %rd69;
	// begin inline asm
	shfl.sync.down.b32 %r696, %r770, %r703, %r704, %r705;
	// end inline asm
	// begin inline asm
	shfl.sync.down.b32 %r701, %r702, %r703, %r704, %r705;
	// end inline asm
	setp.gt.s32 	%p239, %r567, 15;
	setp.gt.f64 	%p240, %fd192, %fd31;
	or.pred  	%p241, %p239, %p240;
	@%p241 bra 	$L__BB26_35;
	setp.geu.f64 	%p242, %fd192, %fd31;
	setp.lt.s32 	%p243, %r696, %r770;
	and.pred  	%p244, %p242, %p243;
	selp.b32 	%r770, %r770, %r696, %p244;
	selp.f64 	%fd192, %fd192, %fd31, %p244;
$L__BB26_35:
	setp.ne.s32 	%p245, %r567, 0;
	@%p245 bra 	$L__BB26_37;
	shr.u32 	%r716, %r5, 1;
	and.b32  	%r717, %r716, 496;
	mov.u32 	%r718, _ZZN3cub18CUB_300001_SM_10006detail6reduce18DeviceReduceKernelINS2_10policy_hubIN4cuda3std3__45tupleIJdiEEEy12larger_tupleIdEE10Policy1000EN6thrust24THRUST_300001_SM_1000_NS12zip_iteratorINS8_IJNSF_6detail15normal_iteratorINSF_10device_ptrIdEEEENSF_17counting_iteratorIiNSF_11use_defaultESN_SN_EEEEEEEySB_S9_NS7_10__identityEEEvT0_PT3_T1_NS0_13GridEvenShareISV_EET2_T4_E12temp_storage;
	add.s32 	%r719, %r718, %r717;
	st.shared.f64 	[%r719+8], %fd192;
	st.shared.u32 	[%r719+16], %r770;
$L__BB26_37:
	bar.sync 	0;
	setp.ne.s32 	%p246, %r5, 0;
	@%p246 bra 	$L__BB26_157;
	ld.shared.f64 	%fd34, [_ZZN3cub18CUB_300001_SM_10006detail6reduce18DeviceReduceKernelINS2_10policy_hubIN4cuda3std3__45tupleIJdiEEEy12larger_tupleIdEE10Policy1000EN6thrust24THRUST_300001_SM_1000_NS12zip_iteratorINS8_IJNSF_6detail15normal_iteratorINSF_10device_ptrIdEEEENSF_17counting_iteratorIiNSF_11use_defaultESN_SN_EEEEEEEySB_S9_NS7_10__identityEEEvT0_PT3_T1_NS0_13GridEvenShareISV_EET2_T4_E12temp_storage+24];
	setp.lt.f64 	%p247, %fd34, %fd192;
	@%p247 bra 	$L__BB26_40;
	ld.shared.u32 	%r720, [_ZZN3cub18CUB_300001_SM_10006detail6reduce18DeviceReduceKernelINS2_10policy_hubIN4cuda3std3__45tupleIJdiEEEy12larger_tupleIdEE10Policy1000EN6thrust24THRUST_300001_SM_1000_NS12zip_iteratorINS8_IJNSF_6detail15normal_iteratorINSF_10device_ptrIdEEEENSF_17counting_iteratorIiNSF_11use_defaultESN_SN_EEEEEEEySB_S9_NS7_10__identityEEEvT0_PT3_T1_NS0_13GridEvenShareISV_EET2_T4_E12temp_storage+32];
	setp.geu.f64 	%p248, %fd192, %fd34;
	setp.lt.s32 	%p249, %r720, %r770;
	and.pred  	%p250, %p248, %p249;
	selp.b32 	%r770, %r770, %r720, %p250;
	selp.f64 	%fd192, %fd192, %fd34, %p250;
$L__BB26_40:
	ld.shared.f64 	%fd37, [_ZZN3cub18CUB_300001_SM_10006detail6reduce18DeviceReduceKernelINS2_10policy_hubIN4cuda3std3__45tupleIJdiEEEy12larger_tupleIdEE10Policy1000EN6thrust24THRUST_300001_SM_1000_NS12zip_iteratorINS8_IJNSF_6detail15normal_iteratorINSF_10device_ptrIdEEEENSF_17counting_iteratorIiNSF_11use_defaultESN_SN_EEEEEEEySB_S9_NS7_10__identityEEEvT0_PT3_T1_NS0_13GridEvenShareISV_EET2_T4_E12temp_storage+40];
	setp.lt.f64 	%p251, %fd37, %fd192;
	@%p251 bra 	$L__BB26_42;
	ld.shared.u32 	%r722, [_ZZN3cub18CUB_300001_SM_10006detail6reduce18DeviceReduceKernelINS2_10policy_hubIN4cuda3std3__45tupleIJdiEEEy12larger_tupleIdEE10Policy1000EN6thrust24THRUST_300001_SM_1000_NS12zip_iteratorINS8_IJNSF_6detail15normal_iteratorINSF_10device_ptrIdEEEENSF_17counting_iteratorIiNSF_11use_defaultESN_SN_EEEEEEEySB_S9_NS7_10__identityEEEvT0_PT3_T1_NS0_13GridEvenShareISV_EET2_T4_E12temp_storage+48];
	setp.geu.f64 	%p252, %fd192, %fd37;
	setp.lt.s32 	%p253, %r722, %r770;
	and.pred  	%p254, %p252, %p253;
	selp.b32 	%r770, %r770, %r722, %p254;
	selp.f64 	%fd192, %fd192, %fd37, %p254;
$L__BB26_42:
	ld.shared.f64 	%fd40, [_ZZN3cub18CUB_300001_SM_10006detail6reduce18DeviceReduceKernelINS2_10policy_hubIN4cuda3std3__45tupleIJdiEEEy12larger_tupleIdEE10Policy1000EN6thrust24THRUST_300001_SM_1000_NS12zip_iteratorINS8_IJNSF_6detail15normal_iteratorINSF_10device_ptrIdEEEENSF_17counting_iteratorIiNSF_11use_defaultESN_SN_EEEEEEEySB_S9_NS7_10__identityEEEvT0_PT3_T1_NS0_13GridEvenShareISV_EET2_T4_E12temp_storage+56];
	setp.lt.f64 	%p255, %fd40, %fd192;
	@%p255 bra 	$L__BB26_44;
	ld.shared.u32 	%r724, [_ZZN3cub18CUB_300001_SM_10006detail6reduce18DeviceReduceKernelINS2_10policy_hubIN4cuda3std3__45tupleIJdiEEEy12larger_tupleIdEE10Policy1000EN6thrust24THRUST_300001_SM_1000_NS12zip_iteratorINS8_IJNSF_6detail15normal_iteratorINSF_10device_ptrIdEEEENSF_17counting_iteratorIiNSF_11use_defaultESN_SN_EEEEEEEySB_S9_NS7_10__identityEEEvT0_PT3_T1_NS0_13GridEvenShareISV_EET2_T4_E12temp_storage+64];
	setp.geu.f64 	%p256, %fd192, %fd40;
	setp.lt.s32 	%p257, %r724, %r770;
	and.pred  	%p258, %p256, %p257;
	selp.b32 	%r770, %r770, %r724, %p258;
	selp.f64 	%fd192, %fd192, %fd40, %p258;
$L__BB26_44:
	ld.shared.f64 	%fd43, [_ZZN3cub18CUB_300001_SM_10006detail6reduce18DeviceReduceKernelINS2_10policy_hubIN4cuda3std3__45tupleIJdiEEEy12larger_tupleIdEE10Policy1000EN6thrust24THRUST_300001_SM_1000_NS12zip_iteratorINS8_IJNSF_6detail15normal_iteratorINSF_10device_ptrIdEEEENSF_17counting_iteratorIiNSF_11use_defaultESN_SN_EEEEEEEySB_S9_NS7_10__identityEEEvT0_PT3_T1_NS0_13GridEvenShareISV_EET2_T4_E12temp_storage+72];
	setp.lt.f64 	%p259, %fd43, %fd192;
	@%p259 bra 	$L__BB26_46;
	ld.shared.u32 	%r726, [_ZZN3cub18CUB_300001_SM_10006detail6reduce18DeviceReduceKernelINS2_10policy_hubIN4cuda3std3__45tupleIJdiEEEy12larger_tupleIdEE10Policy1000EN6thrust24THRUST_300001_SM_1000_NS12zip_iteratorINS8_IJNSF_6detail15normal_iteratorINSF_10device_ptrIdEEEENSF_17counting_iteratorIiNSF_11use_defaultESN_SN_EEEEEEEySB_S9_NS7_10__identityEEEvT0_PT3_T1_NS0_13GridEvenShareISV_EET2_T4_E12temp_storage+80];
	setp.geu.f64 	%p260, %fd192, %fd43;
	setp.lt.s32 	%p261, %r726, %r770;
	and.pred  	%p262, %p260, %p261;
	selp.b32 	%r770, %r770, %r726, %p262;
	selp.f64 	%fd192, %fd192, %fd43, %p262;
$L__BB26_46:
	ld.shared.f64 	%fd46, [_ZZN3cub18CUB_300001_SM_10006detail6reduce18DeviceReduceKernelINS2_10policy_hubIN4cuda3std3__45tupleIJdiEEEy12larger_tupleIdEE10Policy1000EN6thrust24THRUST_300001_SM_1000_NS12zip_iteratorINS8_IJNSF_6detail15normal_iteratorINSF_10device_ptrIdEEEENSF_17counting_iteratorIiNSF_11use_defaultESN_SN_EEEEEEEySB_S9_NS7_10__identityEEEvT0_PT3_T1_NS0_13GridEvenShareISV_EET2_T4_E12temp_storage+88];
	setp.lt.f64 	%p263, %fd46, %fd192;
	@%p263 bra 	$L__BB26_48;
	ld.shared.u32 	%r728, [_ZZN3cub18CUB_300001_SM_10006detail6reduce18DeviceReduceKernelINS2_10policy_hubIN4cuda3std3__45tupleIJdiEEEy12larger_tupleIdEE10Policy1000EN6thrust24THRUST_300001_SM_1000_NS12zip_iteratorINS8_IJNSF_6detail15normal_iteratorINSF_10device_ptrIdEEEENSF_17counting_iteratorIiNSF_11use_defaultESN_SN_EEEEEEEySB_S9_NS7_10__identityEEEvT0_PT3_T1_NS0_13GridEvenShareISV_EET2_T4_E12temp_storage+96];
	setp.geu.f64 	%p264, %fd192, %fd46;
	setp.lt.s32 	%p265, %r728, %r770;
	and.pred  	%p266, %p264, %p265;
	selp.b32 	%r770, %r770, %r728, %p266;
	selp.f64 	%fd192, %fd192, %fd46, %p266;
$L__BB26_48:
	ld.shared.f64 	%fd49, [_ZZN3cub18CUB_300001_SM_10006detail6reduce18DeviceReduceKernelINS2_10policy_hubIN4cuda3std3__45tupleIJdiEEEy12larger_tupleIdEE10Policy1000EN6thrust24THRUST_300001_SM_1000_NS12zip_iteratorINS8_IJNSF_6detail15normal_iteratorINSF_10device_ptrIdEEEENSF_17counting_iteratorIiNSF_11use_defaultESN_SN_EEEEEEEySB_S9_NS7_10__identityEEEvT0_PT3_T1_NS0_13GridEvenShareISV_EET2_T4_E12temp_storage+104];
	setp.lt.f64 	%p267, %fd49, %fd192;
	@%p267 bra 	$L__BB26_50;
	ld.shared.u32 	%r730, [_ZZN3cub18CUB_300001_SM_10006detail6reduce18DeviceReduceKernelINS2_10policy_hubIN4cuda3std3__45tupleIJdiEEEy12larger_tupleIdEE10Policy1000EN6thrust24THRUST_300001_SM_1000_NS12zip_iteratorINS8_IJNSF_6detail15normal_iteratorINSF_10device_ptrIdEEEENSF_17counting_iteratorIiNSF_11use_defaultESN_SN_EEEEEEEySB_S9_NS7_10__identityEEEvT0_PT3_T1_NS0_13GridEvenShareISV_EET2_T4_E12temp_storage+112];
	setp.geu.f64 	%p268, %fd192, %fd49;
	setp.lt.s32 	%p269, %r730, %r770;
	and.pred  	%p270, %p268, %p269;
	selp.b32 	%r770, %r770, %r730, %p270;
	selp.f64 	%fd192, %fd192, %fd49, %p270;
$L__BB26_50:
	ld.shared.f64 	%fd52, [_ZZN3cub18CUB_300001_SM_10006detail6reduce18DeviceReduceKernelINS2_10policy_hubIN4cuda3std3__45tupleIJdiEEEy12larger_tupleIdEE10Policy1000EN6thrust24THRUST_300001_SM_1000_NS12zip_iteratorINS8_IJNSF_6detail15normal_iteratorINSF_10device_ptrIdEEEENSF_17counting_iteratorIiNSF_11use_defaultESN_SN_EEEEEEEySB_S9_NS7_10__identityEEEvT0_PT3_T1_NS0_13GridEvenShareISV_EET2_T4_E12temp_storage+120];
	setp.lt.f64 	%p271, %fd52, %fd192;
	@%p271 bra 	$L__BB26_157;
	ld.shared.u32 	%r732, [_ZZN3cub18CUB_300001_SM_10006detail6reduce18DeviceReduceKernelINS2_10policy_hubIN4cuda3std3__45tupleIJdiEEEy12larger_tupleIdEE10Policy1000EN6thrust24THRUST_300001_SM_1000_NS12zip_iteratorINS8_IJNSF_6detail15normal_iteratorINSF_10device_ptrIdEEEENSF_17counting_iteratorIiNSF_11use_defaultESN_SN_EEEEEEEySB_S9_NS7_10__identityEEEvT0_PT3_T1_NS0_13GridEvenShareISV_EET2_T4_E12temp_storage+128];
	setp.geu.f64 	%p272, %fd192, %fd52;
	setp.lt.s32 	%p273, %r732, %r770;
	and.pred  	%p274, %p272, %p273;
	selp.b32 	%r770, %r770, %r732, %p274;
	selp.f64 	%fd192, %fd192, %fd52, %p274;
	bra.uni 	$L__BB26_157;
$L__BB26_52:
	// begin inline asm
	mov.u32 %r392, %laneid;
	// end inline asm
	and.b32  	%r413, %r5, 992;
	add.s32 	%r414, %r413, 32;
	setp.gt.s32 	%p147, %r414, %r4;
	not.b32 	%r415, %r413;
	add.s32 	%r416, %r4, %r415;
	selp.b32 	%r411, %r416, 31, %p147;
	mov.b64 	%rd50, %fd192;
	mov.b64 	{%r394, %r399}, %rd50;
	mov.b32 	%r410, 1;
	mov.b32 	%r412, -1;
	// begin inline asm
	shfl.sync.down.b32 %r393, %r394, %r410, %r411, %r412;
	// end inline asm
	// begin inline asm
	shfl.sync.down.b32 %r398, %r399, %r410, %r411, %r412;
	// end inline asm
	mov.b64 	%rd51, {%r393, %r398};
	mov.b64 	%fd54, %rd51;
	// begin inline asm
	shfl.sync.down.b32 %r403, %r770, %r410, %r411, %r412;
	// end inline asm
	mov.b32 	%r409, 0;
	// begin inline asm
	shfl.sync.down.b32 %r408, %r409, %r410, %r411, %r412;
	// end inline asm
	setp.ge.s32 	%p148, %r392, %r411;
	setp.gt.f64 	%p149, %fd192, %fd54;
	or.pred  	%p150, %p148, %p149;
	mov.b16 	%rs135, 0;
	mov.u16 	%rs136, %rs135;
	mov.u16 	%rs137, %rs135;
	mov.u16 	%rs138, %rs135;
	@%p150 bra 	$L__BB26_55;
	setp.geu.f64 	%p151, %fd192, %fd54;
	setp.lt.s32 	%p152, %r403, %r770;
	and.pred  	%p153, %p151, %p152;
	@%p153 bra 	$L__BB26_55;
	shr.u32 	%r417, %r408, 24;
	cvt.u16.u32 	%rs135, %r417;
	{ .reg .b16 tmp; mov.b32 {tmp, %rs136}, %r408; }
	shr.u32 	%r418, %r408, 8;
	cvt.u16.u32 	%rs137, %r418;
	cvt.u16.u32 	%rs138, %r408;
	mov.u32 	%r770, %r403;
	mov.f64 	%fd192, %fd54;
$L__BB26_55:
	cvt.u32.u16 	%r439, %rs138;
	and.b32  	%r440, %r439, 255;
	and.b16  	%rs105, %rs137, 255;
	mul.wide.u16 	%r441, %rs105, 256;
	or.b32  	%r442, %r441, %r440;
	cvt.u32.u16 	%r443, %rs136;
	shl.b32 	%r444, %r443, 16;
	and.b32  	%r445, %r444, 16711680;
	or.b32  	%r446, %r442, %r445;
	cvt.u32.u16 	%r447, %rs135;
	shl.b32 	%r448, %r447, 24;
	or.b32  	%r435, %r446, %r448;
	mov.b64 	%rd52, %fd192;
	mov.b64 	{%r420, %r425}, %rd52;
	mov.b32 	%r436, 2;
	mov.b32 	%r438, -1;
	// begin inline asm
	shfl.sync.down.b32 %r419, %r420, %r436, %r411, %r438;
	// end inline asm
	// begin inline asm
	shfl.sync.down.b32 %r424, %r425, %r436, %r411, %r438;
	// end inline asm
	mov.b64 	%rd53, {%r419, %r424};
	mov.b64 	%fd56, %rd53;
	// begin inline asm
	shfl.sync.down.b32 %r429, %r770, %r436, %r411, %r438;
	// end inline asm
	// begin inline asm
	shfl.sync.down.b32 %r434, %r435, %r436, %r411, %r438;
	// end inline asm
	add.s32 	%r449, %r392, 2;
	setp.gt.s32 	%p154, %r449, %r411;
	setp.gt.f64 	%p155, %fd192, %fd56;
	or.pred  	%p156, %p154, %p155;
	@%p156 bra 	$L__BB26_58;
	setp.geu.f64 	%p157, %fd192, %fd56;
	setp.lt.s32 	%p158, %r429, %r770;
	and.pred  	%p159, %p157, %p158;
	@%p159 bra 	$L__BB26_58;
	shr.u32 	%r450, %r434, 24;
	cvt.u16.u32 	%rs135, %r450;
	{ .reg .b16 tmp; mov.b32 {tmp, %rs136}, %r434; }
	shr.u32 	%r451, %r434, 8;
	cvt.u16.u32 	%rs137, %r451;
	cvt.u16.u32 	%rs138, %r434;
	mov.u32 	%r770, %r429;
	mov.f64 	%fd192, %fd56;
$L__BB26_58:
	cvt.u32.u16 	%r472, %rs138;
	and.b32  	%r473, %r472, 255;
	and.b16  	%rs106, %rs137, 255;
	mul.wide.u16 	%r474, %rs106, 256;
	or.b32  	%r475, %r474, %r473;
	cvt.u32.u16 	%r476, %rs136;
	shl.b32 	%r477, %r476, 16;
	and.b32  	%r478, %r477, 16711680;
	or.b32  	%r479, %r475, %r478;
	cvt.u32.u16 	%r480, %rs135;
	shl.b32 	%r481, %r480, 24;
	or.b32  	%r468, %r479, %r481;
	mov.b64 	%rd54, %fd192;
	mov.b64 	{%r453, %r458}, %rd54;
	mov.b32 	%r469, 4;
	mov.b32 	%r471, -1;
	// begin inline asm
	shfl.sync.down.b32 %r452, %r453, %r469, %r411, %r471;
	// end inline asm
	// begin inline asm
	shfl.sync.down.b32 %r457, %r458, %r469, %r411, %r471;
	// end inline asm
	mov.b64 	%rd55, {%r452, %r457};
	mov.b64 	%fd58, %rd55;
	// begin inline asm
	shfl.sync.down.b32 %r462, %r770, %r469, %r411, %r471;
	// end inline asm
	// begin inline asm
	shfl.sync.down.b32 %r467, %r468, %r469, %r411, %r471;
	// end inline asm
	add.s32 	%r482, %r392, 4;
	setp.gt.s32 	%p160, %r482, %r411;
	setp.gt.f64 	%p161, %fd192, %fd58;
	or.pred  	%p162, %p160, %p161;
	@%p162 bra 	$L__BB26_61;
	setp.geu.f64 	%p163, %fd192, %fd58;
	setp.lt.s32 	%p164, %r462, %r770;
	and.pred  	%p165, %p163, %p164;
	@%p165 bra 	$L__BB26_61;
	shr.u32 	%r483, %r467, 24;
	cvt.u16.u32 	%rs135, %r483;
	{ .reg .b16 tmp; mov.b32 {tmp, %rs136}, %r467; }
	shr.u32 	%r484, %r467, 8;
	cvt.u16.u32 	%rs137, %r484;
	cvt.u16.u32 	%rs138, %r467;
	mov.u32 	%r770, %r462;
	mov.f64 	%fd192, %fd58;
$L__BB26_61:
	cvt.u32.u16 	%r505, %rs138;
	and.b32  	%r506, %r505, 255;
	and.b16  	%rs107, %rs137, 255;
	mul.wide.u16 	%r507, %rs107, 256;
	or.b32  	%r508, %r507, %r506;
	cvt.u32.u16 	%r509, %rs136;
	shl.b32 	%r510, %r509, 16;
	and.b32  	%r511, %r510, 16711680;
	or.b32  	%r512, %r508, %r511;
	cvt.u32.u16 	%r513, %rs135;
	shl.b32 	%r514, %r513, 24;
	or.b32  	%r501, %r512, %r514;
	mov.b64 	%rd56, %fd192;
	mov.b64 	{%r486, %r491}, %rd56;
	mov.b32 	%r502, 8;
	mov.b32 	%r504, -1;
	// begin inline asm
	shfl.sync.down.b32 %r485, %r486, %r502, %r411, %r504;
	// end inline asm
	// begin inline asm
	shfl.sync.down.b32 %r490, %r491, %r502, %r411, %r504;
	// end inline asm
	mov.b64 	%rd57, {%r485, %r490};
	mov.b64 	%fd60, %rd57;
	// begin inline asm
	shfl.sync.down.b32 %r495, %r770, %r502, %r411, %r504;
	// end inline asm
	// begin inline asm
	shfl.sync.down.b32 %r500, %r501, %r502, %r411, %r504;
	// end inline asm
	add.s32 	%r515, %r392, 8;
	setp.gt.s32 	%p166, %r515, %r411;
	setp.gt.f64 	%p167, %fd192, %fd60;
	or.pred  	%p168, %p166, %p167;
	@%p168 bra 	$L__BB26_64;
	setp.geu.f64 	%p169, %fd192, %fd60;
	setp.lt.s32 	%p170, %r495, %r770;
	and.pred  	%p171, %p169, %p170;
	@%p171 bra 	$L__BB26_64;
	shr.u32 	%r516, %r500, 24;
	cvt.u16.u32 	%rs135, %r516;
	{ .reg .b16 tmp; mov.b32 {tmp, %rs136}, %r500; }
	shr.u32 	%r517, %r500, 8;
	cvt.u16.u32 	%rs137, %r517;
	cvt.u16.u32 	%rs138, %r500;
	mov.u32 	%r770, %r495;
	mov.f64 	%fd192, %fd60;
$L__BB26_64:
	cvt.u32.u16 	%r538, %rs138;
	and.b32  	%r539, %r538, 255;
	and.b16  	%rs108, %rs137, 255;
	mul.wide.u16 	%r540, %rs108, 256;
	or.b32  	%r541, %r540, %r539;
	cvt.u32.u16 	%r542, %rs136;
	shl.b32 	%r543, %r542, 16;
	and.b32  	%r544, %r543, 16711680;
	or.b32  	%r545, %r541, %r544;
	cvt.u32.u16 	%r546, %rs135;
	shl.b32 	%r547, %r546, 24;
	or.b32  	%r534, %r545, %r547;
	mov.b64 	%rd58, %fd192;
	mov.b64 	{%r519, %r524}, %rd58;
	mov.b32 	%r535, 16;
	mov.b32 	%r537, -1;
	// begin inline asm
	shfl.sync.down.b32 %r518, %r519, %r535, %r411, %r537;
	// end inline asm
	// begin inline asm
	shfl.sync.down.b32 %r523, %r524, %r535, %r411, %r537;
	// end inline asm
	mov.b64 	%rd59, {%r518, %r523};
	mov.b64 	%fd62, %rd59;
	// begin inline asm
	shfl.sync.down.b32 %r528, %r770, %r535, %r411, %r537;
	// end inline asm
	// begin inline asm
	shfl.sync.down.b32 %r533, %r534, %r535, %r411, %r537;
	// end inline asm
	add.s32 	%r548, %r392, 16;
	setp.gt.s32 	%p172, %r548, %r411;
	setp.gt.f64 	%p173, %fd192, %fd62;
	or.pred  	%p174, %p172, %p173;
	@%p174 bra 	$L__BB26_66;
	setp.geu.f64 	%p175, %fd192, %fd62;
	setp.lt.s32 	%p176, %r528, %r770;
	and.pred  	%p177, %p175, %p176;
	selp.b32 	%r770, %r770, %r528, %p177;
	selp.f64 	%fd192, %fd192, %fd62, %p177;
$L__BB26_66:
	setp.ne.s32 	%p178, %r392, 0;
	@%p178 bra 	$L__BB26_68;
	shr.u32 	%r549, %r5, 1;
	and.b32  	%r550, %r549, 496;
	mov.u32 	%r551, _ZZN3cub18CUB_300001_SM_10006detail6reduce18DeviceReduceKernelINS2_10policy_hubIN4cuda3std3__45tupleIJdiEEEy12larger_tupleIdEE10Policy1000EN6thrust24THRUST_300001_SM_1000_NS12zip_iteratorINS8_IJNSF_6detail15normal_iteratorINSF_10device_ptrIdEEEENSF_17counting_iteratorIiNSF_11use_defaultESN_SN_EEEEEEEySB_S9_NS7_10__identityEEEvT0_PT3_T1_NS0_13GridEvenShareISV_EET2_T4_E12temp_storage;
	add.s32 	%r552, %r551, %r550;
	st.shared.f64 	[%r552+8], %fd192;
	st.shared.u32 	[%r552+16], %r770;
$L__BB26_68:
	bar.sync 	0;
	setp.ne.s32 	%p179, %r5, 0;
	@%p179 bra 	$L__BB26_157;
	setp.lt.s32 	%p180, %r4, 33;
	@%p180 bra 	$L__BB26_72;
	ld.shared.f64 	%fd65, [_ZZN3cub18CUB_300001_SM_10006detail6reduce18DeviceReduceKernelINS2_10policy_hubIN4cuda3std3__45tupleIJdiEEEy12larger_tupleIdEE10Policy1000EN6thrust24THRUST_300001_SM_1000_NS12zip_iteratorINS8_IJNSF_6detail15normal_iteratorINSF_10device_ptrIdEEEENSF_17counting_iteratorIiNSF_11use_defaultESN_SN_EEEEEEEySB_S9_NS7_10__identityEEEvT0_PT3_T1_NS0_13GridEvenShareISV_EET2_T4_E12temp_storage+24];
	setp.lt.f64 	%p181, %fd65, %fd192;
	@%p181 bra 	$L__BB26_72;
	ld.shared.u32 	%r553, [_ZZN3cub18CUB_300001_SM_10006detail6reduce18DeviceReduceKernelINS2_10policy_hubIN4cuda3std3__45tupleIJdiEEEy12larger_tupleIdEE10Policy1000EN6thrust24THRUST_300001_SM_1000_NS12zip_iteratorINS8_IJNSF_6detail15normal_iteratorINSF_10device_ptrIdEEEENSF_17counting_iteratorIiNSF_11use_defaultESN_SN_EEEEEEEySB_S9_NS7_10__identityEEEvT0_PT3_T1_NS0_13GridEvenShareISV_EET2_T4_E12temp_storage+32];
	setp.geu.f64 	%p182, %fd192, %fd65;
	setp.lt.s32 	%p183, %r553, %r770;
	and.pred  	%p184, %p182, %p183;
	selp.f64 	%fd192, %fd192, %fd65, %p184;
	selp.b32 	%r770, %r770, %r553, %p184;
$L__BB26_72:
	setp.lt.s32 	%p185, %r4, 65;
	@%p185 bra 	$L__BB26_75;
	ld.shared.f64 	%fd68, [_ZZN3cub18CUB_300001_SM_10006detail6reduce18DeviceReduceKernelINS2_10policy_hubIN4cuda3std3__45tupleIJdiEEEy12larger_tupleIdEE10Policy1000EN6thrust24THRUST_300001_SM_1000_NS12zip_iteratorINS8_IJNSF_6detail15normal_iteratorINSF_10device_ptrIdEEEENSF_17counting_iteratorIiNSF_11use_defaultESN_SN_EEEEEEEySB_S9_NS7_10__identityEEEvT0_PT3_T1_NS0_13GridEvenShareISV_EET2_T4_E12temp_storage+40];
	setp.lt.f64 	%p186, %fd68, %fd192;
	@%p186 bra 	$L__BB26_75;
	ld.shared.u32 	%r555, [_ZZN3cub18CUB_300001_SM_10006detail6reduce18DeviceReduceKernelINS2_10policy_hubIN4cuda3std3__45tupleIJdiEEEy12larger_tupleIdEE10Policy1000EN6thrust24THRUST_300001_SM_1000_NS12zip_iteratorINS8_IJNSF_6detail15normal_iteratorINSF_10device_ptrIdEEEENSF_17counting_iteratorIiNSF_11use_defaultESN_SN_EEEEEEEySB_S9_NS7_10__identityEEEvT0_PT3_T1_NS0_13GridEvenShareISV_EET2_T4_E12temp_storage+48];
	setp.geu.f64 	%p187, %fd192, %fd68;
	setp.lt.s32 	%p188, %r555, %r770;
	and.pred  	%p189, %p187, %p188;
	selp.f64 	%fd192, %fd192, %fd68, %p189;
	selp.b32 	%r770, %r770, %r555, %p189;
$L__BB26_75:
	setp.lt.s32 	%p190, %r4, 97;
	@%p190 bra 	$L__BB26_78;
	ld.shared.f64 	%fd71, [_ZZN3cub18CUB_300001_SM_10006detail6reduce18DeviceReduceKernelINS2_10policy_hubIN4cuda3std3__45tupleIJdiEEEy12larger_tupleIdEE10Policy1000EN6thrust24THRUST_300001_SM_1000_NS12zip_iteratorINS8_IJNSF_6detail15normal_iteratorINSF_10device_ptrIdEEEENSF_17counting_iteratorIiNSF_11use_defaultESN_SN_EEEEEEEySB_S9_NS7_10__identityEEEvT0_PT3_T1_NS0_13GridEvenShareISV_EET2_T4_E12temp_storage+56];
	setp.lt.f64 	%p191, %fd71, %fd192;
	@%p191 bra 	$L__BB26_78;
	ld.shared.u32 	%r557, [_ZZN3cub18CUB_300001_SM_10006detail6reduce18DeviceReduceKernelINS2_10policy_hubIN4cuda3std3__45tupleIJdiEEEy12larger_tupleIdEE10Policy1000EN6thrust24THRUST_300001_SM_1000_NS12zip_iteratorINS8_IJNSF_6detail15normal_iteratorINSF_10device_ptrIdEEEENSF_17counting_iteratorIiNSF_11use_defaultESN_SN_EEEEEEEySB_S9_NS7_10__identityEEEvT0_PT3_T1_NS0_13GridEvenShareISV_EET2_T4_E12temp_storage+64];
	setp.geu.f64 	%p192, %fd192, %fd71;
	setp.lt.s32 	%p193, %r557, %r770;
	and.pred  	%p194, %p192, %p193;
	selp.f64 	%fd192, %fd192, %fd71, %p194;
	selp.b32 	%r770, %r770, %r557, %p194;
$L__BB26_78:
	setp.lt.s32 	%p195, %r4, 129;
	@%p195 bra 	$L__BB26_81;
	ld.shared.f64 	%fd74, [_ZZN3cub18CUB_300001_SM_10006detail6reduce18DeviceReduceKernelINS2_10policy_hubIN4cuda3std3__45tupleIJdiEEEy12larger_tupleIdEE10Policy1000EN6thrust24THRUST_300001_SM_1000_NS12zip_iteratorINS8_IJNSF_6detail15normal_iteratorINSF_10device_ptrIdEEEENSF_17counting_iteratorIiNSF_11use_defaultESN_SN_EEEEEEEySB_S9_NS7_10__identityEEEvT0_PT3_T1_NS0_13GridEvenShareISV_EET2_T4_E12temp_storage+72];
	setp.lt.f64 	%p196, %fd74, %fd192;
	@%p196 bra 	$L__BB26_81;
	ld.shared.u32 	%r559, [_ZZN3cub18CUB_300001_SM_10006detail6reduce18DeviceReduceKernelINS2_10policy_hubIN4cuda3std3__45tupleIJdiEEEy12larger_tupleIdEE10Policy1000EN6thrust24THRUST_300001_SM_1000_NS12zip_iteratorINS8_IJNSF_6detail15normal_iteratorINSF_10device_ptrIdEEEENSF_17counting_iteratorIiNSF_11use_defaultESN_SN_EEEEEEEySB_S9_NS7_10__identityEEEvT0_PT3_T1_NS0_13GridEvenShareISV_EET2_T4_E12temp_storage+80];
	setp.geu.f64 	%p197, %fd192, %fd74;
	setp.lt.s32 	%p198, %r559, %r770;
	and.pred  	%p199, %p197, %p198;
	selp.f64 	%fd192, %fd192, %fd74, %p199;
	selp.b32 	%r770, %r770, %r559, %p199;
$L__BB26_81:
	setp.lt.s32 	%p200, %r4, 161;
	@%p200 bra 	$L__BB26_84;
	ld.shared.f64 	%fd77, [_ZZN3cub18CUB_300001_SM_10006detail6reduce18DeviceReduceKernelINS2_10policy_hubIN4cuda3std3__45tupleIJdiEEEy12larger_tupleIdEE10Policy1000EN6thrust24THRUST_300001_SM_1000_NS12zip_iteratorINS8_IJNSF_6detail15normal_iteratorINSF_10device_ptrIdEEEENSF_17counting_iteratorIiNSF_11use_defaultESN_SN_EEEEEEEySB_S9_NS7_10__identityEEEvT0_PT3_T1_NS0_13GridEvenShareISV_EET2_T4_E12temp_storage+88];
	setp.lt.f64 	%p201, %fd77, %fd192;
	@%p201 bra 	$L__BB26_84;
	ld.shared.u32 	%r561, [_ZZN3cub18CUB_300001_SM_10006detail6reduce18DeviceReduceKernelINS2_10policy_hubIN4cuda3std3__45tupleIJdiEEEy12larger_tupleIdEE10Policy1000EN6thrust24THRUST_300001_SM_1000_NS12zip_iteratorINS8_IJNSF_6detail15normal_iteratorINSF_10device_ptrIdEEEENSF_17counting_iteratorIiNSF_11use_defaultESN_SN_EEEEEEEySB_S9_NS7_10__identityEEEvT0_PT3_T1_NS0_13GridEvenShareISV_EET2_T4_E12temp_storage+96];
	setp.geu.f64 	%p202, %fd192, %fd77;
	setp.lt.s32 	%p203, %r561, %r770;
	and.pred  	%p204, %p202, %p203;
	selp.f64 	%fd192, %fd192, %fd77, %p204;
	selp.b32 	%r770, %r770, %r561, %p204;
$L__BB26_84:
	setp.lt.s32 	%p205, %r4, 193;
	@%p205 bra 	$L__BB26_87;
	ld.shared.f64 	%fd80, [_ZZN3cub18CUB_300001_SM_10006detail6reduce18DeviceReduceKernelINS2_10policy_hubIN4cuda3std3__45tupleIJdiEEEy12larger_tupleIdEE10Policy1000EN6thrust24THRUST_300001_SM_1000_NS12zip_iteratorINS8_IJNSF_6detail15normal_iteratorINSF_10device_ptrIdEEEENSF_17counting_iteratorIiNSF_11use_defaultESN_SN_EEEEEEEySB_S9_NS7_10__identityEEEvT0_PT3_T1_NS0_13GridEvenShareISV_EET2_T4_E12temp_storage+104];
	setp.lt.f64 	%p206, %fd80, %fd192;
	@%p206 bra 	$L__BB26_87;
	ld.shared.u32 	%r563, [_ZZN3cub18CUB_300001_SM_10006detail6reduce18DeviceReduceKernelINS2_10policy_hubIN4cuda3std3__45tupleIJdiEEEy12larger_tupleIdEE10Policy1000EN6thrust24THRUST_300001_SM_1000_NS12zip_iteratorINS8_IJNSF_6detail15normal_iteratorINSF_10device_ptrIdEEEENSF_17counting_iteratorIiNSF_11use_defaultESN_SN_EEEEEEEySB_S9_NS7_10__identityEEEvT0_PT3_T1_NS0_13GridEvenShareISV_EET2_T4_E12temp_storage+112];
	setp.geu.f64 	%p207, %fd192, %fd80;
	setp.lt.s32 	%p208, %r563, %r770;
	and.pred  	%p209, %p207, %p208;
	selp.f64 	%fd192, %fd192, %fd80, %p209;
	selp.b32 	%r770, %r770, %r563, %p209;
$L__BB26_87:
	setp.lt.s32 	%p210, %r4, 225;
	@%p210 bra 	$L__BB26_157;
	ld.shared.f64 	%fd83, [_ZZN3cub18CUB_300001_SM_10006detail6reduce18DeviceReduceKernelINS2_10policy_hubIN4cuda3std3__45tupleIJdiEEEy12larger_tupleIdEE10Policy1000EN6thrust24THRUST_300001_SM_1000_NS12zip_iteratorINS8_IJNSF_6detail15normal_iteratorINSF_10device_ptrIdEEEENSF_17counting_iteratorIiNSF_11use_defaultESN_SN_EEEEEEEySB_S9_NS7_10__identityEEEvT0_PT3_T1_NS0_13GridEvenShareISV_EET2_T4_E12temp_storage+120];
	setp.lt.f64 	%p211, %fd83, %fd192;
	@%p211 bra 	$L__BB26_157;
	ld.shared.u32 	%r565, [_ZZN3cub18CUB_300001_SM_10006detail6reduce18DeviceReduceKernelINS2_10policy_hubIN4cuda3std3__45tupleIJdiEEEy12larger_tupleIdEE10Policy1000EN6thrust24THRUST_300001_SM_1000_NS12zip_iteratorINS8_IJNSF_6detail15normal_iteratorINSF_10device_ptrIdEEEENSF_17counting_iteratorIiNSF_11use_defaultESN_SN_EEEEEEEySB_S9_NS7_10__identityEEEvT0_PT3_T1_NS0_13GridEvenShareISV_EET2_T4_E12temp_storage+128];
	setp.geu.f64 	%p212, %fd192, %fd83;
	setp.lt.s32 	%p213, %r565, %r770;
	and.pred  	%p214, %p212, %p213;
	selp.b32 	%r770, %r770, %r565, %p214;
	selp.f64 	%fd192, %fd192, %fd83, %p214;
	bra.uni 	$L__BB26_157;
$L__BB26_90:
	cvt.u32.u64 	%r183, %rd4;
	mov.u32 	%r101, %tid.x;
	add.s32 	%r184, %r183, %r101;
	mul.wide.u32 	%rd20, %r184, 8;
	add.s64 	%rd21, %rd2, %rd20;
	add.s32 	%r102, %r184, %r1;
	ld.global.f64 	%fd192, [%rd21];
	ld.global.f64 	%fd86, [%rd21+2048];
	ld.global.f64 	%fd87, [%rd21+4096];
	ld.global.f64 	%fd88, [%rd21+6144];
	setp.lt.f64 	%p2, %fd86, %fd192;
	mov.u32 	%r770, %r102;
	@%p2 bra 	$L__BB26_92;
	add.s32 	%r185, %r102, 256;
	setp.geu.f64 	%p3, %fd192, %fd86;
	setp.gt.s32 	%p4, %r102, 2147483391;
	and.pred  	%p5, %p3, %p4;
	selp.f64 	%fd192, %fd192, %fd86, %p5;
	selp.b32 	%r770, %r102, %r185, %p5;
$L__BB26_92:
	setp.lt.f64 	%p6, %fd87, %fd192;
	@%p6 bra 	$L__BB26_94;
	add.s32 	%r186, %r102, 512;
	setp.geu.f64 	%p7, %fd192, %fd87;
	setp.lt.s32 	%p8, %r186, %r770;
	and.pred  	%p9, %p7, %p8;
	selp.f64 	%fd192, %fd192, %fd87, %p9;
	selp.b32 	%r770, %r770, %r186, %p9;
$L__BB26_94:
	setp.lt.f64 	%p10, %fd88, %fd192;
	@%p10 bra 	$L__BB26_96;
	add.s32 	%r187, %r102, 768;
	setp.geu.f64 	%p11, %fd192, %fd88;
	setp.lt.s32 	%p12, %r187, %r770;
	and.pred  	%p13, %p11, %p12;
	selp.f64 	%fd192, %fd192, %fd88, %p13;
	selp.b32 	%r770, %r770, %r187, %p13;
$L__BB26_96:
	setp.lt.u64 	%p14, %rd5, %rd3;
	@%p14 bra 	$L__BB26_126;
	add.s64 	%rd73, %rd4, %rd3;
	add.s64 	%rd9, %rd1, -1024;
	setp.gt.u64 	%p15, %rd73, %rd9;
	@%p15 bra 	$L__BB26_109;
	cvt.u64.u32 	%rd10, %r101;
	bra.uni 	$L__BB26_100;
$L__BB26_99:
	add.s64 	%rd73, %rd73, %rd3;
	setp.gt.u64 	%p33, %rd73, %rd9;
	@%p33 bra 	$L__BB26_109;
$L__BB26_100:
	cvt.u32.u64 	%r188, %rd73;
	add.s32 	%r189, %r1, %r188;
	add.s64 	%rd22, %rd73, %rd10;
	shl.b64 	%rd23, %rd22, 3;
	add.s64 	%rd24, %rd2, %rd23;
	add.s32 	%r110, %r189, %r101;
	ld.global.f64 	%fd96, [%rd24];
	ld.global.f64 	%fd97, [%rd24+2048];
	ld.global.f64 	%fd98, [%rd24+4096];
	ld.global.f64 	%fd99, [%rd24+6144];
	setp.lt.f64 	%p16, %fd96, %fd192;
	@%p16 bra 	$L__BB26_102;
	setp.geu.f64 	%p17, %fd192, %fd96;
	setp.lt.s32 	%p18, %r110, %r770;
	and.pred  	%p19, %p17, %p18;
	selp.f64 	%fd192, %fd192, %fd96, %p19;
	selp.b32 	%r770, %r770, %r110, %p19;
$L__BB26_102:
	setp.lt.f64 	%p20, %fd97, %fd192;
	@%p20 bra 	$L__BB26_104;
	add.s32 	%r190, %r110, 256;
	setp.geu.f64 	%p21, %fd192, %fd97;
	setp.lt.s32 	%p22, %r190, %r770;
	and.pred  	%p23, %p21, %p22;
	selp.f64 	%fd192, %fd192, %fd97, %p23;
	selp.b32 	%r770, %r770, %r190, %p23;
$L__BB26_104:
	setp.lt.f64 	%p24, %fd98, %fd192;
	@%p24 bra 	$L__BB26_106;
	add.s32 	%r191, %r110, 512;
	setp.geu.f64 	%p25, %fd192, %fd98;
	setp.lt.s32 	%p26, %r191, %r770;
	and.pred  	%p27, %p25, %p26;
	selp.f64 	%fd192, %fd192, %fd98, %p27;
	selp.b32 	%r770, %r770, %r191, %p27;
$L__BB26_106:
	setp.lt.f64 	%p28, %fd99, %fd192;
	@%p28 bra 	$L__BB26_108;
	add.s32 	%r192, %r110, 768;
	setp.geu.f64 	%p29, %fd192, %fd99;
	setp.lt.s32 	%p30, %r192, %r770;
	and.pred  	%p31, %p29, %p30;
	selp.f64 	%fd192, %fd192, %fd99, %p31;
	selp.b32 	%r770, %r770, %r192, %p31;
$L__BB26_108:
	sub.s64 	%rd25, %rd1, %rd73;
	setp.lt.u64 	%p32, %rd25, %rd3;
	@%p32 bra 	$L__BB26_126;
	bra.uni 	$L__BB26_99;
$L__BB26_109:
	setp.le.u64 	%p34, %rd1, %rd73;
	@%p34 bra 	$L__BB26_126;
	cvt.u32.u64 	%r193, %rd73;
	cvt.u32.u64 	%r194, %rd1;
	sub.s32 	%r120, %r194, %r193;
	setp.ge.s32 	%p35, %r101, %r120;
	@%p35 bra 	$L__BB26_126;
	not.b32 	%r197, %r101;
	add.s32 	%r198, %r197, %r194;
	sub.s32 	%r122, %r198, %r193;
	and.b32  	%r199, %r122, 768;
	setp.eq.s32 	%p36, %r199, 768;
	mov.u32 	%r789, %r101;
	@%p36 bra 	$L__BB26_116;
	add.s32 	%r200, %r1, %r101;
	add.s32 	%r785, %r200, %r193;
	cvt.u64.u32 	%rd26, %r101;
	add.s64 	%rd27, %rd73, %rd26;
	shl.b64 	%rd28, %rd27, 3;
	add.s64 	%rd75, %rd2, %rd28;
	shr.u32 	%r201, %r122, 8;
	add.s32 	%r202, %r201, 1;
	and.b32  	%r203, %r202, 3;
	neg.s32 	%r784, %r203;
	mov.u32 	%r789, %r101;
$L__BB26_113:
	.pragma "nounroll";
	ld.global.f64 	%fd110, [%rd75];
	setp.lt.f64 	%p37, %fd110, %fd192;
	@%p37 bra 	$L__BB26_115;
	setp.geu.f64 	%p38, %fd192, %fd110;
	setp.lt.s32 	%p39, %r785, %r770;
	and.pred  	%p40, %p38, %p39;
	selp.f64 	%fd192, %fd192, %fd110, %p40;
	selp.b32 	%r770, %r770, %r785, %p40;
$L__BB26_115:
	add.s32 	%r789, %r789, 256;
	add.s32 	%r785, %r785, 256;
	add.s64 	%rd75, %rd75, 2048;
	add.s32 	%r784, %r784, 1;
	setp.ne.s32 	%p41, %r784, 0;
	@%p41 bra 	$L__BB26_113;
$L__BB26_116:
	setp.lt.u32 	%p42, %r122, 768;
	@%p42 bra 	$L__BB26_126;
$L__BB26_117:
	cvt.u64.u32 	%rd29, %r789;
	add.s64 	%rd30, %rd73, %rd29;
	shl.b64 	%rd31, %rd30, 3;
	add.s64 	%rd17, %rd2, %rd31;
	cvt.u32.u64 	%r204, %rd30;
	add.s32 	%r139, %r1, %r204;
	ld.global.f64 	%fd116, [%rd17];
	setp.lt.f64 	%p43, %fd116, %fd192;
	@%p43 bra 	$L__BB26_119;
	setp.geu.f64 	%p44, %fd192, %fd116;
	setp.lt.s32 	%p45, %r139, %r770;
	and.pred  	%p46, %p44, %p45;
	selp.f64 	%fd192, %fd192, %fd116, %p46;
	selp.b32 	%r770, %r770, %r139, %p46;
$L__BB26_119:
	ld.global.f64 	%fd119, [%rd17+2048];
	setp.lt.f64 	%p47, %fd119, %fd192;
	@%p47 bra 	$L__BB26_121;
	add.s32 	%r205, %r139, 256;
	setp.geu.f64 	%p48, %fd192, %fd119;
	setp.lt.s32 	%p49, %r205, %r770;
	and.pred  	%p50, %p48, %p49;
	selp.f64 	%fd192, %fd192, %fd119, %p50;
	selp.b32 	%r770, %r770, %r205, %p50;
$L__BB26_121:
	ld.global.f64 	%fd122, [%rd17+4096];
	setp.lt.f64 	%p51, %fd122, %fd192;
	@%p51 bra 	$L__BB26_123;
	add.s32 	%r206, %r139, 512;
	setp.geu.f64 	%p52, %fd192, %fd122;
	setp.lt.s32 	%p53, %r206, %r770;
	and.pred  	%p54, %p52, %p53;
	selp.f64 	%fd192, %fd192, %fd122, %p54;
	selp.b32 	%r770, %r770, %r206, %p54;
$L__BB26_123:
	ld.global.f64 	%fd125, [%rd17+6144];
	setp.lt.f64 	%p55, %fd125, %fd192;
	@%p55 bra 	$L__BB26_125;
	add.s32 	%r207, %r139, 768;
	setp.geu.f64 	%p56, %fd192, %fd125;
	setp.lt.s32 	%p57, %r207, %r770;
	and.pred  	%p58, %p56, %p57;
	selp.f64 	%fd192, %fd192, %fd125, %p58;
	selp.b32 	%r770, %r770, %r207, %p58;
$L__BB26_125:
	add.s32 	%r789, %r789, 1024;
	setp.lt.s32 	%p59, %r789, %r120;
	@%p59 bra 	$L__BB26_117;
$L__BB26_126:
	// begin inline asm
	mov.u32 %r208, %laneid;
	// end inline asm
	mov.b64 	%rd32, %fd192;
	mov.b64 	{%r210, %r215}, %rd32;
	mov.b32 	%r226, 1;
	mov.b32 	%r227, 31;
	mov.b32 	%r228, -1;
	// begin inline asm
	shfl.sync.down.b32 %r209, %r210, %r226, %r227, %r228;
	// end inline asm
	// begin inline asm
	shfl.sync.down.b32 %r214, %r215, %r226, %r227, %r228;
	// end inline asm
	mov.b64 	%rd33, {%r209, %r214};
	mov.b64 	%fd129, %rd33;
	// begin inline asm
	shfl.sync.down.b32 %r219, %r770, %r226, %r227, %r228;
	// end inline asm
	mov.b32 	%r225, 0;
	// begin inline asm
	shfl.sync.down.b32 %r224, %r225, %r226, %r227, %r228;
	// end inline asm
	setp.gt.s32 	%p60, %r208, 30;
	setp.gt.f64 	%p61, %fd192, %fd129;
	or.pred  	%p62, %p60, %p61;
	mov.b16 	%rs151, 0;
	mov.u16 	%rs152, %rs151;
	mov.u16 	%rs153, %rs151;
	mov.u16 	%rs154, %rs151;
	@%p62 bra 	$L__BB26_129;
	setp.geu.f64 	%p63, %fd192, %fd129;
	setp.lt.s32 	%p64, %r219, %r770;
	and.pred  	%p65, %p63, %p64;
	@%p65 bra 	$L__BB26_129;
	shr.u32 	%r229, %r224, 24;
	cvt.u16.u32 	%rs154, %r229;
	{ .reg .b16 tmp; mov.b32 {tmp, %rs153}, %r224; }
	shr.u32 	%r230, %r224, 8;
	cvt.u16.u32 	%rs152, %r230;
	cvt.u16.u32 	%rs151, %r224;
	mov.f64 	%fd192, %fd129;
	mov.u32 	%r770, %r219;
$L__BB26_129:
	cvt.u32.u16 	%r251, %rs151;
	and.b32  	%r252, %r251, 255;
	and.b16  	%rs99, %rs152, 255;
	mul.wide.u16 	%r253, %rs99, 256;
	or.b32  	%r254, %r253, %r252;
	cvt.u32.u16 	%r255, %rs153;
	shl.b32 	%r256, %r255, 16;
	and.b32  	%r257, %r256, 16711680;
	or.b32  	%r258, %r254, %r257;
	cvt.u32.u16 	%r259, %rs154;
	shl.b32 	%r260, %r259, 24;
	or.b32  	%r247, %r258, %r260;
	mov.b64 	%rd34, %fd192;
	mov.b64 	{%r232, %r237}, %rd34;
	mov.b32 	%r248, 2;
	mov.b32 	%r249, 31;
	mov.b32 	%r250, -1;
	// begin inline asm
	shfl.sync.down.b32 %r231, %r232, %r248, %r249, %r250;
	// end inline asm
	// begin inline asm
	shfl.sync.down.b32 %r236, %r237, %r248, %r249, %r250;
	// end inline asm
	mov.b64 	%rd35, {%r231, %r236};
	mov.b64 	%fd131, %rd35;
	// begin inline asm
	shfl.sync.down.b32 %r241, %r770, %r248, %r249, %r250;
	// end inline asm
	// begin inline asm
	shfl.sync.down.b32 %r246, %r247, %r248, %r249, %r250;
	// end inline asm
	setp.gt.s32 	%p66, %r208, 29;
	setp.gt.f64 	%p67, %fd192, %fd131;
	or.pred  	%p68, %p66, %p67;
	@%p68 bra 	$L__BB26_132;
	setp.geu.f64 	%p69, %fd192, %fd131;
	setp.lt.s32 	%p70, %r241, %r770;
	and.pred  	%p71, %p69, %p70;
	@%p71 bra 	$L__BB26_132;
	shr.u32 	%r261, %r246, 24;
	cvt.u16.u32 	%rs154, %r261;
	{ .reg .b16 tmp; mov.b32 {tmp, %rs153}, %r246; }
	shr.u32 	%r262, %r246, 8;
	cvt.u16.u32 	%rs152, %r262;
	cvt.u16.u32 	%rs151, %r246;
	mov.f64 	%fd192, %fd131;
	mov.u32 	%r770, %r241;
$L__BB26_132:
	cvt.u32.u16 	%r283, %rs151;
	and.b32  	%r284, %r283, 255;
	and.b16  	%rs100, %rs152, 255;
	mul.wide.u16 	%r285, %rs100, 256;
	or.b32  	%r286, %r285, %r284;
	cvt.u32.u16 	%r287, %rs153;
	shl.b32 	%r288, %r287, 16;
	and.b32  	%r289, %r288, 16711680;
	or.b32  	%r290, %r286, %r289;
	cvt.u32.u16 	%r291, %rs154;
	shl.b32 	%r292, %r291, 24;
	or.b32  	%r279, %r290, %r292;
	mov.b64 	%rd36, %fd192;
	mov.b64 	{%r264, %r269}, %rd36;
	mov.b32 	%r280, 4;
	mov.b32 	%r281, 31;
	mov.b32 	%r282, -1;
	// begin inline asm
	shfl.sync.down.b32 %r263, %r264, %r280, %r281, %r282;
	// end inline asm
	// begin inline asm
	shfl.sync.down.b32 %r268, %r269, %r280, %r281, %r282;
	// end inline asm
	mov.b64 	%rd37, {%r263, %r268};
	mov.b64 	%fd133, %rd37;
	// begin inline asm
	shfl.sync.down.b32 %r273, %r770, %r280, %r281, %r282;
	// end inline asm
	// begin inline asm
	shfl.sync.down.b32 %r278, %r279, %r280, %r281, %r282;
	// end inline asm
	setp.gt.s32 	%p72, %r208, 27;
	setp.gt.f64 	%p73, %fd192, %fd133;
	or.pred  	%p74, %p72, %p73;
	@%p74 bra 	$L__BB26_135;
	setp.geu.f64 	%p75, %fd192, %fd133;
	setp.lt.s32 	%p76, %r273, %r770;
	and.pred  	%p77, %p75, %p76;
	@%p77 bra 	$L__BB26_135;
	shr.u32 	%r293, %r278, 24;
	cvt.u16.u32 	%rs154, %r293;
	{ .reg .b16 tmp; mov.b32 {tmp, %rs153}, %r278; }
	shr.u32 	%r294, %r278, 8;
	cvt.u16.u32 	%rs152, %r294;
	cvt.u16.u32 	%rs151, %r278;
	mov.f64 	%fd192, %fd133;
	mov.u32 	%r770, %r273;
$L__BB26_135:
	cvt.u32.u16 	%r315, %rs151;
	and.b32  	%r316, %r315, 255;
	and.b16  	%rs101, %rs152, 255;
	mul.wide.u16 	%r317, %rs101, 256;
	or.b32  	%r318, %r317, %r316;
	cvt.u32.u16 	%r319, %rs153;
	shl.b32 	%r320, %r319, 16;
	and.b32  	%r321, %r320, 16711680;
	or.b32  	%r322, %r318, %r321;
	cvt.u32.u16 	%r323, %rs154;
	shl.b32 	%r324, %r323, 24;
	or.b32  	%r311, %r322, %r324;
	mov.b64 	%rd38, %fd192;
	mov.b64 	{%r296, %r301}, %rd38;
	mov.b32 	%r312, 8;
	mov.b32 	%r313, 31;
	mov.b32 	%r314, -1;
	// begin inline asm
	shfl.sync.down.b32 %r295, %r296, %r312, %r313, %r314;
	// end inline asm
	// begin inline asm
	shfl.sync.down.b32 %r300, %r301, %r312, %r313, %r314;
	// end inline asm
	mov.b64 	%rd39, {%r295, %r300};
	mov.b64 	%fd135, %rd39;
	// begin inline asm
	shfl.sync.down.b32 %r305, %r770, %r312, %r313, %r314;
	// end inline asm
	// begin inline asm
	shfl.sync.down.b32 %r310, %r311, %r312, %r313, %r314;
	// end inline asm
	setp.gt.s32 	%p78, %r208, 23;
	setp.gt.f64 	%p79, %fd192, %fd135;
	or.pred  	%p80, %p78, %p79;
	@%p80 bra 	$L__BB26_138;
	setp.geu.f64 	%p81, %fd192, %fd135;
	setp.lt.s32 	%p82, %r305, %r770;
	and.pred  	%p83, %p81, %p82;
	@%p83 bra 	$L__BB26_138;
	shr.u32 	%r325, %r310, 24;
	cvt.u16.u32 	%rs154, %r325;
	{ .reg .b16 tmp; mov.b32 {tmp, %rs153}, %r310; }
	shr.u32 	%r326, %r310, 8;
	cvt.u16.u32 	%rs152, %r326;
	cvt.u16.u32 	%rs151, %r310;
	mov.f64 	%fd192, %fd135;
	mov.u32 	%r770, %r305;
$L__BB26_138:
	cvt.u32.u16 	%r347, %rs151;
	and.b32  	%r348, %r347, 255;
	and.b16  	%rs102, %rs152, 255;
	mul.wide.u16 	%r349, %rs102, 256;
	or.b32  	%r350, %r349, %r348;
	cvt.u32.u16 	%r351, %rs153;
	shl.b32 	%r352, %r351, 16;
	and.b32  	%r353, %r352, 16711680;
	or.b32  	%r354, %r350, %r353;
	cvt.u32.u16 	%r355, %rs154;
	shl.b32 	%r356, %r355, 24;
	or.b32  	%r343, %r354, %r356;
	mov.b64 	%rd40, %fd192;
	mov.b64 	{%r328, %r333}, %rd40;
	mov.b32 	%r344, 16;
	mov.b32 	%r345, 31;
	mov.b32 	%r346, -1;
	// begin inline asm
	shfl.sync.down.b32 %r327, %r328, %r344, %r345, %r346;
	// end inline asm
	// begin inline asm
	shfl.sync.down.b32 %r332, %r333, %r344, %r345, %r346;
	// end inline asm
	mov.b64 	%rd41, {%r327, %r332};
	mov.b64 	%fd137, %rd41;
	// begin inline asm
	shfl.sync.down.b32 %r337, %r770, %r344, %r345, %r346;
	// end inline asm
	// begin inline asm
	shfl.sync.down.b32 %r342, %r343, %r344, %r345, %r346;
	// end inline asm
	setp.gt.s32 	%p84, %r208, 15;
	setp.gt.f64 	%p85, %fd192, %fd137;
	or.pred  	%p86, %p84, %p85;
	@%p86 bra 	$L__BB26_140;
	setp.geu.f64 	%p87, %fd192, %fd137;
	setp.lt.s32 	%p88, %r337, %r770;
	and.pred  	%p89, %p87, %p88;
	selp.f64 	%fd192, %fd192, %fd137, %p89;
	selp.b32 	%r770, %r770, %r337, %p89;
$L__BB26_140:
	setp.ne.s32 	%p90, %r208, 0;
	@%p90 bra 	$L__BB26_142;
	shr.u32 	%r357, %r101, 1;
	and.b32  	%r358, %r357, 496;
	mov.u32 	%r359, _ZZN3cub18CUB_300001_SM_10006detail6reduce18DeviceReduceKernelINS2_10policy_hubIN4cuda3std3__45tupleIJdiEEEy12larger_tupleIdEE10Policy1000EN6thrust24THRUST_300001_SM_1000_NS12zip_iteratorINS8_IJNSF_6detail15normal_iteratorINSF_10device_ptrIdEEEENSF_17counting_iteratorIiNSF_11use_defaultESN_SN_EEEEEEEySB_S9_NS7_10__identityEEEvT0_PT3_T1_NS0_13GridEvenShareISV_EET2_T4_E12temp_storage;
	add.s32 	%r360, %r359, %r358;
	st.shared.f64 	[%r360+8], %fd192;
	st.shared.u32 	[%r360+16], %r770;
$L__BB26_142:
	bar.sync 	0;
	setp.ne.s32 	%p91, %r101, 0;
	@%p91 bra 	$L__BB26_157;
	ld.shared.f64 	%fd140, [_ZZN3cub18CUB_300001_SM_10006detail6reduce18DeviceReduceKernelINS2_10policy_hubIN4cuda3std3__45tupleIJdiEEEy12larger_tupleIdEE10Policy1000EN6thrust24THRUST_300001_SM_1000_NS12zip_iteratorINS8_IJNSF_6detail15normal_iteratorINSF_10device_ptrIdEEEENSF_17counting_iteratorIiNSF_11use_defaultESN_SN_EEEEEEEySB_S9_NS7_10__identityEEEvT0_PT3_T1_NS0_13GridEvenShareISV_EET2_T4_E12temp_storage+24];
	setp.lt.f64 	%p92, %fd140, %fd192;
	@%p92 bra 	$L__BB26_145;
	ld.shared.u32 	%r361, [_ZZN3cub18CUB_300001_SM_10006detail6reduce18DeviceReduceKernelINS2_10policy_hubIN4cuda3std3__45tupleIJdiEEEy12larger_tupleIdEE10Policy1000EN6thrust24THRUST_300001_SM_1000_NS12zip_iteratorINS8_IJNSF_6detail15normal_iteratorINSF_10device_ptrIdEEEENSF_17counting_iteratorIiNSF_11use_defaultESN_SN_EEEEEEEySB_S9_NS7_10__identityEEEvT0_PT3_T1_NS0_13GridEvenShareISV_EET2_T4_E12temp_storage+32];
	setp.geu.f64 	%p93, %fd192, %fd140;
	setp.lt.s32 	%p94, %r361, %r770;
	and.pred  	%p95, %p93, %p94;
	selp.f64 	%fd192, %fd192, %fd140, %p95;
	selp.b32 	%r770, %r770, %r361, %p95;
$L__BB26_145:
	ld.shared.f64 	%fd143, [_ZZN3cub18CUB_300001_SM_10006detail6reduce18DeviceReduceKernelINS2_10policy_hubIN4cuda3std3__45tupleIJdiEEEy12larger_tupleIdEE10Policy1000EN6thrust24THRUST_300001_SM_1000_NS12zip_iteratorINS8_IJNSF_6detail15normal_iteratorINSF_10device_ptrIdEEEENSF_17counting_iteratorIiNSF_11use_defaultESN_SN_EEEEEEEySB_S9_NS7_10__identityEEEvT0_PT3_T1_NS0_13GridEvenShareISV_EET2_T4_E12temp_storage+40];
	setp.lt.f64 	%p96, %fd143, %fd192;
	@%p96 bra 	$L__BB26_147;
	ld.shared.u32 	%r363, [_ZZN3cub18CUB_300001_SM_10006detail6reduce18DeviceReduceKernelINS2_10policy_hubIN4cuda3std3__45tupleIJdiEEEy12larger_tupleIdEE10Policy1000EN6thrust24THRUST_300001_SM_1000_NS12zip_iteratorINS8_IJNSF_6detail15normal_iteratorINSF_10device_ptrIdEEEENSF_17counting_iteratorIiNSF_11use_defaultESN_SN_EEEEEEEySB_S9_NS7_10__identityEEEvT0_PT3_T1_NS0_13GridEvenShareISV_EET2_T4_E12temp_storage+48];
	setp.geu.f64 	%p97, %fd192, %fd143;
	setp.lt.s32 	%p98, %r363, %r770;
	and.pred  	%p99, %p97, %p98;
	selp.f64 	%fd192, %fd192, %fd143, %p99;
	selp.b32 	%r770, %r770, %r363, %p99;
$L__BB26_147:
	ld.shared.f64 	%fd146, [_ZZN3cub18CUB_300001_SM_10006detail6reduce18DeviceReduceKernelINS2_10policy_hubIN4cuda3std3__45tupleIJdiEEEy12larger_tupleIdEE10Policy1000EN6thrust24THRUST_300001_SM_1000_NS12zip_iteratorINS8_IJNSF_6detail15normal_iteratorINSF_10device_ptrIdEEEENSF_17counting_iteratorIiNSF_11use_defaultESN_SN_EEEEEEEySB_S9_NS7_10__identityEEEvT0_PT3_T1_NS0_13GridEvenShareISV_EET2_T4_E12temp_storage+56];
	setp.lt.f64 	%p100, %fd146, %fd192;
	@%p100 bra 	$L__BB26_149;
	ld.shared.u32 	%r365, [_ZZN3cub18CUB_300001_SM_10006detail6reduce18DeviceReduceKernelINS2_10policy_hubIN4cuda3std3__45tupleIJdiEEEy12larger_tupleIdEE10Policy1000EN6thrust24THRUST_300001_SM_1000_NS12zip_iteratorINS8_IJNSF_6detail15normal_iteratorINSF_10device_ptrIdEEEENSF_17counting_iteratorIiNSF_11use_defaultESN_SN_EEEEEEEySB_S9_NS7_10__identityEEEvT0_PT3_T1_NS0_13GridEvenShareISV_EET2_T4_E12temp_storage+64];
	setp.geu.f64 	%p101, %fd192, %fd146;
	setp.lt.s32 	%p102, %r365, %r770;
	and.pred  	%p103, %p101, %p102;
	selp.f64 	%fd192, %fd192, %fd146, %p103;
	selp.b32 	%r770, %r770, %r365, %p103;
$L__BB26_149:
	ld.shared.f64 	%fd149, [_ZZN3cub18CUB_300001_SM_10006detail6reduce18DeviceReduceKernelINS2_10policy_hubIN4cuda3std3__45tupleIJdiEEEy12larger_tupleIdEE10Policy1000EN6thrust24THRUST_300001_SM_1000_NS12zip_iteratorINS8_IJNSF_6detail15normal_iteratorINSF_10device_ptrIdEEEENSF_17counting_iteratorIiNSF_11use_defaultESN_SN_EEEEEEEySB_S9_NS7_10__identityEEEvT0_PT3_T1_NS0_13GridEvenShareISV_EET2_T4_E12temp_storage+72];
	setp.lt.f64 	%p104, %fd149, %fd192;
	@%p104 bra 	$L__BB26_151;
	ld.shared.u32 	%r367, [_ZZN3cub18CUB_300001_SM_10006detail6reduce18DeviceReduceKernelINS2_10policy_hubIN4cuda3std3__45tupleIJdiEEEy12larger_tupleIdEE10Policy1000EN6thrust24THRUST_300001_SM_1000_NS12zip_iteratorINS8_IJNSF_6detail15normal_iteratorINSF_10device_ptrIdEEEENSF_17counting_iteratorIiNSF_11use_defaultESN_SN_EEEEEEEySB_S9_NS7_10__identityEEEvT0_PT3_T1_NS0_13GridEvenShareISV_EET2_T4_E12temp_storage+80];
	setp.geu.f64 	%p105, %fd192, %fd149;
	setp.lt.s32 	%p106, %r367, %r770;
	and.pred  	%p107, %p105, %p106;
	selp.f64 	%fd192, %fd192, %fd149, %p107;
	selp.b32 	%r770, %r770, %r367, %p107;
$L__BB26_151:
	ld.shared.f64 	%fd152, [_ZZN3cub18CUB_300001_SM_10006detail6reduce18DeviceReduceKernelINS2_10policy_hubIN4cuda3std3__45tupleIJdiEEEy12larger_tupleIdEE10Policy1000EN6thrust24THRUST_300001_SM_1000_NS12zip_iteratorINS8_IJNSF_6detail15normal_iteratorINSF_10device_ptrIdEEEENSF_17counting_iteratorIiNSF_11use_defaultESN_SN_EEEEEEEySB_S9_NS7_10__identityEEEvT0_PT3_T1_NS0_13GridEvenShareISV_EET2_T4_E12temp_storage+88];
	setp.lt.f64 	%p108, %fd152, %fd192;
	@%p108 bra 	$L__BB26_153;
	ld.shared.u32 	%r369, [_ZZN3cub18CUB_300001_SM_10006detail6reduce18DeviceReduceKernelINS2_10policy_hubIN4cuda3std3__45tupleIJdiEEEy12larger_tupleIdEE10Policy1000EN6thrust24THRUST_300001_SM_1000_NS12zip_iteratorINS8_IJNSF_6detail15normal_iteratorINSF_10device_ptrIdEEEENSF_17counting_iteratorIiNSF_11use_defaultESN_SN_EEEEEEEySB_S9_NS7_10__identityEEEvT0_PT3_T1_NS0_13GridEvenShareISV_EET2_T4_E12temp_storage+96];
	setp.geu.f64 	%p109, %fd192, %fd152;
	setp.lt.s32 	%p110, %r369, %r770;
	and.pred  	%p111, %p109, %p110;
	selp.f64 	%fd192, %fd192, %fd152, %p111;
	selp.b32 	%r770, %r770, %r369, %p111;
$L__BB26_153:
	ld.shared.f64 	%fd155, [_ZZN3cub18CUB_300001_SM_10006detail6reduce18DeviceReduceKernelINS2_10policy_hubIN4cuda3std3__45tupleIJdiEEEy12larger_tupleIdEE10Policy1000EN6thrust24THRUST_300001_SM_1000_NS12zip_iteratorINS8_IJNSF_6detail15normal_iteratorINSF_10device_ptrIdEEEENSF_17counting_iteratorIiNSF_11use_defaultESN_SN_EEEEEEEySB_S9_NS7_10__identityEEEvT0_PT3_T1_NS0_13GridEvenShareISV_EET2_T4_E12temp_storage+104];
	setp.lt.f64 	%p112, %fd155, %fd192;
	@%p112 bra 	$L__BB26_155;
	ld.shared.u32 	%r371, [_ZZN3cub18CUB_300001_SM_10006detail6reduce18DeviceReduceKernelINS2_10policy_hubIN4cuda3std3__45tupleIJdiEEEy12larger_tupleIdEE10Policy1000EN6thrust24THRUST_300001_SM_1000_NS12zip_iteratorINS8_IJNSF_6detail15normal_iteratorINSF_10device_ptrIdEEEENSF_17counting_iteratorIiNSF_11use_defaultESN_SN_EEEEEEEySB_S9_NS7_10__identityEEEvT0_PT3_T1_NS0_13GridEvenShareISV_EET2_T4_E12temp_storage+112];
	setp.geu.f64 	%p113, %fd192, %fd155;
	setp.lt.s32 	%p114, %r371, %r770;
	and.pred  	%p115, %p113, %p114;
	selp.f64 	%fd192, %fd192, %fd155, %p115;
	selp.b32 	%r770, %r770, %r371, %p115;
$L__BB26_155:
	ld.shared.f64 	%fd158, [_ZZN3cub18CUB_300001_SM_10006detail6reduce18DeviceReduceKernelINS2_10policy_hubIN4cuda3std3__45tupleIJdiEEEy12larger_tupleIdEE10Policy1000EN6thrust24THRUST_300001_SM_1000_NS12zip_iteratorINS8_IJNSF_6detail15normal_iteratorINSF_10device_ptrIdEEEENSF_17counting_iteratorIiNSF_11use_defaultESN_SN_EEEEEEEySB_S9_NS7_10__identityEEEvT0_PT3_T1_NS0_13GridEvenShareISV_EET2_T4_E12temp_storage+120];
	setp.lt.f64 	%p116, %fd158, %fd192;
	@%p116 bra 	$L__BB26_157;
	ld.shared.u32 	%r373, [_ZZN3cub18CUB_300001_SM_10006detail6reduce18DeviceReduceKernelINS2_10policy_hubIN4cuda3std3__45tupleIJdiEEEy12larger_tupleIdEE10Policy1000EN6thrust24THRUST_300001_SM_1000_NS12zip_iteratorINS8_IJNSF_6detail15normal_iteratorINSF_10device_ptrIdEEEENSF_17counting_iteratorIiNSF_11use_defaultESN_SN_EEEEEEEySB_S9_NS7_10__identityEEEvT0_PT3_T1_NS0_13GridEvenShareISV_EET2_T4_E12temp_storage+128];
	setp.geu.f64 	%p117, %fd192, %fd158;
	setp.lt.s32 	%p118, %r373, %r770;
	and.pred  	%p119, %p117, %p118;
	selp.b32 	%r770, %r770, %r373, %p119;
	selp.f64 	%fd192, %fd192, %fd158, %p119;
$L__BB26_157:
	mov.u32 	%r734, %tid.x;
	setp.ne.s32 	%p275, %r734, 0;
	@%p275 bra 	$L__BB26_159;
	cvta.to.global.u64 	%rd70, %rd18;
	mul.wide.u32 	%rd71, %r2, 16;
	add.s64 	%rd72, %rd70, %rd71;
	st.global.f64 	[%rd72], %fd192;
	st.global.u32 	[%rd72+8], %r770;
$L__BB26_159:
	ret;

}
	// .globl	_ZN3cub18CUB_300001_SM_10006detail6reduce28DeviceReduceSingleTileKernelINS2_10policy_hubIN4cuda3std3__45tupleIJdiEEEy12larger_tupleIdEE10Policy1000EPS9_SE_iSB_S9_S9_NS7_10__identityEEEvT0_T1_T2_T3_T4_T6_
.visible .entry _ZN3cub18CUB_300001_SM_10006detail6reduce28DeviceReduceSingleTileKernelINS2_10policy_hubIN4cuda3std3__45tupleIJdiEEEy12larger_tupleIdEE10Policy1000EPS9_SE_iSB_S9_S9_NS7_10__identityEEEvT0_T1_T2_T3_T4_T6_(
	.param .u64 .ptr .align 1 _ZN3cub18CUB_300001_SM_10006detail6reduce28DeviceReduceSingleTileKernelINS2_10policy_hubIN4cuda3std3__45tupleIJdiEEEy12larger_tupleIdEE10Policy1000EPS9_SE_iSB_S9_S9_NS7_10__identityEEEvT0_T1_T2_T3_T4_T6__param_0,
	.param .u64 .ptr .align 1 _ZN3cub18CUB_300001_SM_10006detail6reduce28DeviceReduceSingleTileKernelINS2_10policy_hubIN4cuda3std3__45tupleIJdiEEEy12larger_tupleIdEE10Policy1000EPS9_SE_iSB_S9_S9_NS7_10__identityEEEvT0_T1_T2_T3_T4_T6__param_1,
	.param .u32 _ZN3cub18CUB_300001_SM_10006detail6reduce28DeviceReduceSingleTileKernelINS2_10policy_hubIN4cuda3std3__45tupleIJdiEEEy12larger_tupleIdEE10Policy1000EPS9_SE_iSB_S9_S9_NS7_10__identityEEEvT0_T1_T2_T3_T4_T6__param_2,
	.param .align 1 .b8 _ZN3cub18CUB_300001_SM_10006detail6reduce28DeviceReduceSingleTileKernelINS2_10policy_hubIN4cuda3std3__45tupleIJdiEEEy12larger_tupleIdEE10Policy1000EPS9_SE_iSB_S9_S9_NS7_10__identityEEEvT0_T1_T2_T3_T4_T6__param_3[1],
	.param .align 8 .b8 _ZN3cub18CUB_300001_SM_10006detail6reduce28DeviceReduceSingleTileKernelINS2_10policy_hubIN4cuda3std3__45tupleIJdiEEEy12larger_tupleIdEE10Policy1000EPS9_SE_iSB_S9_S9_NS7_10__identityEEEvT0_T1_T2_T3_T4_T6__param_4[16],
	.param .align 1 .b8 _ZN3cub18CUB_300001_SM_10006detail6reduce28DeviceReduceSingleTileKernelINS2_10policy_hubIN4cuda3std3__45tupleIJdiEEEy12larger_tupleIdEE10Policy1000EPS9_SE_iSB_S9_S9_NS7_10__identityEEEvT0_T1_T2_T3_T4_T6__param_5[1]
)
.maxntid 256
.minnctapersm 1
{
	.reg .pred 	%p<281>;
	.reg .b16 	%rs<725>;
	.reg .b32 	%r<903>;
	.reg .b64 	%rd<223>;
	.reg .b64 	%fd<194>;
	// demoted variable
	.shared .align 8 .b8 _ZZN3cub18CUB_300001_SM_10006detail6reduce28DeviceReduceSingleTileKernelINS2_10policy_hubIN4cuda3std3__45tupleIJdiEEEy12larger_tupleIdEE10Policy1000EPS9_SE_iSB_S9_S9_NS7_10__identityEEEvT0_T1_T2_T3_T4_T6_E12temp_storage[152];
	ld.param.u32 	%r176, [_ZN3cub18CUB_300001_SM_10006detail6reduce28DeviceReduceSingleTileKernelINS2_10policy_hubIN4cuda3std3__45tupleIJdiEEEy12larger_tupleIdEE10Policy1000EPS9_SE_iSB_S9_S9_NS7_10__identityEEEvT0_T1_T2_T3_T4_T6__param_4+12];
	bfe.u32 	%r177, %r176, 24, 8;
	cvt.u16.u32 	%rs724, %r177;
	bfe.u32 	%r178, %r176, 16, 8;
	cvt.u16.u32 	%rs723, %r178;
	bfe.u32 	%r179, %r176, 8, 8;
	cvt.u16.u32 	%rs722, %r179;
	bfe.u32 	%r180, %r176, 0, 8;
	cvt.u16.u32 	%rs721, %r180;
	ld.param.u32 	%r902, [_ZN3cub18CUB_300001_SM_10006detail6reduce28DeviceReduceSingleTileKernelINS2_10policy_hubIN4cuda3std3__45tupleIJdiEEEy12larger_tupleIdEE10Policy1000EPS9_SE_iSB_S9_S9_NS7_10__identityEEEvT0_T1_T2_T3_T4_T6__param_4+8];
	ld.param.f64 	%fd193, [_ZN3cub18CUB_300001_SM_10006detail6reduce28DeviceReduceSingleTileKernelINS2_10policy_hubIN4cuda3std3__45tupleIJdiEEEy12larger_tupleIdEE10Policy1000EPS9_SE_iSB_S9_S9_NS7_10__identityEEEvT0_T1_T2_T3_T4_T6__param_4];
	ld.param.u64 	%rd34, [_ZN3cub18CUB_300001_SM_10006detail6reduce28DeviceReduceSingleTileKernelINS2_10policy_hubIN4cuda3std3__45tupleIJdiEEEy12larger_tupleIdEE10Policy1000EPS9_SE_iSB_S9_S9_NS7_10__identityEEEvT0_T1_T2_T3_T4_T6__param_0];
	ld.param.u64 	%rd35, [_ZN3cub18CUB_300001_SM_10006detail6reduce28DeviceReduceSingleTileKernelINS2_10policy_hubIN4cuda3std3__45tupleIJdiEEEy12larger_tupleIdEE10Policy1000EPS9_SE_iSB_S9_S9_NS7_10__identityEEEvT0_T1_T2_T3_T4_T6__param_1];
	ld.param.u32 	%r174, [_ZN3cub18CUB_300001_SM_10006detail6reduce28DeviceReduceSingleTileKernelINS2_10policy_hubIN4cuda3std3__45tupleIJdiEEEy12larger_tupleIdEE10Policy1000EPS9_SE_iSB_S9_S9_NS7_10__identityEEEvT0_T1_T2_T3_T4_T6__param_2];
	cvta.to.global.u64 	%rd1, %rd35;
	setp.ne.s32 	%p1, %r174, 0;
	@%p1 bra 	$L__BB27_3;
	mov.u32 	%r817, %tid.x;
	setp.ne.s32 	%p280, %r817, 0;
	@%p280 bra 	$L__BB27_202;
	st.global.f64 	[%rd1], %fd193;
	st.global.u32 	[%rd1+8], %r902;
	cvt.u32.u16 	%r818, %rs721;
	cvt.u32.u16 	%r819, %rs722;
	prmt.b32 	%r820, %r818, %r819, 0x3340U;
	cvt.u32.u16 	%r821, %rs723;
	cvt.u32.u16 	%r822, %rs724;
	prmt.b32 	%r823, %r821, %r822, 0x3340U;
	prmt.b32 	%r824, %r820, %r823, 0x5410U;
	st.global.u32 	[%rd1+12], %r824;
	bra.uni 	$L__BB27_202;
$L__BB27_3:
	setp.gt.s32 	%p2, %r174, 1023;
	@%p2 bra 	$L__BB27_113;
	mov.u32 	%r1, %tid.x;
	setp.ge.s32 	%p120, %r1, %r174;
	mov.f64 	%fd157, 0d0000000000000000;
	mov.b32 	%r858, 0;
	mov.b16 	%rs596, 0;
	mov.u16 	%rs595, %rs596;
	mov.u16 	%rs594, %rs596;
	mov.u16 	%rs593, %rs596;
	mov.u32 	%r831, %r1;
	@%p120 bra 	$L__BB27_6;
	mul.wide.u32 	%rd151, %r1, 16;
	add.s64 	%rd148, %rd34, %rd151;
	// begin inline asm
	ld.global.nc.u64 %rd147, [%rd148];
	// end inline asm
	add.s64 	%rd150, %rd148, 8;
	// begin inline asm
	ld.global.nc.u64 %rd149, [%rd150];
	// end inline asm
	cvt.u32.u64 	%r858, %rd149;
	shr.u64 	%rd152, %rd149, 32;
	cvt.u16.u64 	%rs593, %rd152;
	shr.u64 	%rd153, %rd149, 40;
	cvt.u16.u64 	%rs594, %rd153;
	shr.u64 	%rd154, %rd149, 48;
	cvt.u16.u64 	%rs595, %rd154;
	shr.u64 	%rd155, %rd149, 56;
	cvt.u16.u64 	%rs596, %rd155;
	mov.b64 	%fd157, %rd147;
	add.s32 	%r831, %r1, 256;
$L__BB27_6:
	setp.ge.s32 	%p121, %r831, %r174;
	@%p121 bra 	$L__BB27_27;
	not.b32 	%r396, %r831;
	add.s32 	%r6, %r174, %r396;
	and.b32  	%r397, %r6, 768;
	setp.eq.s32 	%p122, %r397, 768;
	@%p122 bra 	$L__BB27_13;
	mul.wide.u32 	%rd156, %r831, 16;
	add.s64 	%rd218, %rd34, %rd156;
	shr.u32 	%r398, %r6, 8;
	add.s32 	%r399, %r398, 1;
	and.b32  	%r400, %r399, 3;
	neg.s32 	%r827, %r400;
$L__BB27_9:
	.pragma "nounroll";
	// begin inline asm
	ld.global.nc.u64 %rd157, [%rd218];
	// end inline asm
	add.s64 	%rd160, %rd218, 8;
	// begin inline asm
	ld.global.nc.u64 %rd159, [%rd160];
	// end inline asm
	cvt.u32.u64 	%r11, %rd159;
	mov.b64 	%fd4, %rd157;
	setp.gt.f64 	%p123, %fd157, %fd4;
	@%p123 bra 	$L__BB27_12;
	setp.geu.f64 	%p124, %fd157, %fd4;
	setp.lt.s32 	%p125, %r11, %r858;
	and.pred  	%p126, %p124, %p125;
	@%p126 bra 	$L__BB27_12;
	shr.u64 	%rd161, %rd159, 56;
	cvt.u16.u64 	%rs596, %rd161;
	shr.u64 	%rd162, %rd159, 48;
	cvt.u16.u64 	%rs595, %rd162;
	shr.u64 	%rd163, %rd159, 40;
	cvt.u16.u64 	%rs594, %rd163;
	shr.u64 	%rd164, %rd159, 32;
	cvt.u16.u64 	%rs593, %rd164;
	mov.u32 	%r858, %r11;
	mov.f64 	%fd157, %fd4;
$L__BB27_12:
	add.s32 	%r831, %r831, 256;
	add.s64 	%rd218, %rd218, 4096;
	add.s32 	%r827, %r827, 1;
	setp.ne.s32 	%p127, %r827, 0;
	@%p127 bra 	$L__BB27_9;
$L__BB27_13:
	setp.lt.u32 	%p128, %r6, 768;
	@%p128 bra 	$L__BB27_27;
$L__BB27_14:
	mul.wide.s32 	%rd169, %r831, 16;
	add.s64 	%rd166, %rd34, %rd169;
	// begin inline asm
	ld.global.nc.u64 %rd165, [%rd166];
	// end inline asm
	add.s64 	%rd168, %rd166, 8;
	// begin inline asm
	ld.global.nc.u64 %rd167, [%rd168];
	// end inline asm
	cvt.u32.u64 	%r20, %rd167;
	mov.b64 	%fd9, %rd165;
	setp.gt.f64 	%p129, %fd157, %fd9;
	@%p129 bra 	$L__BB27_17;
	setp.geu.f64 	%p130, %fd157, %fd9;
	setp.lt.s32 	%p131, %r20, %r858;
	and.pred  	%p132, %p130, %p131;
	@%p132 bra 	$L__BB27_17;
	shr.u64 	%rd170, %rd167, 56;
	cvt.u16.u64 	%rs596, %rd170;
	shr.u64 	%rd171, %rd167, 48;
	cvt.u16.u64 	%rs595, %rd171;
	shr.u64 	%rd172, %rd167, 40;
	cvt.u16.u64 	%rs594, %rd172;
	shr.u64 	%rd173, %rd167, 32;
	cvt.u16.u64 	%rs593, %rd173;
	mov.u32 	%r858, %r20;
	mov.f64 	%fd157, %fd9;
$L__BB27_17:
	add.s64 	%rd175, %rd166, 4096;
	// begin inline asm
	ld.global.nc.u64 %rd174, [%rd175];
	// end inline asm
	add.s64 	%rd177, %rd166, 4104;
	// begin inline asm
	ld.global.nc.u64 %rd176, [%rd177];
	// end inline asm
	cvt.u32.u64 	%r22, %rd176;
	mov.b64 	%fd11, %rd174;
	setp.gt.f64 	%p133, %fd157, %fd11;
	@%p133 bra 	$L__BB27_20;
	setp.geu.f64 	%p134, %fd157, %fd11;
	setp.lt.s32 	%p135, %r22, %r858;
	and.pred  	%p136, %p134, %p135;
	@%p136 bra 	$L__BB27_20;
	shr.u64 	%rd178, %rd176, 56;
	cvt.u16.u64 	%rs596, %rd178;
	shr.u64 	%rd179, %rd176, 48;
	cvt.u16.u64 	%rs595, %rd179;
	shr.u64 	%rd180, %rd176, 40;
	cvt.u16.u64 	%rs594, %rd180;
	shr.u64 	%rd181, %rd176, 32;
	cvt.u16.u64 	%rs593, %rd181;
	mov.u32 	%r858, %r22;
	mov.f64 	%fd157, %fd11;
$L__BB27_20:
	add.s64 	%rd183, %rd166, 8192;
	// begin inline asm
	ld.global.nc.u64 %rd182, [%rd183];
	// end inline asm
	add.s64 	%rd185, %rd166, 8200;
	// begin inline asm
	ld.global.nc.u64 %rd184, [%rd185];
	// end inline asm
	cvt.u32.u64 	%r24, %rd184;
	mov.b64 	%fd13, %rd182;
	setp.gt.f64 	%p137, %fd157, %fd13;
	@%p137 bra 	$L__BB27_23;
	setp.geu.f64 	%p138, %fd157, %fd13;
	setp.lt.s32 	%p139, %r24, %r858;
	and.pred  	%p140, %p138, %p139;
	@%p140 bra 	$L__BB27_23;
	shr.u64 	%rd186, %rd184, 56;
	cvt.u16.u64 	%rs596, %rd186;
	shr.u64 	%rd187, %rd184, 48;
	cvt.u16.u64 	%rs595, %rd187;
	shr.u64 	%rd188, %rd184, 40;
	cvt.u16.u64 	%rs594, %rd188;
	shr.u64 	%rd189, %rd184, 32;
	cvt.u16.u64 	%rs593, %rd189;
	mov.u32 	%r858, %r24;
	mov.f64 	%fd157, %fd13;
$L__BB27_23:
	add.s64 	%rd191, %rd166, 12288;
	// begin inline asm
	ld.global.nc.u64 %rd190, [%rd191];
	// end inline asm
	add.s64 	%rd193, %rd166, 12296;
	// begin inline asm
	ld.global.nc.u64 %rd192, [%rd193];
	// end inline asm
	cvt.u32.u64 	%r26, %rd192;
	mov.b64 	%fd15, %rd190;
	setp.gt.f64 	%p141, %fd157, %fd15;
	@%p141 bra 	$L__BB27_26;
	setp.geu.f64 	%p142, %fd157, %fd15;
	setp.lt.s32 	%p143, %r26, %r858;
	and.pred  	%p144, %p142, %p143;
	@%p144 bra 	$L__BB27_26;
	shr.u64 	%rd194, %rd192, 56;
	cvt.u16.u64 	%rs596, %rd194;
	shr.u64 	%rd195, %rd192, 48;
	cvt.u16.u64 	%rs595, %rd195;
	shr.u64 	%rd196, %rd192, 40;
	cvt.u16.u64 	%rs594, %rd196;
	shr.u64 	%rd197, %rd192, 32;
	cvt.u16.u64 	%rs593, %rd197;
	mov.u32 	%r858, %r26;
	mov.f64 	%fd157, %fd15;
$L__BB27_26:
	add.s32 	%r831, %r831, 1024;
	setp.lt.s32 	%p145, %r831, %r174;
	@%p145 bra 	$L__BB27_14;
$L__BB27_27:
	setp.lt.s32 	%p146, %r174, 256;
	@%p146 bra 	$L__BB27_67;
	// begin inline asm
	mov.u32 %r609, %laneid;
	// end inline asm
	cvt.u32.u16 	%r630, %rs593;
	and.b32  	%r631, %r630, 255;
	and.b16  	%rs476, %rs594, 255;
	mul.wide.u16 	%r632, %rs476, 256;
	or.b32  	%r633, %r632, %r631;
	cvt.u32.u16 	%r634, %rs595;
	shl.b32 	%r635, %r634, 16;
	and.b32  	%r636, %r635, 16711680;
	or.b32  	%r637, %r633, %r636;
	cvt.u32.u16 	%r638, %rs596;
	shl.b32 	%r639, %r638, 24;
	or.b32  	%r626, %r637, %r639;
	mov.b64 	%rd208, %fd157;
	mov.b64 	{%r611, %r616}, %rd208;
	mov.b32 	%r627, 1;
	mov.b32 	%r628, 31;
	mov.b32 	%r629, -1;
	// begin inline asm
	shfl.sync.down.b32 %r610, %r611, %r627, %r628, %r629;
	// end inline asm
	// begin inline asm
	shfl.sync.down.b32 %r615, %r616, %r627, %r628, %r629;
	// end inline asm
	mov.b64 	%rd209, {%r610, %r615};
	mov.b64 	%fd18, %rd209;
	// begin inline asm
	shfl.sync.down.b32 %r620, %r858, %r627, %r628, %r629;
	// end inline asm
	// begin inline asm
	shfl.sync.down.b32 %r625, %r626, %r627, %r628, %r629;
	// end inline asm
	setp.gt.s32 	%p215, %r609, 30;
	setp.gt.f64 	%p216, %fd157, %fd18;
	or.pred  	%p217, %p215, %p216;
	@%p217 bra 	$L__BB27_31;
	setp.geu.f64 	%p218, %fd157, %fd18;
	setp.lt.s32 	%p219, %r620, %r858;
	and.pred  	%p220, %p218, %p219;
	@%p220 bra 	$L__BB27_31;
	shr.u32 	%r640, %r625, 24;
	cvt.u16.u32 	%rs596, %r640;
	{ .reg .b16 tmp; mov.b32 {tmp, %rs595}, %r625; }
	shr.u32 	%r641, %r625, 8;
	cvt.u16.u32 	%rs594, %r641;
	cvt.u16.u32 	%rs593, %r625;
	mov.u32 	%r858, %r620;
	mov.f64 	%fd157, %fd18;
$L__BB27_31:
	cvt.u32.u16 	%r662, %rs593;
	and.b32  	%r663, %r662, 255;
	and.b16  	%rs477, %rs594, 255;
	mul.wide.u16 	%r664, %rs477, 256;
	or.b32  	%r665, %r664, %r663;
	cvt.u32.u16 	%r666, %rs595;
	shl.b32 	%r667, %r666, 16;
	and.b32  	%r668, %r667, 16711680;
	or.b32  	%r669, %r665, %r668;
	cvt.u32.u16 	%r670, %rs596;
	shl.b32 	%r671, %r670, 24;
	or.b32  	%r658, %r669, %r671;
	mov.b64 	%rd210, %fd157;
	mov.b64 	{%r643, %r648}, %rd210;
	mov.b32 	%r659, 2;
	mov.b32 	%r660, 31;
	mov.b32 	%r661, -1;
	// begin inline asm
	shfl.sync.down.b32 %r642, %r643, %r659, %r660, %r661;
	// end inline asm
	// begin inline asm
	shfl.sync.down.b32 %r647, %r648, %r659, %r660, %r661;
	// end inline asm
	mov.b64 	%rd211, {%r642, %r647};
	mov.b64 	%fd20, %rd211;
	// begin inline asm
	shfl.sync.down.b32 %r652, %r858, %r659, %r660, %r661;
	// end inline asm
	// begin inline asm
	shfl.sync.down.b32 %r657, %r658, %r659, %r660, %r661;
	// end inline asm
	setp.gt.s32 	%p221, %r609, 29;
	setp.gt.f64 	%p222, %fd157, %fd20;
	or.pred  	%p223, %p221, %p222;
	@%p223 bra 	$L__BB27_34;
	setp.geu.f64 	%p224, %fd157, %fd20;
	setp.lt.s32 	%p225, %r652, %r858;
	and.pred  	%p226, %p224, %p225;
	@%p226 bra 	$L__BB27_34;
	shr.u32 	%r672, %r657, 24;
	cvt.u16.u32 	%rs596, %r672;
	{ .reg .b16 tmp; mov.b32 {tmp, %rs595}, %r657; }
	shr.u32 	%r673, %r657, 8;
	cvt.u16.u32 	%rs594, %r673;
	cvt.u16.u32 	%rs593, %r657;
	mov.u32 	%r858, %r652;
	mov.f64 	%fd157, %fd20;
$L__BB27_34:
	cvt.u32.u16 	%r694, %rs593;
	and.b32  	%r695, %r694, 255;
	and.b16  	%rs478, %rs594, 255;
	mul.wide.u16 	%r696, %rs478, 256;
	or.b32  	%r697, %r696, %r695;
	cvt.u32.u16 	%r698, %rs595;
	shl.b32 	%r699, %r698, 16;
	and.b32  	%r700, %r699, 16711680;
	or.b32  	%r701, %r697, %r700;
	cvt.u32.u16 	%r702, %rs596;
	shl.b32 	%r703, %r702, 24;
	or.b32  	%r690, %r701, %r703;
	mov.b64 	%rd212, %fd157;
	mov.b64 	{%r675, %r680}, %rd212;
	mov.b32 	%r691, 4;
	mov.b32 	%r692, 31;
	mov.b32 	%r693, -1;
	// begin inline asm
	shfl.sync.down.b32 %r674, %r675, %r691, %r692, %r693;
	// end inline asm
	// begin inline asm
	shfl.sync.down.b32 %r679, %r680, %r691, %r692, %r693;
	// end inline asm
	mov.b64 	%rd213, {%r674, %r679};
	mov.b64 	%fd22, %rd213;
	// begin inline asm
	shfl.sync.down.b32 %r684, %r858, %r691, %r692, %r693;
	// end inline asm
	// begin inline asm
	shfl.sync.down.b32 %r689, %r690, %r691, %r692, %r693;
	// end inline asm
	setp.gt.s32 	%p227, %r609, 27;
	setp.gt.f64 	%p228, %fd157, %fd22;
	or.pred  	%p229, %p227, %p228;
	@%p229 bra 	$L__BB27_37;
	setp.geu.f64 	%p230, %fd157, %fd22;
	setp.lt.s32 	%p231, %r684, %r858;
	and.pred  	%p232, %p230, %p231;
	@%p232 bra 	$L__BB27_37;
	shr.u32 	%r704, %r689, 24;
	cvt.u16.u32 	%rs596, %r704;
	{ .reg .b16 tmp; mov.b32 {tmp, %rs595}, %r689; }
	shr.u32 	%r705, %r689, 8;
	cvt.u16.u32 	%rs594, %r705;
	cvt.u16.u32 	%rs593, %r689;
	mov.u32 	%r858, %r684;
	mov.f64 	%fd157, %fd22;
$L__BB27_37:
	cvt.u32.u16 	%r726, %rs593;
	and.b32  	%r727, %r726, 255;
	and.b16  	%rs479, %rs594, 255;
	mul.wide.u16 	%r728, %rs479, 256;
	or.b32  	%r729, %r728, %r727;
	cvt.u32.u16 	%r730, %rs595;
	shl.b32 	%r731, %r730, 16;
	and.b32  	%r732, %r731, 16711680;
	or.b32  	%r733, %r729, %r732;
	cvt.u32.u16 	%r734, %rs596;
	shl.b32 	%r735, %r734, 24;
	or.b32  	%r722, %r733, %r735;
	mov.b64 	%rd214, %fd157;
	mov.b64 	{%r707, %r712}, %rd214;
	mov.b32 	%r723, 8;
	mov.b32 	%r724, 31;
	mov.b32 	%r725, -1;
	// begin inline asm
	shfl.sync.down.b32 %r706, %r707, %r723, %r724, %r725;
	// end inline asm
	// begin inline asm
	shfl.sync.down.b32 %r711, %r712, %r723, %r724, %r725;
	// end inline asm
	mov.b64 	%rd215, {%r706, %r711};
	mov.b64 	%fd24, %rd215;
	// begin inline asm
	shfl.sync.down.b32 %r716, %r858, %r723, %r724, %r725;
	// end inline asm
	// begin inline asm
	shfl.sync.down.b32 %r721, %r722, %r723, %r724, %r725;
	// end inline asm
	setp.gt.s32 	%p233, %r609, 23;
	setp.gt.f64 	%p234, %fd157, %fd24;
	or.pred  	%p235, %p233, %p234;
	@%p235 bra 	$L__BB27_40;
	setp.geu.f64 	%p236, %fd157, %fd24;
	setp.lt.s32 	%p237, %r716, %r858;
	and.pred  	%p238, %p236, %p237;
	@%p238 bra 	$L__BB27_40;
	shr.u32 	%r736, %r721, 24;
	cvt.u16.u32 	%rs596, %r736;
	{ .reg .b16 tmp; mov.b32 {tmp, %rs595}, %r721; }
	shr.u32 	%r737, %r721, 8;
	cvt.u16.u32 	%rs594, %r737;
	cvt.u16.u32 	%rs593, %r721;
	mov.u32 	%r858, %r716;
	mov.f64 	%fd157, %fd24;
$L__BB27_40:
	cvt.u32.u16 	%r758, %rs593;
	and.b32  	%r759, %r758, 255;
	and.b16  	%rs480, %rs594, 255;
	mul.wide.u16 	%r760, %rs480, 256;
	or.b32  	%r761, %r760, %r759;
	cvt.u32.u16 	%r762, %rs595;
	shl.b32 	%r763, %r762, 16;
	and.b32  	%r764, %r763, 16711680;
	or.b32  	%r765, %r761, %r764;
	cvt.u32.u16 	%r766, %rs596;
	shl.b32 	%r767, %r766, 24;
	or.b32  	%r754, %r765, %r767;
	mov.b64 	%rd216, %fd157;
	mov.b64 	{%r739, %r744}, %rd216;
	mov.b32 	%r755, 16;
	mov.b32 	%r756, 31;
	mov.b32 	%r757, -1;
	// begin inline asm
	shfl.sync.down.b32 %r738, %r739, %r755, %r756, %r757;
	// end inline asm
	// begin inline asm
	shfl.sync.down.b32 %r743, %r744, %r755, %r756, %r757;
	// end inline asm
	mov.b64 	%rd217, {%r738, %r743};
	mov.b64 	%fd26, %rd217;
	// begin inline asm
	shfl.sync.down.b32 %r748, %r858, %r755, %r756, %r757;
	// end inline asm
	// begin inline asm
	shfl.sync.down.b32 %r753, %r754, %r755, %r756, %r757;
	// end inline asm
	setp.gt.s32 	%p239, %r609, 15;
	setp.gt.f64 	%p240, %fd157, %fd26;
	or.pred  	%p241, %p239, %p240;
	@%p241 bra 	$L__BB27_43;
	setp.geu.f64 	%p242, %fd157, %fd26;
	setp.lt.s32 	%p243, %r748, %r858;
	and.pred  	%p244, %p242, %p243;
	@%p244 bra 	$L__BB27_43;
	shr.u32 	%r768, %r753, 24;
	cvt.u16.u32 	%rs596, %r768;
	{ .reg .b16 tmp; mov.b32 {tmp, %rs595}, %r753; }
	shr.u32 	%r769, %r753, 8;
	cvt.u16.u32 	%rs594, %r769;
	cvt.u16.u32 	%rs593, %r753;
	mov.u32 	%r858, %r748;
	mov.f64 	%fd157, %fd26;
$L__BB27_43:
	setp.ne.s32 	%p245, %r609, 0;
	@%p245 bra 	$L__BB27_45;
	shr.u32 	%r770, %r1, 1;
	and.b32  	%r771, %r770, 496;
	mov.u32 	%r772, _ZZN3cub18CUB_300001_SM_10006detail6reduce28DeviceReduceSingleTileKernelINS2_10policy_hubIN4cuda3std3__45tupleIJdiEEEy12larger_tupleIdEE10Policy1000EPS9_SE_iSB_S9_S9_NS7_10__identityEEEvT0_T1_T2_T3_T4_T6_E12temp_storage;
	add.s32 	%r773, %r772, %r771;
	st.shared.f64 	[%r773+8], %fd157;
	st.shared.u32 	[%r773+16], %r858;
$L__BB27_45:
	bar.sync 	0;
	setp.ne.s32 	%p246, %r1, 0;
	@%p246 bra 	$L__BB27_197;
	ld.shared.f64 	%fd28, [_ZZN3cub18CUB_300001_SM_10006detail6reduce28DeviceReduceSingleTileKernelINS2_10policy_hubIN4cuda3std3__45tupleIJdiEEEy12larger_tupleIdEE10Policy1000EPS9_SE_iSB_S9_S9_NS7_10__identityEEEvT0_T1_T2_T3_T4_T6_E12temp_storage+24];
	ld.shared.u32 	%r46, [_ZZN3cub18CUB_300001_SM_10006detail6reduce28DeviceReduceSingleTileKernelINS2_10policy_hubIN4cuda3std3__45tupleIJdiEEEy12larger_tupleIdEE10Policy1000EPS9_SE_iSB_S9_S9_NS7_10__identityEEEvT0_T1_T2_T3_T4_T6_E12temp_storage+32];
	setp.lt.f64 	%p247, %fd28, %fd157;
	@%p247 bra 	$L__BB27_49;
	setp.geu.f64 	%p248, %fd157, %fd28;
	setp.lt.s32 	%p249, %r46, %r858;
	and.pred  	%p250, %p248, %p249;
	@%p250 bra 	$L__BB27_49;
	ld.shared.u32 	%r774, [_ZZN3cub18CUB_300001_SM_10006detail6reduce28DeviceReduceSingleTileKernelINS2_10policy_hubIN4cuda3std3__45tupleIJdiEEEy12larger_tupleIdEE10Policy1000EPS9_SE_iSB_S9_S9_NS7_10__identityEEEvT0_T1_T2_T3_T4_T6_E12temp_storage+36];
	bfe.u32 	%r775, %r774, 24, 8;
	cvt.u16.u32 	%rs596, %r775;
	bfe.u32 	%r776, %r774, 16, 8;
	cvt.u16.u32 	%rs595, %r776;
	bfe.u32 	%r777, %r774, 8, 8;
	cvt.u16.u32 	%rs594, %r777;
	bfe.u32 	%r778, %r774, 0, 8;
	cvt.u16.u32 	%rs593, %r778;
	mov.u32 	%r858, %r46;
	mov.f64 	%fd157, %fd28;
$L__BB27_49:
	ld.shared.f64 	%fd30, [_ZZN3cub18CUB_300001_SM_10006detail6reduce28DeviceReduceSingleTileKernelINS2_10policy_hubIN4cuda3std3__45tupleIJdiEEEy12larger_tupleIdEE10Policy1000EPS9_SE_iSB_S9_S9_NS7_10__identityEEEvT0_T1_T2_T3_T4_T6_E12temp_storage+40];
	ld.shared.u32 	%r48, [_ZZN3cub18CUB_300001_SM_10006detail6reduce28DeviceReduceSingleTileKernelINS2_10policy_hubIN4cuda3std3__45tupleIJdiEEEy12larger_tupleIdEE10Policy1000EPS9_SE_iSB_S9_S9_NS7_10__identityEEEvT0_T1_T2_T3_T4_T6_E12temp_storage+48];
	setp.lt.f64 	%p251, %fd30, %fd157;
	@%p251 bra 	$L__BB27_52;
	setp.geu.f64 	%p252, %fd157, %fd30;
	setp.lt.s32 	%p253, %r48, %r858;
	and.pred  	%p254, %p252, %p253;
	@%p254 bra 	$L__BB27_52;
	ld.shared.u32 	%r779, [_ZZN3cub18CUB_300001_SM_10006detail6reduce28DeviceReduceSingleTileKernelINS2_10policy_hubIN4cuda3std3__45tupleIJdiEEEy12larger_tupleIdEE10Policy1000EPS9_SE_iSB_S9_S9_NS7_10__identityEEEvT0_T1_T2_T3_T4_T6_E12temp_storage+52];
	bfe.u32 	%r780, %r779, 24, 8;
	cvt.u16.u32 	%rs596, %r780;
	bfe.u32 	%r781, %r779, 16, 8;
	cvt.u16.u32 	%rs595, %r781;
	bfe.u32 	%r782, %r779, 8, 8;
	cvt.u16.u32 	%rs594, %r782;
	bfe.u32 	%r783, %r779, 0, 8;
	cvt.u16.u32 	%rs593, %r783;
	mov.u32 	%r858, %r48;
	mov.f64 	%fd157, %fd30;
$L__BB27_52:
	ld.shared.f64 	%fd32, [_ZZN3cub18CUB_300001_SM_10006detail6reduce28DeviceReduceSingleTileKernelINS2_10policy_hubIN4cuda3std3__45tupleIJdiEEEy12larger_tupleIdEE10Policy1000EPS9_SE_iSB_S9_S9_NS7_10__identityEEEvT0_T1_T2_T3_T4_T6_E12temp_storage+56];
	ld.shared.u32 	%r50, [_ZZN3cub18CUB_300001_SM_10006detail6reduce28DeviceReduceSingleTileKernelINS2_10policy_hubIN4cuda3std3__45tupleIJdiEEEy12larger_tupleIdEE10Policy1000EPS9_SE_iSB_S9_S9_NS7_10__identityEEEvT0_T1_T2_T3_T4_T6_E12temp_storage+64];
	setp.lt.f64 	%p255, %fd32, %fd157;
	@%p255 bra 	$L__BB27_55;
	setp.geu.f64 	%p256, %fd157, %fd32;
	setp.lt.s32 	%p257, %r50, %r858;
	and.pred  	%p258, %p256, %p257;
	@%p258 bra 	$L__BB27_55;
	ld.shared.u32 	%r784, [_ZZN3cub18CUB_300001_SM_10006detail6reduce28DeviceReduceSingleTileKernelINS2_10policy_hubIN4cuda3std3__45tupleIJdiEEEy12larger_tupleIdEE10Policy1000EPS9_SE_iSB_S9_S9_NS7_10__identityEEEvT0_T1_T2_T3_T4_T6_E12temp_storage+68];
	bfe.u32 	%r785, %r784, 24, 8;
	cvt.u16.u32 	%rs596, %r785;
	bfe.u32 	%r786, %r784, 16, 8;
	cvt.u16.u32 	%rs595, %r786;
	bfe.u32 	%r787, %r784, 8, 8;
	cvt.u16.u32 	%rs594, %r787;
	bfe.u32 	%r788, %r784, 0, 8;
	cvt.u16.u32 	%rs593, %r788;
	mov.u32 	%r858, %r50;
	mov.f64 	%fd157, %fd32;
$L__BB27_55:
	ld.shared.f64 	%fd34, [_ZZN3cub18CUB_300001_SM_10006detail6reduce28DeviceReduceSingleTileKernelINS2_10policy_hubIN4cuda3std3__45tupleIJdiEEEy12larger_tupleIdEE10Policy1000EPS9_SE_iSB_S9_S9_NS7_10__identityEEEvT0_T1_T2_T3_T4_T6_E12temp_storage+72];
	ld.shared.u32 	%r52, [_ZZN3cub18CUB_300001_SM_10006detail6reduce28DeviceReduceSingleTileKernelINS2_10policy_hubIN4cuda3std3__45tupleIJdiEEEy12larger_tupleIdEE10Policy1000EPS9_SE_iSB_S9_S9_NS7_10__identityEEEvT0_T1_T2_T3_T4_T6_E12temp_storage+80];
	setp.lt.f64 	%p259, %fd34, %fd157;
	@%p259 bra 	$L__BB27_58;
	setp.geu.f64 	%p260, %fd157, %fd34;
	setp.lt.s32 	%p261, %r52, %r858;
	and.pred  	%p262, %p260, %p261;
	@%p262 bra 	$L__BB27_58;
	ld.shared.u32 	%r789, [_ZZN3cub18CUB_300001_SM_10006detail6reduce28DeviceReduceSingleTileKernelINS2_10policy_hubIN4cuda3std3__45tupleIJdiEEEy12larger_tupleIdEE10Policy1000EPS9_SE_iSB_S9_S9_NS7_10__identityEEEvT0_T1_T2_T3_T4_T6_E12temp_storage+84];
	bfe.u32 	%r790, %r789, 24, 8;
	cvt.u16.u32 	%rs596, %r790;
	bfe.u32 	%r791, %r789, 16, 8;
	cvt.u16.u32 	%rs595, %r791;
	bfe.u32 	%r792, %r789, 8, 8;
	cvt.u16.u32 	%rs594, %r792;
	bfe.u32 	%r793, %r789, 0, 8;
	cvt.u16.u32 	%rs593, %r793;
	mov.u32 	%r858, %r52;
	mov.f64 	%fd157, %fd34;
$L__BB27_58:
	ld.shared.f64 	%fd36, [_ZZN3cub18CUB_300001_SM_10006detail6reduce28DeviceReduceSingleTileKernelINS2_10policy_hubIN4cuda3std3__45tupleIJdiEEEy12larger_tupleIdEE10Policy1000EPS9_SE_iSB_S9_S9_NS7_10__identityEEEvT0_T1_T2_T3_T4_T6_E12temp_storage+88];
	ld.shared.u32 	%r54, [_ZZN3cub18CUB_300001_SM_10006detail6reduce28DeviceReduceSingleTileKernelINS2_10policy_hubIN4cuda3std3__45tupleIJdiEEEy12larger_tupleIdEE10Policy1000EPS9_SE_iSB_S9_S9_NS7_10__identityEEEvT0_T1_T2_T3_T4_T6_E12temp_storage+96];
	setp.lt.f64 	%p263, %fd36, %fd157;
	@%p263 bra 	$L__BB27_61;
	setp.geu.f64 	%p264, %fd157, %fd36;
	setp.lt.s32 	%p265, %r54, %r858;
	and.pred  	%p266, %p264, %p265;
	@%p266 bra 	$L__BB27_61;
	ld.shared.u32 	%r794, [_ZZN3cub18CUB_300001_SM_10006detail6reduce28DeviceReduceSingleTileKernelINS2_10policy_hubIN4cuda3std3__45tupleIJdiEEEy12larger_tupleIdEE10Policy1000EPS9_SE_iSB_S9_S9_NS7_10__identityEEEvT0_T1_T2_T3_T4_T6_E12temp_storage+100];
	bfe.u32 	%r795, %r794, 24, 8;
	cvt.u16.u32 	%rs596, %r795;
	bfe.u32 	%r796, %r794, 16, 8;
	cvt.u16.u32 	%rs595, %r796;
	bfe.u32 	%r797, %r794, 8, 8;
	cvt.u16.u32 	%rs594, %r797;
	bfe.u32 	%r798, %r794, 0, 8;
	cvt.u16.u32 	%rs593, %r798;
	mov.u32 	%r858, %r54;
	mov.f64 	%fd157, %fd36;
$L__BB27_61:
	ld.shared.f64 	%fd38, [_ZZN3cub18CUB_300001_SM_10006detail6reduce28DeviceReduceSingleTileKernelINS2_10policy_hubIN4cuda3std3__45tupleIJdiEEEy12larger_tupleIdEE10Policy1000EPS9_SE_iSB_S9_S9_NS7_10__identityEEEvT0_T1_T2_T3_T4_T6_E12temp_storage+104];
	ld.shared.u32 	%r56, [_ZZN3cub18CUB_300001_SM_10006detail6reduce28DeviceReduceSingleTileKernelINS2_10policy_hubIN4cuda3std3__45tupleIJdiEEEy12larger_tupleIdEE10Policy1000EPS9_SE_iSB_S9_S9_NS7_10__identityEEEvT0_T1_T2_T3_T4_T6_E12temp_storage+112];
	setp.lt.f64 	%p267, %fd38, %fd157;
	@%p267 bra 	$L__BB27_64;
	setp.geu.f64 	%p268, %fd157, %fd38;
	setp.lt.s32 	%p269, %r56, %r858;
	and.pred  	%p270, %p268, %p269;
	@%p270 bra 	$L__BB27_64;
	ld.shared.u32 	%r799, [_ZZN3cub18CUB_300001_SM_10006detail6reduce28DeviceReduceSingleTileKernelINS2_10policy_hubIN4cuda3std3__45tupleIJdiEEEy12larger_tupleIdEE10Policy1000EPS9_SE_iSB_S9_S9_NS7_10__identityEEEvT0_T1_T2_T3_T4_T6_E12temp_storage+116];
	bfe.u32 	%r800, %r799, 24, 8;
	cvt.u16.u32 	%rs596, %r800;
	bfe.u32 	%r801, %r799, 16, 8;
	cvt.u16.u32 	%rs595, %r801;
	bfe.u32 	%r802, %r799, 8, 8;
	cvt.u16.u32 	%rs594, %r802;
	bfe.u32 	%r803, %r799, 0, 8;
	cvt.u16.u32 	%rs593, %r803;
	mov.u32 	%r858, %r56;
	mov.f64 	%fd157, %fd38;
$L__BB27_64:
	ld.shared.f64 	%fd40, [_ZZN3cub18CUB_300001_SM_10006detail6reduce28DeviceReduceSingleTileKernelINS2_10policy_hubIN4cuda3std3__45tupleIJdiEEEy12larger_tupleIdEE10Policy1000EPS9_SE_iSB_S9_S9_NS7_10__identityEEEvT0_T1_T2_T3_T4_T6_E12temp_storage+120];
	ld.shared.u32 	%r58, [_ZZN3cub18CUB_300001_SM_10006detail6reduce28DeviceReduceSingleTileKernelINS2_10policy_hubIN4cuda3std3__45tupleIJdiEEEy12larger_tupleIdEE10Policy1000EPS9_SE_iSB_S9_S9_NS7_10__identityEEEvT0_T1_T2_T3_T4_T6_E12temp_storage+128];
	setp.lt.f64 	%p271, %fd40, %fd157;
	@%p271 bra 	$L__BB27_197;
	setp.geu.f64 	%p272, %fd157, %fd40;
	setp.lt.s32 	%p273, %r58, %r858;
	and.pred  	%p274, %p272, %p273;
	@%p274 bra 	$L__BB27_197;
	ld.shared.u32 	%r804, [_ZZN3cub18CUB_300001_SM_10006detail6reduce28DeviceReduceSingleTileKernelINS2_10policy_hubIN4cuda3std3__45tupleIJdiEEEy12larger_tupleIdEE10Policy1000EPS9_SE_iSB_S9_S9_NS7_10__identityEEEvT0_T1_T2_T3_T4_T6_E12temp_storage+132];
	bfe.u32 	%r805, %r804, 24, 8;
	cvt.u16.u32 	%rs596, %r805;
	bfe.u32 	%r806, %r804, 16, 8;
	cvt.u16.u32 	%rs595, %r806;
	bfe.u32 	%r807, %r804, 8, 8;
	cvt.u16.u32 	%rs594, %r807;
	bfe.u32 	%r808, %r804, 0, 8;
	cvt.u16.u32 	%rs593, %r808;
	mov.u32 	%r858, %r58;
	mov.f64 	%fd157, %fd40;
	bra.uni 	$L__BB27_197;
$L__BB27_67:
	// begin inline asm
	mov.u32 %r401, %laneid;
	// end inline asm
	and.b32  	%r422, %r1, 992;
	add.s32 	%r423, %r422, 32;
	setp.gt.s32 	%p147, %r423, %r174;
	not.b32 	%r424, %r422;
	add.s32 	%r425, %r174, %r424;
	selp.b32 	%r420, %r425, 31, %p147;
	cvt.u32.u16 	%r426, %rs593;
	and.b32  	%r427, %r426, 255;
	and.b16  	%rs471, %rs594, 255;
	mul.wide.u16 	%r428, %rs471, 256;
	or.b32  	%r429, %r428, %r427;
	cvt.u32.u16 	%r430, %rs595;
	shl.b32 	%r431, %r430, 16;
	and.b32  	%r432, %r431, 16711680;
	or.b32  	%r433, %r429, %r432;
	cvt.u32.u16 	%r434, %rs596;
	shl.b32 	%r435, %r434, 24;
	or.b32  	%r418, %r433, %r435;
	mov.b64 	%rd198, %fd157;
	mov.b64 	{%r403, %r408}, %rd198;
	mov.b32 	%r419, 1;
	mov.b32 	%r421, -1;
	// begin inline asm
	shfl.sync.down.b32 %r402, %r403, %r419, %r420, %r421;
	// end inline asm
	// begin inline asm
	shfl.sync.down.b32 %r407, %r408, %r419, %r420, %r421;
	// end inline asm
	mov.b64 	%rd199, {%r402, %r407};
	mov.b64 	%fd41, %rd199;
	// begin inline asm
	shfl.sync.down.b32 %r412, %r858, %r419, %r420, %r421;
	// end inline asm
	// begin inline asm
	shfl.sync.down.b32 %r417, %r418, %r419, %r420, %r421;
	// end inline asm
	setp.ge.s32 	%p148, %r401, %r420;
	setp.gt.f64 	%p149, %fd157, %fd41;
	or.pred  	%p150, %p148, %p149;
	@%p150 bra 	$L__BB27_70;
	setp.geu.f64 	%p151, %fd157, %fd41;
	setp.lt.s32 	%p152, %r412, %r858;
	and.pred  	%p153, %p151, %p152;
	@%p153 bra 	$L__BB27_70;
	shr.u32 	%r436, %r417, 24;
	cvt.u16.u32 	%rs596, %r436;
	{ .reg .b16 tmp; mov.b32 {tmp, %rs595}, %r417; }
	shr.u32 	%r437, %r417, 8;
	cvt.u16.u32 	%rs594, %r437;
	cvt.u16.u32 	%rs593, %r417;
	mov.u32 	%r858, %r412;
	mov.f64 	%fd157, %fd41;
$L__BB27_70:
	cvt.u32.u16 	%r458, %rs593;
	and.b32  	%r459, %r458, 255;
	and.b16  	%rs472, %rs594, 255;
	mul.wide.u16 	%r460, %rs472, 256;
	or.b32  	%r461, %r460, %r459;
	cvt.u32.u16 	%r462, %rs595;
	shl.b32 	%r463, %r462, 16;
	and.b32  	%r464, %r463, 16711680;
	or.b32  	%r465, %r461, %r464;
	cvt.u32.u16 	%r466, %rs596;
	shl.b32 	%r467, %r466, 24;
	or.b32  	%r454, %r465, %r467;
	mov.b64 	%rd200, %fd157;
	mov.b64 	{%r439, %r444}, %rd200;
	mov.b32 	%r455, 2;
	mov.b32 	%r457, -1;
	// begin inline asm
	shfl.sync.down.b32 %r438, %r439, %r455, %r420, %r457;
	// end inline asm
	// begin inline asm
	shfl.sync.down.b32 %r443, %r444, %r455, %r420, %r457;
	// end inline asm
	mov.b64 	%rd201, {%r438, %r443};
	mov.b64 	%fd43, %rd201;
	// begin inline asm
	shfl.sync.down.b32 %r448, %r858, %r455, %r420, %r457;
	// end inline asm
	// begin inline asm
	shfl.sync.down.b32 %r453, %r454, %r455, %r420, %r457;
	// end inline asm
	add.s32 	%r468, %r401, 2;
	setp.gt.s32 	%p154, %r468, %r420;
	setp.gt.f64 	%p155, %fd157, %fd43;
	or.pred  	%p156, %p154, %p155;
	@%p156 bra 	$L__BB27_73;
	setp.geu.f64 	%p157, %fd157, %fd43;
	setp.lt.s32 	%p158, %r448, %r858;
	and.pred  	%p159, %p157, %p158;
	@%p159 bra 	$L__BB27_73;
	shr.u32 	%r469, %r453, 24;
	cvt.u16.u32 	%rs596, %r469;
	{ .reg .b16 tmp; mov.b32 {tmp, %rs595}, %r453; }
	shr.u32 	%r470, %r453, 8;
	cvt.u16.u32 	%rs594, %r470;
	cvt.u16.u32 	%rs593, %r453;
	mov.u32 	%r858, %r448;
	mov.f64 	%fd157, %fd43;
$L__BB27_73:
	cvt.u32.u16 	%r491, %rs593;
	and.b32  	%r492, %r491, 255;
	and.b16  	%rs473, %rs594, 255;
	mul.wide.u16 	%r493, %rs473, 256;
	or.b32  	%r494, %r493, %r492;
	cvt.u32.u16 	%r495, %rs595;
	shl.b32 	%r496, %r495, 16;
	and.b32  	%r497, %r496, 16711680;
	or.b32  	%r498, %r494, %r497;
	cvt.u32.u16 	%r499, %rs596;
	shl.b32 	%r500, %r499, 24;
	or.b32  	%r487, %r498, %r500;
	mov.b64 	%rd202, %fd157;
	mov.b64 	{%r472, %r477}, %rd202;
	mov.b32 	%r488, 4;
	mov.b32 	%r490, -1;
	// begin inline asm
	shfl.sync.down.b32 %r471, %r472, %r488, %r420, %r490;
	// end inline asm
	// begin inline asm
	shfl.sync.down.b32 %r476, %r477, %r488, %r420, %r490;
	// end inline asm
	mov.b64 	%rd203, {%r471, %r476};
	mov.b64 	%fd45, %rd203;
	// begin inline asm
	shfl.sync.down.b32 %r481, %r858, %r488, %r420, %r490;
	// end inline asm
	// begin inline asm
	shfl.sync.down.b32 %r486, %r487, %r488, %r420, %r490;
	// end inline asm
	add.s32 	%r501, %r401, 4;
	setp.gt.s32 	%p160, %r501, %r420;
	setp.gt.f64 	%p161, %fd157, %fd45;
	or.pred  	%p162, %p160, %p161;
	@%p162 bra 	$L__BB27_76;
	setp.geu.f64 	%p163, %fd157, %fd45;
	setp.lt.s32 	%p164, %r481, %r858;
	and.pred  	%p165, %p163, %p164;
	@%p165 bra 	$L__BB27_76;
	shr.u32 	%r502, %r486, 24;
	cvt.u16.u32 	%rs596, %r502;
	{ .reg .b16 tmp; mov.b32 {tmp, %rs595}, %r486; }
	shr.u32 	%r503, %r486, 8;
	cvt.u16.u32 	%rs594, %r503;
	cvt.u16.u32 	%rs593, %r486;
	mov.u32 	%r858, %r481;
	mov.f64 	%fd157, %fd45;
$L__BB27_76:
	cvt.u32.u16 	%r524, %rs593;
	and.b32  	%r525, %r524, 255;
	and.b16  	%rs474, %rs594, 255;
	mul.wide.u16 	%r526, %rs474, 256;
	or.b32  	%r527, %r526, %r525;
	cvt.u32.u16 	%r528, %rs595;
	shl.b32 	%r529, %r528, 16;
	and.b32  	%r530, %r529, 16711680;
	or.b32  	%r531, %r527, %r530;
	cvt.u32.u16 	%r532, %rs596;
	shl.b32 	%r533, %r532, 24;
	or.b32  	%r520, %r531, %r533;
	mov.b64 	%rd204, %fd157;
	mov.b64 	{%r505, %r510}, %rd204;
	mov.b32 	%r521, 8;
	mov.b32 	%r523, -1;
	// begin inline asm
	shfl.sync.down.b32 %r504, %r505, %r521, %r420, %r523;
	// end inline asm
	// begin inline asm
	shfl.sync.down.b32 %r509, %r510, %r521, %r420, %r523;
	// end inline asm
	mov.b64 	%rd205, {%r504, %r509};
	mov.b64 	%fd47, %rd205;
	// begin inline asm
	shfl.sync.down.b32 %r514, %r858, %r521, %r420, %r523;
	// end inline asm
	// begin inline asm
	shfl.sync.down.b32 %r519, %r520, %r521, %r420, %r523;
	// end inline asm
	add.s32 	%r534, %r401, 8;
	setp.gt.s32 	%p166, %r534, %r420;
	setp.gt.f64 	%p167, %fd157, %fd47;
	or.pred  	%p168, %p166, %p167;
	@%p168 bra 	$L__BB27_79;
	setp.geu.f64 	%p169, %fd157, %fd47;
	setp.lt.s32 	%p170, %r514, %r858;
	and.pred  	%p171, %p169, %p170;
	@%p171 bra 	$L__BB27_79;
	shr.u32 	%r535, %r519, 24;
	cvt.u16.u32 	%rs596, %r535;
	{ .reg .b16 tmp; mov.b32 {tmp, %rs595}, %r519; }
	shr.u32 	%r536, %r519, 8;
	cvt.u16.u32 	%rs594, %r536;
	cvt.u16.u32 	%rs593, %r519;
	mov.u32 	%r858, %r514;
	mov.f64 	%fd157, %fd47;
$L__BB27_79:
	cvt.u32.u16 	%r557, %rs593;
	and.b32  	%r558, %r557, 255;
	and.b16  	%rs475, %rs594, 255;
	mul.wide.u16 	%r559, %rs475, 256;
	or.b32  	%r560, %r559, %r558;
	cvt.u32.u16 	%r561, %rs595;
	shl.b32 	%r562, %r561, 16;
	and.b32  	%r563, %r562, 16711680;
	or.b32  	%r564, %r560, %r563;
	cvt.u32.u16 	%r565, %rs596;
	shl.b32 	%r566, %r565, 24;
	or.b32  	%r553, %r564, %r566;
	mov.b64 	%rd206, %fd157;
	mov.b64 	{%r538, %r543}, %rd206;
	mov.b32 	%r554, 16;
	mov.b32 	%r556, -1;
	// begin inline asm
	shfl.sync.down.b32 %r537, %r538, %r554, %r420, %r556;
	// end inline asm
	// begin inline asm
	shfl.sync.down.b32 %r542, %r543, %r554, %r420, %r556;
	// end inline asm
	mov.b64 	%rd207, {%r537, %r542};
	mov.b64 	%fd49, %rd207;
	// begin inline asm
	shfl.sync.down.b32 %r547, %r858, %r554, %r420, %r556;
	// end inline asm
	// begin inline asm
	shfl.sync.down.b32 %r552, %r553, %r554, %r420, %r556;
	// end inline asm
	add.s32 	%r567, %r401, 16;
	setp.gt.s32 	%p172, %r567, %r420;
	setp.gt.f64 	%p173, %fd157, %fd49;
	or.pred  	%p174, %p172, %p173;
	@%p174 bra 	$L__BB27_82;
	setp.geu.f64 	%p175, %fd157, %fd49;
	setp.lt.s32 	%p176, %r547, %r858;
	and.pred  	%p177, %p175, %p176;
	@%p177 bra 	$L__BB27_82;
	shr.u32 	%r568, %r552, 24;
	cvt.u16.u32 	%rs596, %r568;
	{ .reg .b16 tmp; mov.b32 {tmp, %rs595}, %r552; }
	shr.u32 	%r569, %r552, 8;
	cvt.u16.u32 	%rs594, %r569;
	cvt.u16.u32 	%rs593, %r552;
	mov.u32 	%r858, %r547;
	mov.f64 	%fd157, %fd49;
$L__BB27_82:
	setp.ne.s32 	%p178, %r401, 0;
	@%p178 bra 	$L__BB27_84;
	shr.u32 	%r570, %r1, 1;
	and.b32  	%r571, %r570, 496;
	mov.u32 	%r572, _ZZN3cub18CUB_300001_SM_10006detail6reduce28DeviceReduceSingleTileKernelINS2_10policy_hubIN4cuda3std3__45tupleIJdiEEEy12larger_tupleIdEE10Policy1000EPS9_SE_iSB_S9_S9_NS7_10__identityEEEvT0_T1_T2_T3_T4_T6_E12temp_storage;
	add.s32 	%r573, %r572, %r571;
	st.shared.f64 	[%r573+8], %fd157;
	st.shared.u32 	[%r573+16], %r858;
$L__BB27_84:
	bar.sync 	0;
	setp.ne.s32 	%p179, %r1, 0;
	@%p179 bra 	$L__BB27_197;
	setp.lt.s32 	%p180, %r174, 33;
	@%p180 bra 	$L__BB27_89;
	ld.shared.f64 	%fd51, [_ZZN3cub18CUB_300001_SM_10006detail6reduce28DeviceReduceSingleTileKernelINS2_10policy_hubIN4cuda3std3__45tupleIJdiEEEy12larger_tupleIdEE10Policy1000EPS9_SE_iSB_S9_S9_NS7_10__identityEEEvT0_T1_T2_T3_T4_T6_E12temp_storage+24];
	ld.shared.u32 	%r76, [_ZZN3cub18CUB_300001_SM_10006detail6reduce28DeviceReduceSingleTileKernelINS2_10policy_hubIN4cuda3std3__45tupleIJdiEEEy12larger_tupleIdEE10Policy1000EPS9_SE_iSB_S9_S9_NS7_10__identityEEEvT0_T1_T2_T3_T4_T6_E12temp_storage+32];
	setp.lt.f64 	%p181, %fd51, %fd157;
	@%p181 bra 	$L__BB27_89;
	setp.geu.f64 	%p182, %fd157, %fd51;
	setp.lt.s32 	%p183, %r76, %r858;
	and.pred  	%p184, %p182, %p183;
	@%p184 bra 	$L__BB27_89;
	ld.shared.u32 	%r574, [_ZZN3cub18CUB_300001_SM_10006detail6reduce28DeviceReduceSingleTileKernelINS2_10policy_hubIN4cuda3std3__45tupleIJdiEEEy12larger_tupleIdEE10Policy1000EPS9_SE_iSB_S9_S9_NS7_10__identityEEEvT0_T1_T2_T3_T4_T6_E12temp_storage+36];
	bfe.u32 	%r575, %r574, 24, 8;
	cvt.u16.u32 	%rs596, %r575;
	bfe.u32 	%r576, %r574, 16, 8;
	cvt.u16.u32 	%rs595, %r576;
	bfe.u32 	%r577, %r574, 8, 8;
	cvt.u16.u32 	%rs594, %r577;
	bfe.u32 	%r578, %r574, 0, 8;
	cvt.u16.u32 	%rs593, %r578;
	mov.f64 	%fd157, %fd51;
	mov.u32 	%r858, %r76;
$L__BB27_89:
	setp.lt.s32 	%p185, %r174, 65;
	@%p185 bra 	$L__BB27_93;
	ld.shared.f64 	%fd53, [_ZZN3cub18CUB_300001_SM_10006detail6reduce28DeviceReduceSingleTileKernelINS2_10policy_hubIN4cuda3std3__45tupleIJdiEEEy12larger_tupleIdEE10Policy1000EPS9_SE_iSB_S9_S9_NS7_10__identityEEEvT0_T1_T2_T3_T4_T6_E12temp_storage+40];
	ld.shared.u32 	%r78, [_ZZN3cub18CUB_300001_SM_10006detail6reduce28DeviceReduceSingleTileKernelINS2_10policy_hubIN4cuda3std3__45tupleIJdiEEEy12larger_tupleIdEE10Policy1000EPS9_SE_iSB_S9_S9_NS7_10__identityEEEvT0_T1_T2_T3_T4_T6_E12temp_storage+48];
	setp.lt.f64 	%p186, %fd53, %fd157;
	@%p186 bra 	$L__BB27_93;
	setp.geu.f64 	%p187, %fd157, %fd53;
	setp.lt.s32 	%p188, %r78, %r858;
	and.pred  	%p189, %p187, %p188;
	@%p189 bra 	$L__BB27_93;
	ld.shared.u32 	%r579, [_ZZN3cub18CUB_300001_SM_10006detail6reduce28DeviceReduceSingleTileKernelINS2_10policy_hubIN4cuda3std3__45tupleIJdiEEEy12larger_tupleIdEE10Policy1000EPS9_SE_iSB_S9_S9_NS7_10__identityEEEvT0_T1_T2_T3_T4_T6_E12temp_storage+52];
	bfe.u32 	%r580, %r579, 24, 8;
	cvt.u16.u32 	%rs596, %r580;
	bfe.u32 	%r581, %r579, 16, 8;
	cvt.u16.u32 	%rs595, %r581;
	bfe.u32 	%r582, %r579, 8, 8;
	cvt.u16.u32 	%rs594, %r582;
	bfe.u32 	%r583, %r579, 0, 8;
	cvt.u16.u32 	%rs593, %r583;
	mov.f64 	%fd157, %fd53;
	mov.u32 	%r858, %r78;
$L__BB27_93:
	setp.lt.s32 	%p190, %r174, 97;
	@%p190 bra 	$L__BB27_97;
	ld.shared.f64 	%fd55, [_ZZN3cub18CUB_300001_SM_10006detail6reduce28DeviceReduceSingleTileKernelINS2_10policy_hubIN4cuda3std3__45tupleIJdiEEEy12larger_tupleIdEE10Policy1000EPS9_SE_iSB_S9_S9_NS7_10__identityEEEvT0_T1_T2_T3_T4_T6_E12temp_storage+56];
	ld.shared.u32 	%r80, [_ZZN3cub18CUB_300001_SM_10006detail6reduce28DeviceReduceSingleTileKernelINS2_10policy_hubIN4cuda3std3__45tupleIJdiEEEy12larger_tupleIdEE10Policy1000EPS9_SE_iSB_S9_S9_NS7_10__identityEEEvT0_T1_T2_T3_T4_T6_E12temp_storage+64];
	setp.lt.f64 	%p191, %fd55, %fd157;
	@%p191 bra 	$L__BB27_97;
	setp.geu.f64 	%p192, %fd157, %fd55;
	setp.lt.s32 	%p193, %r80, %r858;
	and.pred  	%p194, %p192, %p193;
	@%p194 bra 	$L__BB27_97;
	ld.shared.u32 	%r584, [_ZZN3cub18CUB_300001_SM_10006detail6reduce28DeviceReduceSingleTileKernelINS2_10policy_hubIN4cuda3std3__45tupleIJdiEEEy12larger_tupleIdEE10Policy1000EPS9_SE_iSB_S9_S9_NS7_10__identityEEEvT0_T1_T2_T3_T4_T6_E12temp_storage+68];
	bfe.u32 	%r585, %r584, 24, 8;
	cvt.u16.u32 	%rs596, %r585;
	bfe.u32 	%r586, %r584, 16, 8;
	cvt.u16.u32 	%rs595, %r586;
	bfe.u32 	%r587, %r584, 8, 8;
	cvt.u16.u32 	%rs594, %r587;
	bfe.u32 	%r588, %r584, 0, 8;
	cvt.u16.u32 	%rs593, %r588;
	mov.f64 	%fd157, %fd55;
	mov.u32 	%r858, %r80;
$L__BB27_97:
	setp.lt.s32 	%p195, %r174, 129;
	@%p195 bra 	$L__BB27_101;
	ld.shared.f64 	%fd57, [_ZZN3cub18CUB_300001_SM_10006detail6reduce28DeviceReduceSingleTileKernelINS2_10policy_hubIN4cuda3std3__45tupleIJdiEEEy12larger_tupleIdEE10Policy1000EPS9_SE_iSB_S9_S9_NS7_10__identityEEEvT0_T1_T2_T3_T4_T6_E12temp_storage+72];
	ld.shared.u32 	%r82, [_ZZN3cub18CUB_300001_SM_10006detail6reduce28DeviceReduceSingleTileKernelINS2_10policy_hubIN4cuda3std3__45tupleIJdiEEEy12larger_tupleIdEE10Policy1000EPS9_SE_iSB_S9_S9_NS7_10__identityEEEvT0_T1_T2_T3_T4_T6_E12temp_storage+80];
	setp.lt.f64 	%p196, %fd57, %fd157;
	@%p196 bra 	$L__BB27_101;
	setp.geu.f64 	%p197, %fd157, %fd57;
	setp.lt.s32 	%p198, %r82, %r858;
	and.pred  	%p199, %p197, %p198;
	@%p199 bra 	$L__BB27_101;
	ld.shared.u32 	%r589, [_ZZN3cub18CUB_300001_SM_10006detail6reduce28DeviceReduceSingleTileKernelINS2_10policy_hubIN4cuda3std3__45tupleIJdiEEEy12larger_tupleIdEE10Policy1000EPS9_SE_iSB_S9_S9_NS7_10__identityEEEvT0_T1_T2_T3_T4_T6_E12temp_storage+84];
	bfe.u32 	%r590, %r589, 24, 8;
	cvt.u16.u32 	%rs596, %r590;
	bfe.u32 	%r591, %r589, 16, 8;
	cvt.u16.u32 	%rs595, %r591;
	bfe.u32 	%r592, %r589, 8, 8;
	cvt.u16.u32 	%rs594, %r592;
	bfe.u32 	%r593, %r589, 0, 8;
	cvt.u16.u32 	%rs593, %r593;
	mov.f64 	%fd157, %fd57;
	mov.u32 	%r858, %r82;
$L__BB27_101:
	setp.lt.s32 	%p200, %r174, 161;
	@%p200 bra 	$L__BB27_105;
	ld.shared.f64 	%fd59, [_ZZN3cub18CUB_300001_SM_10006detail6reduce28DeviceReduceSingleTileKernelINS2_10policy_hubIN4cuda3std3__45tupleIJdiEEEy12larger_tupleIdEE10Policy1000EPS9_SE_iSB_S9_S9_NS7_10__identityEEEvT0_T1_T2_T3_T4_T6_E12temp_storage+88];
	ld.shared.u32 	%r84, [_ZZN3cub18CUB_300001_SM_10006detail6reduce28DeviceReduceSingleTileKernelINS2_10policy_hubIN4cuda3std3__45tupleIJdiEEEy12larger_tupleIdEE10Policy1000EPS9_SE_iSB_S9_S9_NS7_10__identityEEEvT0_T1_T2_T3_T4_T6_E12temp_storage+96];
	setp.lt.f64 	%p201, %fd59, %fd157;
	@%p201 bra 	$L__BB27_105;
	setp.geu.f64 	%p202, %fd157, %fd59;
	setp.lt.s32 	%p203, %r84, %r858;
	and.pred  	%p204, %p202, %p203;
	@%p204 bra 	$L__BB27_105;
	ld.shared.u32 	%r594, [_ZZN3cub18CUB_300001_SM_10006detail6reduce28DeviceReduceSingleTileKernelINS2_10policy_hubIN4cuda3std3__45tupleIJdiEEEy12larger_tupleIdEE10Policy1000EPS9_SE_iSB_S9_S9_NS7_10__identityEEEvT0_T1_T2_T3_T4_T6_E12temp_storage+100];
	bfe.u32 	%r595, %r594, 24, 8;
	cvt.u16.u32 	%rs596, %r595;
	bfe.u32 	%r596, %r594, 16, 8;
	cvt.u16.u32 	%rs595, %r596;
	bfe.u32 	%r597, %r594, 8, 8;
	cvt.u16.u32 	%rs594, %r597;
	bfe.u32 	%r598, %r594, 0, 8;
	cvt.u16.u32 	%rs593, %r598;
	mov.f64 	%fd157, %fd59;
	mov.u32 	%r858, %r84;
$L__BB27_105:
	setp.lt.s32 	%p205, %r174, 193;
	@%p205 bra 	$L__BB27_109;
	ld.shared.f64 	%fd61, [_ZZN3cub18CUB_300001_SM_10006detail6reduce28DeviceReduceSingleTileKernelINS2_10policy_hubIN4cuda3std3__45tupleIJdiEEEy12larger_tupleIdEE10Policy1000EPS9_SE_iSB_S9_S9_NS7_10__identityEEEvT0_T1_T2_T3_T4_T6_E12temp_storage+104];
	ld.shared.u32 	%r86, [_ZZN3cub18CUB_300001_SM_10006detail6reduce28DeviceReduceSingleTileKernelINS2_10policy_hubIN4cuda3std3__45tupleIJdiEEEy12larger_tupleIdEE10Policy1000EPS9_SE_iSB_S9_S9_NS7_10__identityEEEvT0_T1_T2_T3_T4_T6_E12temp_storage+112];
	setp.lt.f64 	%p206, %fd61, %fd157;
	@%p206 bra 	$L__BB27_109;
	setp.geu.f64 	%p207, %fd157, %fd61;
	setp.lt.s32 	%p208, %r86, %r858;
	and.pred  	%p209, %p207, %p208;
	@%p209 bra 	$L__BB27_109;
	ld.shared.u32 	%r599, [_ZZN3cub18CUB_300001_SM_10006detail6reduce28DeviceReduceSingleTileKernelINS2_10policy_hubIN4cuda3std3__45tupleIJdiEEEy12larger_tupleIdEE10Policy1000EPS9_SE_iSB_S9_S9_NS7_10__identityEEEvT0_T1_T2_T3_T4_T6_E12temp_storage+116];
	bfe.u32 	%r600, %r599, 24, 8;
	cvt.u16.u32 	%rs596, %r600;
	bfe.u32 	%r601, %r599, 16, 8;
	cvt.u16.u32 	%rs595, %r601;
	bfe.u32 	%r602, %r599, 8, 8;
	cvt.u16.u32 	%rs594, %r602;
	bfe.u32 	%r603, %r599, 0, 8;
	cvt.u16.u32 	%rs593, %r603;
	mov.f64 	%fd157, %fd61;
	mov.u32 	%r858, %r86;
$L__BB27_109:
	setp.lt.s32 	%p210, %r174, 225;
	@%p210 bra 	$L__BB27_197;
	ld.shared.f64 	%fd63, [_ZZN3cub18CUB_300001_SM_10006detail6reduce28DeviceReduceSingleTileKernelINS2_10policy_hubIN4cuda3std3__45tupleIJdiEEEy12larger_tupleIdEE10Policy1000EPS9_SE_iSB_S9_S9_NS7_10__identityEEEvT0_T1_T2_T3_T4_T6_E12temp_storage+120];
	ld.shared.u32 	%r88, [_ZZN3cub18CUB_300001_SM_10006detail6reduce28DeviceReduceSingleTileKernelINS2_10policy_hubIN4cuda3std3__45tupleIJdiEEEy12larger_tupleIdEE10Policy1000EPS9_SE_iSB_S9_S9_NS7_10__identityEEEvT0_T1_T2_T3_T4_T6_E12temp_storage+128];
	setp.lt.f64 	%p211, %fd63, %fd157;
	@%p211 bra 	$L__BB27_197;
	setp.geu.f64 	%p212, %fd157, %fd63;
	setp.lt.s32 	%p213, %r88, %r858;
	and.pred  	%p214, %p212, %p213;
	@%p214 bra 	$L__BB27_197;
	ld.shared.u32 	%r604, [_ZZN3cub18CUB_300001_SM_10006detail6reduce28DeviceReduceSingleTileKernelINS2_10policy_hubIN4cuda3std3__45tupleIJdiEEEy12larger_tupleIdEE10Policy1000EPS9_SE_iSB_S9_S9_NS7_10__identityEEEvT0_T1_T2_T3_T4_T6_E12temp_storage+132];
	bfe.u32 	%r605, %r604, 24, 8;
	cvt.u16.u32 	%rs596, %r605;
	bfe.u32 	%r606, %r604, 16, 8;
	cvt.u16.u32 	%rs595, %r606;
	bfe.u32 	%r607, %r604, 8, 8;
	cvt.u16.u32 	%rs594, %r607;
	bfe.u32 	%r608, %r604, 0, 8;
	cvt.u16.u32 	%rs593, %r608;
	mov.u32 	%r858, %r88;
	mov.f64 	%fd157, %fd63;
	bra.uni 	$L__BB27_197;
$L__BB27_113:
	mov.u32 	%r89, %tid.x;
	mul.wide.u32 	%rd52, %r89, 16;
	add.s64 	%rd37, %rd34, %rd52;
	// begin inline asm
	ld.global.nc.u64 %rd36, [%rd37];
	// end inline asm
	add.s64 	%rd39, %rd37, 8;
	// begin inline asm
	ld.global.nc.u64 %rd220, [%rd39];
	// end inline asm
	cvt.u32.u64 	%r858, %rd220;
	mov.b64 	%fd157, %rd36;
	add.s64 	%rd41, %rd37, 4096;
	// begin inline asm
	ld.global.nc.u64 %rd40, [%rd41];
	// end inline asm
	add.s64 	%rd43, %rd37, 4104;
	// begin inline asm
	ld.global.nc.u64 %rd42, [%rd43];
	// end inline asm
	mov.b64 	%fd65, %rd40;
	add.s64 	%rd45, %rd37, 8192;
	// begin inline asm
	ld.global.nc.u64 %rd44, [%rd45];
	// end inline asm
	add.s64 	%rd47, %rd37, 8200;
	// begin inline asm
	ld.global.nc.u64 %rd46, [%rd47];
	// end inline asm
	mov.b64 	%fd66, %rd44;
	add.s64 	%rd49, %rd37, 12288;
	// begin inline asm
	ld.global.nc.u64 %rd48, [%rd49];
	// end inline asm
	add.s64 	%rd51, %rd37, 12296;
	// begin inline asm
	ld.global.nc.u64 %rd50, [%rd51];
	// end inline asm
	mov.b64 	%fd67, %rd48;
	setp.lt.f64 	%p3, %fd65, %fd157;
	@%p3 bra 	$L__BB27_115;
	cvt.u32.u64 	%r181, %rd42;
	setp.geu.f64 	%p4, %fd157, %fd65;
	setp.lt.s32 	%p5, %r181, %r858;
	and.pred  	%p6, %p4, %p5;
	selp.b64 	%rd220, %rd220, %rd42, %p6;
	selp.b32 	%r858, %r858, %r181, %p6;
	selp.f64 	%fd157, %fd157, %fd65, %p6;
$L__BB27_115:
	setp.gt.f64 	%p7, %fd157, %fd66;
	@%p7 bra 	$L__BB27_117;
	cvt.u32.u64 	%r182, %rd46;
	setp.geu.f64 	%p8, %fd157, %fd66;
	setp.lt.s32 	%p9, %r182, %r858;
	and.pred  	%p10, %p8, %p9;
	selp.b64 	%rd220, %rd220, %rd46, %p10;
	selp.b32 	%r858, %r858, %r182, %p10;
	selp.f64 	%fd157, %fd157, %fd66, %p10;
$L__BB27_117:
	setp.gt.f64 	%p11, %fd157, %fd67;
	@%p11 bra 	$L__BB27_119;
	cvt.u32.u64 	%r183, %rd50;
	setp.geu.f64 	%p12, %fd157, %fd67;
	setp.lt.s32 	%p13, %r183, %r858;
	and.pred  	%p14, %p12, %p13;
	selp.b64 	%rd220, %rd220, %rd50, %p14;
	selp.b32 	%r858, %r858, %r183, %p14;
	selp.f64 	%fd157, %fd157, %fd67, %p14;
$L__BB27_119:
	shr.u64 	%rd53, %rd220, 32;
	cvt.u16.u64 	%rs593, %rd53;
	shr.u64 	%rd54, %rd220, 40;
	cvt.u16.u64 	%rs594, %rd54;
	shr.u64 	%rd55, %rd220, 48;
	cvt.u16.u64 	%rs595, %rd55;
	shr.u64 	%rd56, %rd220, 56;
	cvt.u16.u64 	%rs596, %rd56;
	setp.lt.u32 	%p15, %r174, 2048;
	mov.b32 	%r873, 1024;
	@%p15 bra 	$L__BB27_135;
	add.s32 	%r97, %r174, -1024;
	mov.b32 	%r873, 1024;
$L__BB27_121:
	mul.wide.s32 	%rd73, %r873, 16;
	add.s64 	%rd58, %rd37, %rd73;
	// begin inline asm
	ld.global.nc.u64 %rd57, [%rd58];
	// end inline asm
	add.s64 	%rd60, %rd58, 8;
	// begin inline asm
	ld.global.nc.u64 %rd59, [%rd60];
	// end inline asm
	cvt.u32.u64 	%r100, %rd59;
	mov.b64 	%fd75, %rd57;
	add.s64 	%rd62, %rd58, 4096;
	// begin inline asm
	ld.global.nc.u64 %rd61, [%rd62];
	// end inline asm
	add.s64 	%rd64, %rd58, 4104;
	// begin inline asm
	ld.global.nc.u64 %rd63, [%rd64];
	// end inline asm
	cvt.u32.u64 	%r101, %rd63;
	mov.b64 	%fd76, %rd61;
	add.s64 	%rd66, %rd58, 8192;
	// begin inline asm
	ld.global.nc.u64 %rd65, [%rd66];
	// end inline asm
	add.s64 	%rd68, %rd58, 8200;
	// begin inline asm
	ld.global.nc.u64 %rd67, [%rd68];
	// end inline asm
	cvt.u32.u64 	%r102, %rd67;
	mov.b64 	%fd77, %rd65;
	add.s64 	%rd70, %rd58, 12288;
	// begin inline asm
	ld.global.nc.u64 %rd69, [%rd70];
	// end inline asm
	add.s64 	%rd72, %rd58, 12296;
	// begin inline asm
	ld.global.nc.u64 %rd71, [%rd72];
	// end inline asm
	cvt.u32.u64 	%r103, %rd71;
	mov.b64 	%fd78, %rd69;
	setp.gt.f64 	%p16, %fd157, %fd75;
	mov.b16 	%rs596, 0;
	mov.u16 	%rs595, %rs596;
	mov.u16 	%rs594, %rs596;
	mov.u16 	%rs593, %rs596;
	@%p16 bra 	$L__BB27_124;
	setp.geu.f64 	%p17, %fd157, %fd75;
	setp.lt.s32 	%p18, %r100, %r858;
	and.pred  	%p19, %p17, %p18;
	@%p19 bra 	$L__BB27_124;
	shr.u64 	%rd74, %rd59, 56;
	cvt.u16.u64 	%rs596, %rd74;
	shr.u64 	%rd75, %rd59, 48;
	cvt.u16.u64 	%rs595, %rd75;
	shr.u64 	%rd76, %rd59, 40;
	cvt.u16.u64 	%rs594, %rd76;
	shr.u64 	%rd77, %rd59, 32;
	cvt.u16.u64 	%rs593, %rd77;
	mov.u32 	%r858, %r100;
	mov.f64 	%fd157, %fd75;
$L__BB27_124:
	setp.gt.f64 	%p20, %fd157, %fd76;
	@%p20 bra 	$L__BB27_127;
	setp.geu.f64 	%p21, %fd157, %fd76;
	setp.lt.s32 	%p22, %r101, %r858;
	and.pred  	%p23, %p21, %p22;
	@%p23 bra 	$L__BB27_127;
	shr.u64 	%rd78, %rd63, 56;
	cvt.u16.u64 	%rs596, %rd78;
	shr.u64 	%rd79, %rd63, 48;
	cvt.u16.u64 	%rs595, %rd79;
	shr.u64 	%rd80, %rd63, 40;
	cvt.u16.u64 	%rs594, %rd80;
	shr.u64 	%rd81, %rd63, 32;
	cvt.u16.u64 	%rs593, %rd81;
	mov.u32 	%r858, %r101;
	mov.f64 	%fd157, %fd76;
$L__BB27_127:
	setp.gt.f64 	%p24, %fd157, %fd77;
	@%p24 bra 	$L__BB27_130;
	setp.geu.f64 	%p25, %fd157, %fd77;
	setp.lt.s32 	%p26, %r102, %r858;
	and.pred  	%p27, %p25, %p26;
	@%p27 bra 	$L__BB27_130;
	shr.u64 	%rd82, %rd67, 56;
	cvt.u16.u64 	%rs596, %rd82;
	shr.u64 	%rd83, %rd67, 48;
	cvt.u16.u64 	%rs595, %rd83;
	shr.u64 	%rd84, %rd67, 40;
	cvt.u16.u64 	%rs594, %rd84;
	shr.u64 	%rd85, %rd67, 32;
	cvt.u16.u64 	%rs593, %rd85;
	mov.u32 	%r858, %r102;
	mov.f64 	%fd157, %fd77;
$L__BB27_130:
	setp.gt.f64 	%p28, %fd157, %fd78;
	@%p28 bra 	$L__BB27_133;
	setp.geu.f64 	%p29, %fd157, %fd78;
	setp.lt.s32 	%p30, %r103, %r858;
	and.pred  	%p31, %p29, %p30;
	@%p31 bra 	$L__BB27_133;
	shr.u64 	%rd86, %rd71, 56;
	cvt.u16.u64 	%rs596, %rd86;
	shr.u64 	%rd87, %rd71, 48;
	cvt.u16.u64 	%rs595, %rd87;
	shr.u64 	%rd88, %rd71, 40;
	cvt.u16.u64 	%rs594, %rd88;
	shr.u64 	%rd89, %rd71, 32;
	cvt.u16.u64 	%rs593, %rd89;
	mov.u32 	%r858, %r103;
	mov.f64 	%fd157, %fd78;
$L__BB27_133:
	sub.s32 	%r186, %r174, %r873;
	setp.lt.s32 	%p32, %r186, 1024;
	@%p32 bra 	$L__BB27_158;
	add.s32 	%r873, %r873, 1024;
	setp.le.s32 	%p33, %r873, %r97;
	@%p33 bra 	$L__BB27_121;
$L__BB27_135:
	setp.le.s32 	%p34, %r174, %r873;
	@%p34 bra 	$L__BB27_158;
	sub.s32 	%r111, %r174, %r873;
	setp.ge.s32 	%p35, %r89, %r111;
	@%p35 bra 	$L__BB27_158;
	not.b32 	%r188, %r89;
	add.s32 	%r189, %r174, %r188;
	sub.s32 	%r112, %r189, %r873;
	and.b32  	%r190, %r112, 768;
	setp.eq.s32 	%p36, %r190, 768;
	mov.u32 	%r879, %r89;
	@%p36 bra 	$L__BB27_143;
	add.s32 	%r875, %r89, %r873;
	shr.u32 	%r191, %r112, 8;
	add.s32 	%r192, %r191, 1;
	and.b32  	%r193, %r192, 3;
	neg.s32 	%r874, %r193;
	mov.u32 	%r879, %r89;
$L__BB27_139:
	.pragma "nounroll";
	mul.wide.u32 	%rd94, %r875, 16;
	add.s64 	%rd91, %rd34, %rd94;
	// begin inline asm
	ld.global.nc.u64 %rd90, [%rd91];
	// end inline asm
	add.s64 	%rd93, %rd91, 8;
	// begin inline asm
	ld.global.nc.u64 %rd92, [%rd93];
	// end inline asm
	cvt.u32.u64 	%r119, %rd92;
	mov.b64 	%fd85, %rd90;
	setp.gt.f64 	%p37, %fd157, %fd85;
	@%p37 bra 	$L__BB27_142;
	setp.geu.f64 	%p38, %fd157, %fd85;
	setp.lt.s32 	%p39, %r119, %r858;
	and.pred  	%p40, %p38, %p39;
	@%p40 bra 	$L__BB27_142;
	shr.u64 	%rd95, %rd92, 56;
	cvt.u16.u64 	%rs596, %rd95;
	shr.u64 	%rd96, %rd92, 48;
	cvt.u16.u64 	%rs595, %rd96;
	shr.u64 	%rd97, %rd92, 40;
	cvt.u16.u64 	%rs594, %rd97;
	shr.u64 	%rd98, %rd92, 32;
	cvt.u16.u64 	%rs593, %rd98;
	mov.u32 	%r858, %r119;
	mov.f64 	%fd157, %fd85;
$L__BB27_142:
	add.s32 	%r879, %r879, 256;
	add.s32 	%r875, %r875, 256;
	add.s32 	%r874, %r874, 1;
	setp.ne.s32 	%p41, %r874, 0;
	@%p41 bra 	$L__BB27_139;
$L__BB27_143:
	setp.lt.u32 	%p42, %r112, 768;
	@%p42 bra 	$L__BB27_158;
	cvt.u64.u32 	%rd99, %r879;
	cvt.u64.u32 	%rd100, %r873;
	add.s64 	%rd101, %rd99, %rd100;
	shl.b64 	%rd102, %rd101, 4;
	add.s64 	%rd103, %rd102, %rd34;
	add.s64 	%rd222, %rd103, 12296;
	add.s32 	%r882, %r879, %r873;
$L__BB27_145:
	mul.wide.u32 	%rd108, %r882, 16;
	add.s64 	%rd105, %rd34, %rd108;
	// begin inline asm
	ld.global.nc.u64 %rd104, [%rd105];
	// end inline asm
	add.s64 	%rd107, %rd105, 8;
	// begin inline asm
	ld.global.nc.u64 %rd106, [%rd107];
	// end inline asm
	cvt.u32.u64 	%r131, %rd106;
	mov.b64 	%fd90, %rd104;
	setp.gt.f64 	%p43, %fd157, %fd90;
	@%p43 bra 	$L__BB27_148;
	setp.geu.f64 	%p44, %fd157, %fd90;
	setp.lt.s32 	%p45, %r131, %r858;
	and.pred  	%p46, %p44, %p45;
	@%p46 bra 	$L__BB27_148;
	shr.u64 	%rd109, %rd106, 56;
	cvt.u16.u64 	%rs596, %rd109;
	shr.u64 	%rd110, %rd106, 48;
	cvt.u16.u64 	%rs595, %rd110;
	shr.u64 	%rd111, %rd106, 40;
	cvt.u16.u64 	%rs594, %rd111;
	shr.u64 	%rd112, %rd106, 32;
	cvt.u16.u64 	%rs593, %rd112;
	mov.u32 	%r858, %r131;
	mov.f64 	%fd157, %fd90;
$L__BB27_148:
	add.s64 	%rd114, %rd222, -8200;
	// begin inline asm
	ld.global.nc.u64 %rd113, [%rd114];
	// end inline asm
	add.s64 	%rd116, %rd222, -8192;
	// begin inline asm
	ld.global.nc.u64 %rd115, [%rd116];
	// end inline asm
	cvt.u32.u64 	%r133, %rd115;
	mov.b64 	%fd92, %rd113;
	setp.gt.f64 	%p47, %fd157, %fd92;
	@%p47 bra 	$L__BB27_151;
	setp.geu.f64 	%p48, %fd157, %fd92;
	setp.lt.s32 	%p49, %r133, %r858;
	and.pred  	%p50, %p48, %p49;
	@%p50 bra 	$L__BB27_151;
	shr.u64 	%rd117, %rd115, 56;
	cvt.u16.u64 	%rs596, %rd117;
	shr.u64 	%rd118, %rd115, 48;
	cvt.u16.u64 	%rs595, %rd118;
	shr.u64 	%rd119, %rd115, 40;
	cvt.u16.u64 	%rs594, %rd119;
	shr.u64 	%rd120, %rd115, 32;
	cvt.u16.u64 	%rs593, %rd120;
	mov.u32 	%r858, %r133;
	mov.f64 	%fd157, %fd92;
$L__BB27_151:
	add.s64 	%rd122, %rd222, -4104;
	// begin inline asm
	ld.global.nc.u64 %rd121, [%rd122];
	// end inline asm
	add.s64 	%rd124, %rd222, -4096;
	// begin inline asm
	ld.global.nc.u64 %rd123, [%rd124];
	// end inline asm
	cvt.u32.u64 	%r135, %rd123;
	mov.b64 	%fd94, %rd121;
	setp.gt.f64 	%p51, %fd157, %fd94;
	@%p51 bra 	$L__BB27_154;
	setp.geu.f64 	%p52, %fd157, %fd94;
	setp.lt.s32 	%p53, %r135, %r858;
	and.pred  	%p54, %p52, %p53;
	@%p54 bra 	$L__BB27_154;
	shr.u64 	%rd125, %rd123, 56;
	cvt.u16.u64 	%rs596, %rd125;
	shr.u64 	%rd126, %rd123, 48;
	cvt.u16.u64 	%rs595, %rd126;
	shr.u64 	%rd127, %rd123, 40;
	cvt.u16.u64 	%rs594, %rd127;
	shr.u64 	%rd128, %rd123, 32;
	cvt.u16.u64 	%rs593, %rd128;
	mov.u32 	%r858, %r135;
	mov.f64 	%fd157, %fd94;
$L__BB27_154:
	add.s64 	%rd130, %rd222, -8;
	// begin inline asm
	ld.global.nc.u64 %rd129, [%rd130];
	// end inline asm
	// begin inline asm
	ld.global.nc.u64 %rd131, [%rd222];
	// end inline asm
	cvt.u32.u64 	%r137, %rd131;
	mov.b64 	%fd96, %rd129;
	setp.gt.f64 	%p55, %fd157, %fd96;
	@%p55 bra 	$L__BB27_157;
	setp.geu.f64 	%p56, %fd157, %fd96;
	setp.lt.s32 	%p57, %r137, %r858;
	and.pred  	%p58, %p56, %p57;
	@%p58 bra 	$L__BB27_157;
	shr.u64 	%rd133, %rd131, 56;
	cvt.u16.u64 	%rs596, %rd133;
	shr.u64 	%rd134, %rd131, 48;
	cvt.u16.u64 	%rs595, %rd134;
	shr.u64 	%rd135, %rd131, 40;
	cvt.u16.u64 	%rs594, %rd135;
	shr.u64 	%rd136, %rd131, 32;
	cvt.u16.u64 	%rs593, %rd136;
	mov.u32 	%r858, %r137;
	mov.f64 	%fd157, %fd96;
$L__BB27_157:
	add.s32 	%r879, %r879, 1024;
	add.s64 	%rd222, %rd222, 16384;
	add.s32 	%r882, %r882, 1024;
	setp.lt.s32 	%p59, %r879, %r111;
	@%p59 bra 	$L__BB27_145;
$L__BB27_158:
	// begin inline asm
	mov.u32 %r194, %laneid;
	// end inline asm
	cvt.u32.u16 	%r215, %rs593;
	and.b32  	%r216, %r215, 255;
	and.b16  	%rs464, %rs594, 255;
	mul.wide.u16 	%r217, %rs464, 256;
	or.b32  	%r218, %r217, %r216;
	cvt.u32.u16 	%r219, %rs595;
	shl.b32 	%r220, %r219, 16;
	and.b32  	%r221, %r220, 16711680;
	or.b32  	%r222, %r218, %r221;
	cvt.u32.u16 	%r223, %rs596;
	shl.b32 	%r224, %r223, 24;
	or.b32  	%r211, %r222, %r224;
	mov.b64 	%rd137, %fd157;
	mov.b64 	{%r196, %r201}, %rd137;
	mov.b32 	%r212, 1;
	mov.b32 	%r213, 31;
	mov.b32 	%r214, -1;
	// begin inline asm
	shfl.sync.down.b32 %r195, %r196, %r212, %r213, %r214;
	// end inline asm
	// begin inline asm
	shfl.sync.down.b32 %r200, %r201, %r212, %r213, %r214;
	// end inline asm
	mov.b64 	%rd138, {%r195, %r200};
	mov.b64 	%fd99, %rd138;
	// begin inline asm
	shfl.sync.down.b32 %r205, %r858, %r212, %r213, %r214;
	// end inline asm
	// begin inline asm
	shfl.sync.down.b32 %r210, %r211, %r212, %r213, %r214;
	// end inline asm
	setp.gt.s32 	%p60, %r194, 30;
	setp.gt.f64 	%p61, %fd157, %fd99;
	or.pred  	%p62, %p60, %p61;
	@%p62 bra 	$L__BB27_161;
	setp.geu.f64 	%p63, %fd157, %fd99;
	setp.lt.s32 	%p64, %r205, %r858;
	and.pred  	%p65, %p63, %p64;
	@%p65 bra 	$L__BB27_161;
	shr.u32 	%r225, %r210, 24;
	cvt.u16.u32 	%rs596, %r225;
	{ .reg .b16 tmp; mov.b32 {tmp, %rs595}, %r210; }
	shr.u32 	%r226, %r210, 8;
	cvt.u16.u32 	%rs594, %r226;
	cvt.u16.u32 	%rs593, %r210;
	mov.f64 	%fd157, %fd99;
	mov.u32 	%r858, %r205;
$L__BB27_161:
	cvt.u32.u16 	%r247, %rs593;
	and.b32  	%r248, %r247, 255;
	and.b16  	%rs465, %rs594, 255;
	mul.wide.u16 	%r249, %rs465, 256;
	or.b32  	%r250, %r249, %r248;
	cvt.u32.u16 	%r251, %rs595;
	shl.b32 	%r252, %r251, 16;
	and.b32  	%r253, %r252, 16711680;
	or.b32  	%r254, %r250, %r253;
	cvt.u32.u16 	%r255, %rs596;
	shl.b32 	%r256, %r255, 24;
	or.b32  	%r243, %r254, %r256;
	mov.b64 	%rd139, %fd157;
	mov.b64 	{%r228, %r233}, %rd139;
	mov.b32 	%r244, 2;
	mov.b32 	%r245, 31;
	mov.b32 	%r246, -1;
	// begin inline asm
	shfl.sync.down.b32 %r227, %r228, %r244, %r245, %r246;
	// end inline asm
	// begin inline asm
	shfl.sync.down.b32 %r232, %r233, %r244, %r245, %r246;
	// end inline asm
	mov.b64 	%rd140, {%r227, %r232};
	mov.b64 	%fd101, %rd140;
	// begin inline asm
	shfl.sync.down.b32 %r237, %r858, %r244, %r245, %r246;
	// end inline asm
	// begin inline asm
	shfl.sync.down.b32 %r242, %r243, %r244, %r245, %r246;
	// end inline asm
	setp.gt.s32 	%p66, %r194, 29;
	setp.gt.f64 	%p67, %fd157, %fd101;
	or.pred  	%p68, %p66, %p67;
	@%p68 bra 	$L__BB27_164;
	setp.geu.f64 	%p69, %fd157, %fd101;
	setp.lt.s32 	%p70, %r237, %r858;
	and.pred  	%p71, %p69, %p70;
	@%p71 bra 	$L__BB27_164;
	shr.u32 	%r257, %r242, 24;
	cvt.u16.u32 	%rs596, %r257;
	{ .reg .b16 tmp; mov.b32 {tmp, %rs595}, %r242; }
	shr.u32 	%r258, %r242, 8;
	cvt.u16.u32 	%rs594, %r258;
	cvt.u16.u32 	%rs593, %r242;
	mov.f64 	%fd157, %fd101;
	mov.u32 	%r858, %r237;
$L__BB27_164:
	cvt.u32.u16 	%r279, %rs593;
	and.b32  	%r280, %r279, 255;
	and.b16  	%rs466, %rs594, 255;
	mul.wide.u16 	%r281, %rs466, 256;
	or.b32  	%r282, %r281, %r280;
	cvt.u32.u16 	%r283, %rs595;
	shl.b32 	%r284, %r283, 16;
	and.b32  	%r285, %r284, 16711680;
	or.b32  	%r286, %r282, %r285;
	cvt.u32.u16 	%r287, %rs596;
	shl.b32 	%r288, %r287, 24;
	or.b32  	%r275, %r286, %r288;
	mov.b64 	%rd141, %fd157;
	mov.b64 	{%r260, %r265}, %rd141;
	mov.b32 	%r276, 4;
	mov.b32 	%r277, 31;
	mov.b32 	%r278, -1;
	// begin inline asm
	shfl.sync.down.b32 %r259, %r260, %r276, %r277, %r278;
	// end inline asm
	// begin inline asm
	shfl.sync.down.b32 %r264, %r265, %r276, %r277, %r278;
	// end inline asm
	mov.b64 	%rd142, {%r259, %r264};
	mov.b64 	%fd103, %rd142;
	// begin inline asm
	shfl.sync.down.b32 %r269, %r858, %r276, %r277, %r278;
	// end inline asm
	// begin inline asm
	shfl.sync.down.b32 %r274, %r275, %r276, %r277, %r278;
	// end inline asm
	setp.gt.s32 	%p72, %r194, 27;
	setp.gt.f64 	%p73, %fd157, %fd103;
	or.pred  	%p74, %p72, %p73;
	@%p74 bra 	$L__BB27_167;
	setp.geu.f64 	%p75, %fd157, %fd103;
	setp.lt.s32 	%p76, %r269, %r858;
	and.pred  	%p77, %p75, %p76;
	@%p77 bra 	$L__BB27_167;
	shr.u32 	%r289, %r274, 24;
	cvt.u16.u32 	%rs596, %r289;
	{ .reg .b16 tmp; mov.b32 {tmp, %rs595}, %r274; }
	shr.u32 	%r290, %r274, 8;
	cvt.u16.u32 	%rs594, %r290;
	cvt.u16.u32 	%rs593, %r274;
	mov.f64 	%fd157, %fd103;
	mov.u32 	%r858, %r269;
$L__BB27_167:
	cvt.u32.u16 	%r311, %rs593;
	and.b32  	%r312, %r311, 255;
	and.b16  	%rs467, %rs594, 255;
	mul.wide.u16 	%r313, %rs467, 256;
	or.b32  	%r314, %r313, %r312;
	cvt.u32.u16 	%r315, %rs595;
	shl.b32 	%r316, %r315, 16;
	and.b32  	%r317, %r316, 16711680;
	or.b32  	%r318, %r314, %r317;
	cvt.u32.u16 	%r319, %rs596;
	shl.b32 	%r320, %r319, 24;
	or.b32  	%r307, %r318, %r320;
	mov.b64 	%rd143, %fd157;
	mov.b64 	{%r292, %r297}, %rd143;
	mov.b32 	%r308, 8;
	mov.b32 	%r309, 31;
	mov.b32 	%r310, -1;
	// begin inline asm
	shfl.sync.down.b32 %r291, %r292, %r308, %r309, %r310;
	// end inline asm
	// begin inline asm
	shfl.sync.down.b32 %r296, %r297, %r308, %r309, %r310;
	// end inline asm
	mov.b64 	%rd144, {%r291, %r296};
	mov.b64 	%fd105, %rd144;
	// begin inline asm
	shfl.sync.down.b32 %r301, %r858, %r308, %r309, %r310;
	// end inline asm
	// begin inline asm
	shfl.sync.down.b32 %r306, %r307, %r308, %r309, %r310;
	// end inline asm
	setp.gt.s32 	%p78, %r194, 23;
	setp.gt.f64 	%p79, %fd157, %fd105;
	or.pred  	%p80, %p78, %p79;
	@%p80 bra 	$L__BB27_170;
	setp.geu.f64 	%p81, %fd157, %fd105;
	setp.lt.s32 	%p82, %r301, %r858;
	and.pred  	%p83, %p81, %p82;
	@%p83 bra 	$L__BB27_170;
	shr.u32 	%r321, %r306, 24;
	cvt.u16.u32 	%rs596, %r321;
	{ .reg .b16 tmp; mov.b32 {tmp, %rs595}, %r306; }
	shr.u32 	%r322, %r306, 8;
	cvt.u16.u32 	%rs594, %r322;
	cvt.u16.u32 	%rs593, %r306;
	mov.f64 	%fd157, %fd105;
	mov.u32 	%r858, %r301;
$L__BB27_170:
	cvt.u32.u16 	%r343, %rs593;
	and.b32  	%r344, %r343, 255;
	and.b16  	%rs468, %rs594, 255;
	mul.wide.u16 	%r345, %rs468, 256;
	or.b32  	%r346, %r345, %r344;
	cvt.u32.u16 	%r347, %rs595;
	shl.b32 	%r348, %r347, 16;
	and.b32  	%r349, %r348, 16711680;
	or.b32  	%r350, %r346, %r349;
	cvt.u32.u16 	%r351, %rs596;
	shl.b32 	%r352, %r351, 24;
	or.b32  	%r339, %r350, %r352;
	mov.b64 	%rd145, %fd157;
	mov.b64 	{%r324, %r329}, %rd145;
	mov.b32 	%r340, 16;
	mov.b32 	%r341, 31;
	mov.b32 	%r342, -1;
	// begin inline asm
	shfl.sync.down.b32 %r323, %r324, %r340, %r341, %r342;
	// end inline asm
	// begin inline asm
	shfl.sync.down.b32 %r328, %r329, %r340, %r341, %r342;
	// end inline asm
	mov.b64 	%rd146, {%r323, %r328};
	mov.b64 	%fd107, %rd146;
	// begin inline asm
	shfl.sync.down.b32 %r333, %r858, %r340, %r341, %r342;
	// end inline asm
	// begin inline asm
	shfl.sync.down.b32 %r338, %r339, %r340, %r341, %r342;
	// end inline asm
	setp.gt.s32 	%p84, %r194, 15;
	setp.gt.f64 	%p85, %fd157, %fd107;
	or.pred  	%p86, %p84, %p85;
	@%p86 bra 	$L__BB27_173;
	setp.geu.f64 	%p87, %fd157, %fd107;
	setp.lt.s32 	%p88, %r333, %r858;
	and.pred  	%p89, %p87, %p88;
	@%p89 bra 	$L__BB27_173;
	shr.u32 	%r353, %r338, 24;
	cvt.u16.u32 	%rs596, %r353;
	{ .reg .b16 tmp; mov.b32 {tmp, %rs595}, %r338; }
	shr.u32 	%r354, %r338, 8;
	cvt.u16.u32 	%rs594, %r354;
	cvt.u16.u32 	%rs593, %r338;
	mov.f64 	%fd157, %fd107;
	mov.u32 	%r858, %r333;
$L__BB27_173:
	setp.ne.s32 	%p90, %r194, 0;
	@%p90 bra 	$L__BB27_175;
	shr.u32 	%r355, %r89, 1;
	and.b32  	%r356, %r355, 496;
	mov.u32 	%r357, _ZZN3cub18CUB_300001_SM_10006detail6reduce28DeviceReduceSingleTileKernelINS2_10policy_hubIN4cuda3std3__45tupleIJdiEEEy12larger_tupleIdEE10Policy1000EPS9_SE_iSB_S9_S9_NS7_10__identityEEEvT0_T1_T2_T3_T4_T6_E12temp_storage;
	add.s32 	%r358, %r357, %r356;
	st.shared.f64 	[%r358+8], %fd157;
	st.shared.u32 	[%r358+16], %r858;
$L__BB27_175:
	bar.sync 	0;
	setp.ne.s32 	%p91, %r89, 0;
	@%p91 bra 	$L__BB27_197;
	ld.shared.f64 	%fd109, [_ZZN3cub18CUB_300001_SM_10006detail6reduce28DeviceReduceSingleTileKernelINS2_10policy_hubIN4cuda3std3__45tupleIJdiEEEy12larger_tupleIdEE10Policy1000EPS9_SE_iSB_S9_S9_NS7_10__identityEEEvT0_T1_T2_T3_T4_T6_E12temp_storage+24];
	ld.shared.u32 	%r158, [_ZZN3cub18CUB_300001_SM_10006detail6reduce28DeviceReduceSingleTileKernelINS2_10policy_hubIN4cuda3std3__45tupleIJdiEEEy12larger_tupleIdEE10Policy1000EPS9_SE_iSB_S9_S9_NS7_10__identityEEEvT0_T1_T2_T3_T4_T6_E12temp_storage+32];
	setp.lt.f64 	%p92, %fd109, %fd157;
	@%p92 bra 	$L__BB27_179;
	setp.geu.f64 	%p93, %fd157, %fd109;
	setp.lt.s32 	%p94, %r158, %r858;
	and.pred  	%p95, %p93, %p94;
	@%p95 bra 	$L__BB27_179;
	ld.shared.u32 	%r359, [_ZZN3cub18CUB_300001_SM_10006detail6reduce28DeviceReduceSingleTileKernelINS2_10policy_hubIN4cuda3std3__45tupleIJdiEEEy12larger_tupleIdEE10Policy1000EPS9_SE_iSB_S9_S9_NS7_10__identityEEEvT0_T1_T2_T3_T4_T6_E12temp_storage+36];
	bfe.u32 	%r360, %r359, 24, 8;
	cvt.u16.u32 	%rs596, %r360;
	bfe.u32 	%r361, %r359, 16, 8;
	cvt.u16.u32 	%rs595, %r361;
	bfe.u32 	%r362, %r359, 8, 8;
	cvt.u16.u32 	%rs594, %r362;
	bfe.u32 	%r363, %r359, 0, 8;
	cvt.u16.u32 	%rs593, %r363;
	mov.f64 	%fd157, %fd109;
	mov.u32 	%r858, %r158;
$L__BB27_179:
	ld.shared.f64 	%fd111, [_ZZN3cub18CUB_300001_SM_10006detail6reduce28DeviceReduceSingleTileKernelINS2_10policy_hubIN4cuda3std3__45tupleIJdiEEEy12larger_tupleIdEE10Policy1000EPS9_SE_iSB_S9_S9_NS7_10__identityEEEvT0_T1_T2_T3_T4_T6_E12temp_storage+40];
	ld.shared.u32 	%r160, [_ZZN3cub18CUB_300001_SM_10006detail6reduce28DeviceReduceSingleTileKernelINS2_10policy_hubIN4cuda3std3__45tupleIJdiEEEy12larger_tupleIdEE10Policy1000EPS9_SE_iSB_S9_S9_NS7_10__identityEEEvT0_T1_T2_T3_T4_T6_E12temp_storage+48];
	setp.lt.f64 	%p96, %fd111, %fd157;
	@%p96 bra 	$L__BB27_182;
	setp.geu.f64 	%p97, %fd157, %fd111;
	setp.lt.s32 	%p98, %r160, %r858;
	and.pred  	%p99, %p97, %p98;
	@%p99 bra 	$L__BB27_182;
	ld.shared.u32 	%r364, [_ZZN3cub18CUB_300001_SM_10006detail6reduce28DeviceReduceSingleTileKernelINS2_10policy_hubIN4cuda3std3__45tupleIJdiEEEy12larger_tupleIdEE10Policy1000EPS9_SE_iSB_S9_S9_NS7_10__identityEEEvT0_T1_T2_T3_T4_T6_E12temp_storage+52];
	bfe.u32 	%r365, %r364, 24, 8;
	cvt.u16.u32 	%rs596, %r365;
	bfe.u32 	%r366, %r364, 16, 8;
	cvt.u16.u32 	%rs595, %r366;
	bfe.u32 	%r367, %r364, 8, 8;
	cvt.u16.u32 	%rs594, %r367;
	bfe.u32 	%r368, %r364, 0, 8;
	cvt.u16.u32 	%rs593, %r368;
	mov.f64 	%fd157, %fd111;
	mov.u32 	%r858, %r160;
$L__BB27_182:
	ld.shared.f64 	%fd113, [_ZZN3cub18CUB_300001_SM_10006detail6reduce28DeviceReduceSingleTileKernelINS2_10policy_hubIN4cuda3std3__45tupleIJdiEEEy12larger_tupleIdEE10Policy1000EPS9_SE_iSB_S9_S9_NS7_10__identityEEEvT0_T1_T2_T3_T4_T6_E12temp_storage+56];
	ld.shared.u32 	%r162, [_ZZN3cub18CUB_300001_SM_10006detail6reduce28DeviceReduceSingleTileKernelINS2_10policy_hubIN4cuda3std3__45tupleIJdiEEEy12larger_tupleIdEE10Policy1000EPS9_SE_iSB_S9_S9_NS7_10__identityEEEvT0_T1_T2_T3_T4_T6_E12temp_storage+64];
	setp.lt.f64 	%p100, %fd113, %fd157;
	@%p100 bra 	$L__BB27_185;
	setp.geu.f64 	%p101, %fd157, %fd113;
	setp.lt.s32 	%p102, %r162, %r858;
	and.pred  	%p103, %p101, %p102;
	@%p103 bra 	$L__BB27_185;
	ld.shared.u32 	%r369, [_ZZN3cub18CUB_300001_SM_10006detail6reduce28DeviceReduceSingleTileKernelINS2_10policy_hubIN4cuda3std3__45tupleIJdiEEEy12larger_tupleIdEE10Policy1000EPS9_SE_iSB_S9_S9_NS7_10__identityEEEvT0_T1_T2_T3_T4_T6_E12temp_storage+68];
	bfe.u32 	%r370, %r369, 24, 8;
	cvt.u16.u32 	%rs596, %r370;
	bfe.u32 	%r371, %r369, 16, 8;
	cvt.u16.u32 	%rs595, %r371;
	bfe.u32 	%r372, %r369, 8, 8;
	cvt.u16.u32 	%rs594, %r372;
	bfe.u32 	%r373, %r369, 0, 8;
	cvt.u16.u32 	%rs593, %r373;
	mov.f64 	%fd157, %fd113;
	mov.u32 	%r858, %r162;
$L__BB27_185:
	ld.shared.f64 	%fd115, [_ZZN3cub18CUB_300001_SM_10006detail6reduce28DeviceReduceSingleTileKernelINS2_10policy_hubIN4cuda3std3__45tupleIJdiEEEy12larger_tupleIdEE10Policy1000EPS9_SE_iSB_S9_S9_NS7_10__identityEEEvT0_T1_T2_T3_T4_T6_E12temp_storage+72];
	ld.shared.u32 	%r164, [_ZZN3cub18CUB_300001_SM_10006detail6reduce28DeviceReduceSingleTileKernelINS2_10policy_hubIN4cuda3std3__45tupleIJdiEEEy12larger_tupleIdEE10Policy1000EPS9_SE_iSB_S9_S9_NS7_10__identityEEEvT0_T1_T2_T3_T4_T6_E12temp_storage+80];
	setp.lt.f64 	%p104, %fd115, %fd157;
	@%p104 bra 	$L__BB27_188;
	setp.geu.f64 	%p105, %fd157, %fd115;
	setp.lt.s32 	%p106, %r164, %r858;
	and.pred  	%p107, %p105, %p106;
	@%p107 bra 	$L__BB27_188;
	ld.shared.u32 	%r374, [_ZZN3cub18CUB_300001_SM_10006detail6reduce28DeviceReduceSingleTileKernelINS2_10policy_hubIN4cuda3std3__45tupleIJdiEEEy12larger_tupleIdEE10Policy1000EPS9_SE_iSB_S9_S9_NS7_10__identityEEEvT0_T1_T2_T3_T4_T6_E12temp_storage+84];
	bfe.u32 	%r375, %r374, 24, 8;
	cvt.u16.u32 	%rs596, %r375;
	bfe.u32 	%r376, %r374, 16, 8;
	cvt.u16.u32 	%rs595, %r376;
	bfe.u32 	%r377, %r374, 8, 8;
	cvt.u16.u32 	%rs594, %r377;
	bfe.u32 	%r378, %r374, 0, 8;
	cvt.u16.u32 	%rs593, %r378;
	mov.f64 	%fd157, %fd115;
	mov.u32 	%r858, %r164;
$L__BB27_188:
	ld.shared.f64 	%fd117, [_ZZN3cub18CUB_300001_SM_10006detail6reduce28DeviceReduceSingleTileKernelINS2_10policy_hubIN4cuda3std3__45tupleIJdiEEEy12larger_tupleIdEE10Policy1000EPS9_SE_iSB_S9_S9_NS7_10__identityEEEvT0_T1_T2_T3_T4_T6_E12temp_storage+88];
	ld.shared.u32 	%r166, [_ZZN3cub18CUB_300001_SM_10006detail6reduce28DeviceReduceSingleTileKernelINS2_10policy_hubIN4cuda3std3__45tupleIJdiEEEy12larger_tupleIdEE10Policy1000EPS9_SE_iSB_S9_S9_NS7_10__identityEEEvT0_T1_T2_T3_T4_T6_E12temp_storage+96];
	setp.lt.f64 	%p108, %fd117, %fd157;
	@%p108 bra 	$L__BB27_191;
	setp.geu.f64 	%p109, %fd157, %fd117;
	setp.lt.s32 	%p110, %r166, %r858;
	and.pred  	%p111, %p109, %p110;
	@%p111 bra 	$L__BB27_191;
	ld.shared.u32 	%r379, [_ZZN3cub18CUB_300001_SM_10006detail6reduce28DeviceReduceSingleTileKernelINS2_10policy_hubIN4cuda3std3__45tupleIJdiEEEy12larger_tupleIdEE10Policy1000EPS9_SE_iSB_S9_S9_NS7_10__identityEEEvT0_T1_T2_T3_T4_T6_E12temp_storage+100];
	bfe.u32 	%r380, %r379, 24, 8;
	cvt.u16.u32 	%rs596, %r380;
	bfe.u32 	%r381, %r379, 16, 8;
	cvt.u16.u32 	%rs595, %r381;
	bfe.u32 	%r382, %r379, 8, 8;
	cvt.u16.u32 	%rs594, %r382;
	bfe.u32 	%r383, %r379, 0, 8;
	cvt.u16.u32 	%rs593, %r383;
	mov.f64 	%fd157, %fd117;
	mov.u32 	%r858, %r166;
$L__BB27_191:
	ld.shared.f64 	%fd119, [_ZZN3cub18CUB_300001_SM_10006detail6reduce28DeviceReduceSingleTileKernelINS2_10policy_hubIN4cuda3std3__45tupleIJdiEEEy12larger_tupleIdEE10Policy1000EPS9_SE_iSB_S9_S9_NS7_10__identityEEEvT0_T1_T2_T3_T4_T6_E12temp_storage+104];
	ld.shared.u32 	%r168, [_ZZN3cub18CUB_300001_SM_10006detail6reduce28DeviceReduceSingleTileKernelINS2_10policy_hubIN4cuda3std3__45tupleIJdiEEEy12larger_tupleIdEE10Policy1000EPS9_SE_iSB_S9_S9_NS7_10__identityEEEvT0_T1_T2_T3_T4_T6_E12temp_storage+112];
	setp.lt.f64 	%p112, %fd119, %fd157;
	@%p112 bra 	$L__BB27_194;
	setp.geu.f64 	%p113, %fd157, %fd119;
	setp.lt.s32 	%p114, %r168, %r858;
	and.pred  	%p115, %p113, %p114;
	@%p115 bra 	$L__BB27_194;
	ld.shared.u32 	%r384, [_ZZN3cub18CUB_300001_SM_10006detail6reduce28DeviceReduceSingleTileKernelINS2_10policy_hubIN4cuda3std3__45tupleIJdiEEEy12larger_tupleIdEE10Policy1000EPS9_SE_iSB_S9_S9_NS7_10__identityEEEvT0_T1_T2_T3_T4_T6_E12temp_storage+116];
	bfe.u32 	%r385, %r384, 24, 8;
	cvt.u16.u32 	%rs596, %r385;
	bfe.u32 	%r386, %r384, 16, 8;
	cvt.u16.u32 	%rs595, %r386;
	bfe.u32 	%r387, %r384, 8, 8;
	cvt.u16.u32 	%rs594, %r387;
	bfe.u32 	%r388, %r384, 0, 8;
	cvt.u16.u32 	%rs593, %r388;
	mov.f64 	%fd157, %fd119;
	mov.u32 	%r858, %r168;
$L__BB27_194:
	ld.shared.f64 	%fd121, [_ZZN3cub18CUB_300001_SM_10006detail6reduce28DeviceReduceSingleTileKernelINS2_10policy_hubIN4cuda3std3__45tupleIJdiEEEy12larger_tupleIdEE10Policy1000EPS9_SE_iSB_S9_S9_NS7_10__identityEEEvT0_T1_T2_T3_T4_T6_E12temp_storage+120];
	ld.shared.u32 	%r170, [_ZZN3cub18CUB_300001_SM_10006detail6reduce28DeviceReduceSingleTileKernelINS2_10policy_hubIN4cuda3std3__45tupleIJdiEEEy12larger_tupleIdEE10Policy1000EPS9_SE_iSB_S9_S9_NS7_10__identityEEEvT0_T1_T2_T3_T4_T6_E12temp_storage+128];
	setp.lt.f64 	%p116, %fd121, %fd157;
	@%p116 bra 	$L__BB27_197;
	setp.geu.f64 	%p117, %fd157, %fd121;
	setp.lt.s32 	%p118, %r170, %r858;
	and.pred  	%p119, %p117, %p118;
	@%p119 bra 	$L__BB27_197;
	ld.shared.u32 	%r389, [_ZZN3cub18CUB_300001_SM_10006detail6reduce28DeviceReduceSingleTileKernelINS2_10policy_hubIN4cuda3std3__45tupleIJdiEEEy12larger_tupleIdEE10Policy1000EPS9_SE_iSB_S9_S9_NS7_10__identityEEEvT0_T1_T2_T3_T4_T6_E12temp_storage+132];
	bfe.u32 	%r390, %r389, 24, 8;
	cvt.u16.u32 	%rs596, %r390;
	bfe.u32 	%r391, %r389, 16, 8;
	cvt.u16.u32 	%rs595, %r391;
	bfe.u32 	%r392, %r389, 8, 8;
	cvt.u16.u32 	%rs594, %r392;
	bfe.u32 	%r393, %r389, 0, 8;
	cvt.u16.u32 	%rs593, %r393;
	mov.u32 	%r858, %r170;
	mov.f64 	%fd157, %fd121;
$L__BB27_197:
	mov.u32 	%r809, %tid.x;
	setp.ne.s32 	%p275, %r809, 0;
	@%p275 bra 	$L__BB27_202;
	setp.lt.f64 	%p276, %fd157, %fd193;
	@%p276 bra 	$L__BB27_201;
	setp.geu.f64 	%p277, %fd193, %fd157;
	setp.lt.s32 	%p278, %r858, %r902;
	and.pred  	%p279, %p277, %p278;
	@%p279 bra 	$L__BB27_201;
	mov.f64 	%fd193, %fd157;
	mov.u32 	%r902, %r858;
	mov.u16 	%rs721, %rs593;
	mov.u16 	%rs722, %rs594;
	mov.u16 	%rs723, %rs595;
	mov.u16 	%rs724, %rs596;
$L__BB27_201:
	st.global.f64 	[%rd1], %fd193;
	st.global.u32 	[%rd1+8], %r902;
	cvt.u32.u16 	%r810, %rs724;
	cvt.u32.u16 	%r811, %rs723;
	prmt.b32 	%r812, %r811, %r810, 0x3340U;
	cvt.u32.u16 	%r813, %rs722;
	cvt.u32.u16 	%r814, %rs721;
	prmt.b32 	%r815, %r814, %r813, 0x3340U;
	prmt.b32 	%r816, %r815, %r812, 0x5410U;
	st.global.u32 	[%rd1+12], %r816;
$L__BB27_202:
	ret;

}
.func  (.param .b64 func_retval0) __internal_accurate_pow(
	.param .b64 __internal_accurate_pow_param_0
)
{
	.reg .pred 	%p<8>;
	.reg .b32 	%r<49>;
	.reg .b32 	%f<3>;
	.reg .b64 	%fd<109>;

	ld.param.f64 	%fd10, [__internal_accurate_pow_param_0];
	{
	.reg .b32 %temp; 
	mov.b64 	{%temp, %r46}, %fd10;
	}
	{
	.reg .b32 %temp; 
	mov.b64 	{%r45, %temp}, %fd10;
	}
	shr.u32 	%r47, %r46, 20;
	setp.gt.u32 	%p1, %r46, 1048575;
	@%p1 bra 	$L__BB28_2;
	mul.f64 	%fd11, %fd10, 0d4350000000000000;
	{
	.reg .b32 %temp; 
	mov.b64 	{%temp, %r46}, %fd11;
	}
	{
	.reg .b32 %temp; 
	mov.b64 	{%r45, %temp}, %fd11;
	}
	shr.u32 	%r16, %r46, 20;
	add.s32 	%r47, %r16, -54;
$L__BB28_2:
	add.s32 	%r48, %r47, -1023;
	and.b32  	%r17, %r46, -2146435073;
	or.b32  	%r18, %r17, 1072693248;
	mov.b64 	%fd107, {%r45, %r18};
	setp.lt.u32 	%p2, %r18, 1073127583;
	@%p2 bra 	$L__BB28_4;
	{
	.reg .b32 %temp; 
	mov.b64 	{%r19, %temp}, %fd107;
	}
	{
	.reg .b32 %temp; 
	mov.b64 	{%temp, %r20}, %fd107;
	}
	add.s32 	%r21, %r20, -1048576;
	mov.b64 	%fd107, {%r19, %r21};
	add.s32 	%r48, %r47, -1022;
$L__BB28_4:
	add.f64 	%fd12, %fd107, 0dBFF0000000000000;
	add.f64 	%fd13, %fd107, 0d3FF0000000000000;
	rcp.approx.ftz.f64 	%fd14, %fd13;
	neg.f64 	%fd15, %fd13;
	fma.rn.f64 	%fd16, %fd15, %fd14, 0d3FF0000000000000;
	fma.rn.f64 	%fd17, %fd16, %fd16, %fd16;
	fma.rn.f64 	%fd18, %fd17, %fd14, %fd14;
	mul.f64 	%fd19, %fd12, %fd18;
	fma.rn.f64 	%fd20, %fd12, %fd18, %fd19;
	mul.f64 	%fd21, %fd20, %fd20;
	fma.rn.f64 	%fd22, %fd21, 0d3EB0F5FF7D2CAFE2, 0d3ED0F5D241AD3B5A;
	fma.rn.f64 	%fd23, %fd22, %fd21, 0d3EF3B20A75488A3F;
	fma.rn.f64 	%fd24, %fd23, %fd21, 0d3F1745CDE4FAECD5;
	fma.rn.f64 	%fd25, %fd24, %fd21, 0d3F3C71C7258A578B;
	fma.rn.f64 	%fd26, %fd25, %fd21, 0d3F6249249242B910;
	fma.rn.f64 	%fd27, %fd26, %fd21, 0d3F89999999999DFB;
	sub.f64 	%fd28, %fd12, %fd20;
	add.f64 	%fd29, %fd28, %fd28;
	neg.f64 	%fd30, %fd20;
	fma.rn.f64 	%fd31, %fd30, %fd12, %fd29;
	mul.f64 	%fd32, %fd18, %fd31;
	fma.rn.f64 	%fd33, %fd21, %fd27, 0d3FB5555555555555;
	mov.f64 	%fd34, 0d3FB5555555555555;
	sub.f64 	%fd35, %fd34, %fd33;
	fma.rn.f64 	%fd36, %fd21, %fd27, %fd35;
	add.f64 	%fd37, %fd36, 0dBC46A4CB00B9E7B0;
	add.f64 	%fd38, %fd33, %fd37;
	sub.f64 	%fd39, %fd33, %fd38;
	add.f64 	%fd40, %fd37, %fd39;
	mul.rn.f64 	%fd41, %fd20, %fd20;
	neg.f64 	%fd42, %fd41;
	fma.rn.f64 	%fd43, %fd20, %fd20, %fd42;
	{
	.reg .b32 %temp; 
	mov.b64 	{%r22, %temp}, %fd32;
	}
	{
	.reg .b32 %temp; 
	mov.b64 	{%temp, %r23}, %fd32;
	}
	add.s32 	%r24, %r23, 1048576;
	mov.b64 	%fd44, {%r22, %r24};
	fma.rn.f64 	%fd45, %fd20, %fd44, %fd43;
	mul.rn.f64 	%fd46, %fd41, %fd20;
	neg.f64 	%fd47, %fd46;
	fma.rn.f64 	%fd48, %fd41, %fd20, %fd47;
	fma.rn.f64 	%fd49, %fd41, %fd32, %fd48;
	fma.rn.f64 	%fd50, %fd45, %fd20, %fd49;
	mul.rn.f64 	%fd51, %fd38, %fd46;
	neg.f64 	%fd52, %fd51;
	fma.rn.f64 	%fd53, %fd38, %fd46, %fd52;
	fma.rn.f64 	%fd54, %fd38, %fd50, %fd53;
	fma.rn.f64 	%fd55, %fd40, %fd46, %fd54;
	add.f64 	%fd56, %fd51, %fd55;
	sub.f64 	%fd57, %fd51, %fd56;
	add.f64 	%fd58, %fd55, %fd57;
	add.f64 	%fd59, %fd20, %fd56;
	sub.f64 	%fd60, %fd20, %fd59;
	add.f64 	%fd61, %fd56, %fd60;
	add.f64 	%fd62, %fd58, %fd61;
	add.f64 	%fd63, %fd32, %fd62;
	add.f64 	%fd64, %fd59, %fd63;
	sub.f64 	%fd65, %fd59, %fd64;
	add.f64 	%fd66, %fd63, %fd65;
	xor.b32  	%r25, %r48, -2147483648;
	mov.b32 	%r26, 1127219200;
	mov.b64 	%fd67, {%r25, %r26};
	mov.b32 	%r27, -2147483648;
	mov.b64 	%fd68, {%r27, %r26};
	sub.f64 	%fd69, %fd67, %fd68;
	fma.rn.f64 	%fd70, %fd69, 0d3FE62E42FEFA39EF, %fd64;
	fma.rn.f64 	%fd71, %fd69, 0dBFE62E42FEFA39EF, %fd70;
	sub.f64 	%fd72, %fd71, %fd64;
	sub.f64 	%fd73, %fd66, %fd72;
	fma.rn.f64 	%fd74, %fd69, 0d3C7ABC9E3B39803F, %fd73;
	add.f64 	%fd75, %fd70, %fd74;
	sub.f64 	%fd76, %fd70, %fd75;
	add.f64 	%fd77, %fd74, %fd76;
	mov.f64 	%fd78, 0d4000000000000000;
	{
	.reg .b32 %temp; 
	mov.b64 	{%temp, %r28}, %fd78;
	}
	{
	.reg .b32 %temp; 
	mov.b64 	{%r29, %temp}, %fd78;
	}
	shl.b32 	%r30, %r28, 1;
	setp.gt.u32 	%p3, %r30, -33554433;
	and.b32  	%r31, %r28, -15728641;
	selp.b32 	%r32, %r31, %r28, %p3;
	mov.b64 	%fd79, {%r29, %r32};
	mul.rn.f64 	%fd80, %fd75, %fd79;
	neg.f64 	%fd81, %fd80;
	fma.rn.f64 	%fd82, %fd75, %fd79, %fd81;
	fma.rn.f64 	%fd83, %fd77, %fd79, %fd82;
	add.f64 	%fd4, %fd80, %fd83;
	sub.f64 	%fd84, %fd80, %fd4;
	add.f64 	%fd5, %fd83, %fd84;
	fma.rn.f64 	%fd85, %fd4, 0d3FF71547652B82FE, 0d4338000000000000;
	{
	.reg .b32 %temp; 
	mov.b64 	{%r13, %temp}, %fd85;
	}
	mov.f64 	%fd86, 0dC338000000000000;
	add.rn.f64 	%fd87, %fd85, %fd86;
	fma.rn.f64 	%fd88, %fd87, 0dBFE62E42FEFA39EF, %fd4;
	fma.rn.f64 	%fd89, %fd87, 0dBC7ABC9E3B39803F, %fd88;
	fma.rn.f64 	%fd90, %fd89, 0d3E5ADE1569CE2BDF, 0d3E928AF3FCA213EA;
	fma.rn.f64 	%fd91, %fd90, %fd89, 0d3EC71DEE62401315;
	fma.rn.f64 	%fd92, %fd91, %fd89, 0d3EFA01997C89EB71;
	fma.rn.f64 	%fd93, %fd92, %fd89, 0d3F2A01A014761F65;
	fma.rn.f64 	%fd94, %fd93, %fd89, 0d3F56C16C1852B7AF;
	fma.rn.f64 	%fd95, %fd94, %fd89, 0d3F81111111122322;
	fma.rn.f64 	%fd96, %fd95, %fd89, 0d3FA55555555502A1;
	fma.rn.f64 	%fd97, %fd96, %fd89, 0d3FC5555555555511;
	fma.rn.f64 	%fd98, %fd97, %fd89, 0d3FE000000000000B;
	fma.rn.f64 	%fd99, %fd98, %fd89, 0d3FF0000000000000;
	fma.rn.f64 	%fd100, %fd99, %fd89, 0d3FF0000000000000;
	{
	.reg .b32 %temp; 
	mov.b64 	{%r14, %temp}, %fd100;
	}
	{
	.reg .b32 %temp; 
	mov.b64 	{%temp, %r15}, %fd100;
	}
	shl.b32 	%r33, %r13, 20;
	add.s32 	%r34, %r33, %r15;
	mov.b64 	%fd108, {%r14, %r34};
	{
	.reg .b32 %temp; 
	mov.b64 	{%temp, %r35}, %fd4;
	}
	mov.b32 	%f2, %r35;
	abs.f32 	%f1, %f2;
	setp.lt.f32 	%p4, %f1, 0f4086232B;
	@%p4 bra 	$L__BB28_7;
	setp.lt.f64 	%p5, %fd4, 0d0000000000000000;
	add.f64 	%fd101, %fd4, 0d7FF0000000000000;
	selp.f64 	%fd108, 0d0000000000000000, %fd101, %p5;
	setp.geu.f32 	%p6, %f1, 0f40874800;
	@%p6 bra 	$L__BB28_7;
	shr.u32 	%r36, %r13, 31;
	add.s32 	%r37, %r13, %r36;
	shr.s32 	%r38, %r37, 1;
	shl.b32 	%r39, %r38, 20;
	add.s32 	%r40, %r15, %r39;
	mov.b64 	%fd102, {%r14, %r40};
	sub.s32 	%r41, %r13, %r38;
	shl.b32 	%r42, %r41, 20;
	add.s32 	%r43, %r42, 1072693248;
	mov.b32 	%r44, 0;
	mov.b64 	%fd103, {%r44, %r43};
	mul.f64 	%fd108, %fd103, %fd102;
$L__BB28_7:
	abs.f64 	%fd104, %fd108;
	setp.eq.f64 	%p7, %fd104, 0d7FF0000000000000;
	fma.rn.f64 	%fd105, %fd108, %fd5, %fd108;
	selp.f64 	%fd106, %fd108, %fd105, %p7;
	st.param.f64 	[func_retval0], %fd106;
	ret;

}


// ===== COMPILED SASS (sm_100) =====

	.target	sm_100

	.elftype	@"ET_EXEC"


//--------------------- .note.nv.tkinfo           --------------------------
	.section	.note.nv.tkinfo,"",@"SHT_NOTE"
	.sectionflags	@"SHF_NOTE_NV_TKINFO"
	.tkinfo
        /*0018*/ 	.word	0x00000002
        /*0030*/ 	.string	""
        /*0030*/ 	.string	"ptxas"
        /*0030*/ 	.string	"Cuda compilation tools, release 13.0, V13.0.88"
        /*0030*/ 	.string	"Build cuda_13.0.r13.0/compiler.36424714_0"
        /*0030*/ 	.string	"-arch sm_100 -m 64 "



//--------------------- .note.nv.cuinfo           --------------------------
	.section	.note.nv.cuinfo,"",@"SHT_NOTE"
	.sectionflags	@"SHF_NOTE_NV_CUINFO"
        /*0018*/ 	.short	0x0002
        /*001a*/ 	.short	0x0064
        /*001c*/ 	.short	0x0082
	.zero		2


//--------------------- .nv.info                  --------------------------
	.section	.nv.info,"",@"SHT_CUDA_INFO"
	.align	4


	//----- nvinfo : EIATTR_REGCOUNT
	.align		4
        /*0000*/ 	.byte	0x04, 0x2f
        /*0002*/ 	.short	(.L_55 - .L_54)
	.align		4
.L_54:
        /*0004*/ 	.word	index@(_Z5scorejjPdS_)
        /*0008*/ 	.word	0x00000022


	//----- nvinfo : EIATTR_FRAME_SIZE
	.align		4
.L_55:
        /*000c*/ 	.byte	0x04, 0x11
        /*000e*/ 	.short	(.L_57 - .L_56)
	.align		4
.L_56:
        /*0010*/ 	.word	index@($_Z5scorejjPdS_$__internal_accurate_pow)
        /*0014*/ 	.word	0x00000000


	//----- nvinfo : EIATTR_FRAME_SIZE
	.align		4
.L_57:
        /*0018*/ 	.byte	0x04, 0x11
        /*001a*/ 	.short	(.L_59 - .L_58)
	.align		4
.L_58:
        /*001c*/ 	.word	index@($__internal_3_$__cuda_sm20_dsqrt_rn_f64_mediumpath_v1)
        /*0020*/ 	.word	0x00000000


	//----- nvinfo : EIATTR_FRAME_SIZE
	.align		4
.L_59:
        /*0024*/ 	.byte	0x04, 0x11
        /*0026*/ 	.short	(.L_61 - .L_60)
	.align		4
.L_60:
        /*0028*/ 	.word	index@($__internal_2_$__cuda_sm20_dblrcp_rn_slowpath_v3)
        /*002c*/ 	.word	0x00000000


	//----- nvinfo : EIATTR_FRAME_SIZE
	.align		4
.L_61:
        /*0030*/ 	.byte	0x04, 0x11
        /*0032*/ 	.short	(.L_63 - .L_62)
	.align		4
.L_62:
        /*0034*/ 	.word	index@(_Z5scorejjPdS_)
        /*0038*/ 	.word	0x00000000


	//----- nvinfo : EIATTR_REGCOUNT
	.align		4
.L_63:
        /*003c*/ 	.byte	0x04, 0x2f
        /*003e*/ 	.short	(.L_65 - .L_64)
	.align		4
.L_64:
        /*0040*/ 	.word	index@(_Z11pickParentsjjPiPdS_)
        /*0044*/ 	.word	0x0000001e


	//----- nvinfo : EIATTR_FRAME_SIZE
	.align		4
.L_65:
        /*0048*/ 	.byte	0x04, 0x11
        /*004a*/ 	.short	(.L_67 - .L_66)
	.align		4
.L_66:
        /*004c*/ 	.word	index@(_Z11pickParentsjjPiPdS_)
        /*0050*/ 	.word	0x00000000


	//----- nvinfo : EIATTR_REGCOUNT
	.align		4
.L_67:
        /*0054*/ 	.byte	0x04, 0x2f
        /*0056*/ 	.short	(.L_69 - .L_68)
	.align		4
.L_68:
        /*0058*/ 	.word	index@(_Z4initjP17curandStateXORWOW)
        /*005c*/ 	.word	0x0000001f


	//----- nvinfo : EIATTR_FRAME_SIZE
	.align		4
.L_69:
        /*0060*/ 	.byte	0x04, 0x11
        /*0062*/ 	.short	(.L_71 - .L_70)
	.align		4
.L_70:
        /*0064*/ 	.word	index@(_Z4initjP17curandStateXORWOW)
        /*0068*/ 	.word	0x00000000


	//----- nvinfo : EIATTR_REGCOUNT
	.align		4
.L_71:
        /*006c*/ 	.byte	0x04, 0x2f
        /*006e*/ 	.short	(.L_73 - .L_72)
	.align		4
.L_72:
        /*0070*/ 	.word	index@(_Z9setRandomP17curandStateXORWOWPi)
        /*0074*/ 	.word	0x00000016


	//----- nvinfo : EIATTR_FRAME_SIZE
	.align		4
.L_73:
        /*0078*/ 	.byte	0x04, 0x11
        /*007a*/ 	.short	(.L_75 - .L_74)
	.align		4
.L_74:
        /*007c*/ 	.word	index@(_Z9setRandomP17curandStateXORWOWPi)
        /*0080*/ 	.word	0x00000000


	//----- nvinfo : EIATTR_REGCOUNT
	.align		4
.L_75:
        /*0084*/ 	.byte	0x04, 0x2f
        /*0086*/ 	.short	(.L_77 - .L_76)
	.align		4
.L_76:
        /*0088*/ 	.word	index@(_ZN6thrust24THRUST_300001_SM_1000_NS8cuda_cub4core6detail13_kernel_agentINS1_8__reduce11ReduceAgentINS0_12zip_iteratorIN4cuda3std3__45tupleIJNS0_6detail15normal_iteratorINS0_10device_ptrIdEEEENS0_17counting_iteratorIlNS0_11use_defaultESI_SI_EEEEEEEPNSB_IJdlEEESM_iNS1_9__extrema9arg_max_fIdlNSA_4lessIdEEEEEEJSL_SN_iSS_EEEvDpT0_)
        /*008c*/ 	.word	0x00000020


	//----- nvinfo : EIATTR_FRAME_SIZE
	.align		4
.L_77:
        /*0090*/ 	.byte	0x04, 0x11
        /*0092*/ 	.short	(.L_79 - .L_78)
	.align		4
.L_78:
        /*0094*/ 	.word	index@(_ZN6thrust24THRUST_300001_SM_1000_NS8cuda_cub4core6detail13_kernel_agentINS1_8__reduce11ReduceAgentINS0_12zip_iteratorIN4cuda3std3__45tupleIJNS0_6detail15normal_iteratorINS0_10device_ptrIdEEEENS0_17counting_iteratorIlNS0_11use_defaultESI_SI_EEEEEEEPNSB_IJdlEEESM_iNS1_9__extrema9arg_max_fIdlNSA_4lessIdEEEEEEJSL_SN_iSS_EEEvDpT0_)
        /*0098*/ 	.word	0x00000000


	//----- nvinfo : EIATTR_REGCOUNT
	.align		4
.L_79:
        /*009c*/ 	.byte	0x04, 0x2f
        /*009e*/ 	.short	(.L_81 - .L_80)
	.align		4
.L_80:
        /*00a0*/ 	.word	index@(_ZN6thrust24THRUST_300001_SM_1000_NS8cuda_cub4core6detail13_kernel_agentINS1_8__reduce11ReduceAgentINS0_12zip_iteratorIN4cuda3std3__45tupleIJNS0_6detail15normal_iteratorINS0_10device_ptrIdEEEENS0_17counting_iteratorIlNS0_11use_defaultESI_SI_EEEEEEEPNSB_IJdlEEESM_iNS1_9__extrema9arg_max_fIdlNSA_4lessIdEEEEEEJSL_SN_iN3cub18CUB_300001_SM_100013GridEvenShareIiEENSV_9GridQueueIjEESS_EEEvDpT0_)
        /*00a4*/ 	.word	0x00000028


	//----- nvinfo : EIATTR_FRAME_SIZE
	.align		4
.L_81:
        /*00a8*/ 	.byte	0x04, 0x11
        /*00aa*/ 	.short	(.L_83 - .L_82)
	.align		4
.L_82:
        /*00ac*/ 	.word	index@(_ZN6thrust24THRUST_300001_SM_1000_NS8cuda_cub4core6detail13_kernel_agentINS1_8__reduce11ReduceAgentINS0_12zip_iteratorIN4cuda3std3__45tupleIJNS0_6detail15normal_iteratorINS0_10device_ptrIdEEEENS0_17counting_iteratorIlNS0_11use_defaultESI_SI_EEEEEEEPNSB_IJdlEEESM_iNS1_9__extrema9arg_max_fIdlNSA_4lessIdEEEEEEJSL_SN_iN3cub18CUB_300001_SM_100013GridEvenShareIiEENSV_9GridQueueIjEESS_EEEvDpT0_)
        /*00b0*/ 	.word	0x00000000


	//----- nvinfo : EIATTR_REGCOUNT
	.align		4
.L_83:
        /*00b4*/ 	.byte	0x04, 0x2f
        /*00b6*/ 	.short	(.L_85 - .L_84)
	.align		4
.L_84:
        /*00b8*/ 	.word	index@(_ZN6thrust24THRUST_300001_SM_1000_NS8cuda_cub4core6detail13_kernel_agentINS1_8__reduce10DrainAgentIiEEJN3cub18CUB_300001_SM_10009GridQueueIjEEiEEEvDpT0_)
        /*00bc*/ 	.word	0x00000008


	//----- nvinfo : EIATTR_FRAME_SIZE
	.align		4
.L_85:
        /*00c0*/ 	.byte	0x04, 0x11
        /*00c2*/ 	.short	(.L_87 - .L_86)
	.align		4
.L_86:
        /*00c4*/ 	.word	index@(_ZN6thrust24THRUST_300001_SM_1000_NS8cuda_cub4core6detail13_kernel_agentINS1_8__reduce10DrainAgentIiEEJN3cub18CUB_300001_SM_10009GridQueueIjEEiEEEvDpT0_)
        /*00c8*/ 	.word	0x00000000


	//----- nvinfo : EIATTR_REGCOUNT
	.align		4
.L_87:
        /*00cc*/ 	.byte	0x04, 0x2f
        /*00ce*/ 	.short	(.L_89 - .L_88)
	.align		4
.L_88:
        /*00d0*/ 	.word	index@(_ZN6thrust24THRUST_300001_SM_1000_NS8cuda_cub4core6detail13_kernel_agentINS1_8__reduce11ReduceAgentIPN4cuda3std3__45tupleIJdlEEESC_SB_iNS1_9__extrema9arg_max_fIdlNS9_4lessIdEEEEEEJSC_SC_iSH_EEEvDpT0_)
        /*00d4*/ 	.word	0x00000020


	//----- nvinfo : EIATTR_FRAME_SIZE
	.align		4
.L_89:
        /*00d8*/ 	.byte	0x04, 0x11
        /*00da*/ 	.short	(.L_91 - .L_90)
	.align		4
.L_90:
        /*00dc*/ 	.word	index@(_ZN6thrust24THRUST_300001_SM_1000_NS8cuda_cub4core6detail13_kernel_agentINS1_8__reduce11ReduceAgentIPN4cuda3std3__45tupleIJdlEEESC_SB_iNS1_9__extrema9arg_max_fIdlNS9_4lessIdEEEEEEJSC_SC_iSH_EEEvDpT0_)
        /*00e0*/ 	.word	0x00000000


	//----- nvinfo : EIATTR_REGCOUNT
	.align		4
.L_91:
        /*00e4*/ 	.byte	0x04, 0x2f
        /*00e6*/ 	.short	(.L_93 - .L_92)
	.align		4
.L_92:
        /*00e8*/ 	.word	index@(_ZN6thrust24THRUST_300001_SM_1000_NS8cuda_cub4core6detail13_kernel_agentINS1_8__reduce11ReduceAgentINS0_12zip_iteratorIN4cuda3std3__45tupleIJNS0_6detail15normal_iteratorINS0_10device_ptrIdEEEENS0_17counting_iteratorIlNS0_11use_defaultESI_SI_EEEEEEEPNSB_IJdlEEESM_lNS1_9__extrema9arg_max_fIdlNSA_4lessIdEEEEEEJSL_SN_lSS_EEEvDpT0_)
        /*00ec*/ 	.word	0x00000020


	//----- nvinfo : EIATTR_FRAME_SIZE
	.align		4
.L_93:
        /*00f0*/ 	.byte	0x04, 0x11
        /*00f2*/ 	.short	(.L_95 - .L_94)
	.align		4
.L_94:
        /*00f4*/ 	.word	index@(_ZN6thrust24THRUST_300001_SM_1000_NS8cuda_cub4core6detail13_kernel_agentINS1_8__reduce11ReduceAgentINS0_12zip_iteratorIN4cuda3std3__45tupleIJNS0_6detail15normal_iteratorINS0_10device_ptrIdEEEENS0_17counting_iteratorIlNS0_11use_defaultESI_SI_EEEEEEEPNSB_IJdlEEESM_lNS1_9__extrema9arg_max_fIdlNSA_4lessIdEEEEEEJSL_SN_lSS_EEEvDpT0_)
        /*00f8*/ 	.word	0x00000000


	//----- nvinfo : EIATTR_REGCOUNT
	.align		4
.L_95:
        /*00fc*/ 	.byte	0x04, 0x2f
        /*00fe*/ 	.short	(.L_97 - .L_96)
	.align		4
.L_96:
        /*0100*/ 	.word	index@(_ZN6thrust24THRUST_300001_SM_1000_NS8cuda_cub4core6detail13_kernel_agentINS1_8__reduce11ReduceAgentINS0_12zip_iteratorIN4cuda3std3__45tupleIJNS0_6detail15normal_iteratorINS0_10device_ptrIdEEEENS0_17counting_iteratorIlNS0_11use_defaultESI_SI_EEEEEEEPNSB_IJdlEEESM_lNS1_9__extrema9arg_max_fIdlNSA_4lessIdEEEEEEJSL_SN_lN3cub18CUB_300001_SM_100013GridEvenShareIlEENSV_9GridQueueIyEESS_EEEvDpT0_)
        /*0104*/ 	.word	0x00000020


	//----- nvinfo : EIATTR_FRAME_SIZE
	.align		4
.L_97:
        /*0108*/ 	.byte	0x04, 0x11
        /*010a*/ 	.short	(.L_99 - .L_98)
	.align		4
.L_98:
        /*010c*/ 	.word	index@(_ZN6thrust24THRUST_300001_SM_1000_NS8cuda_cub4core6detail13_kernel_agentINS1_8__reduce11ReduceAgentINS0_12zip_iteratorIN4cuda3std3__45tupleIJNS0_6detail15normal_iteratorINS0_10device_ptrIdEEEENS0_17counting_iteratorIlNS0_11use_defaultESI_SI_EEEEEEEPNSB_IJdlEEESM_lNS1_9__extrema9arg_max_fIdlNSA_4lessIdEEEEEEJSL_SN_lN3cub18CUB_300001_SM_100013GridEvenShareIlEENSV_9GridQueueIyEESS_EEEvDpT0_)
        /*0110*/ 	.word	0x00000000


	//----- nvinfo : EIATTR_REGCOUNT
	.align		4
.L_99:
        /*0114*/ 	.byte	0x04, 0x2f
        /*0116*/ 	.short	(.L_101 - .L_100)
	.align		4
.L_100:
        /*0118*/ 	.word	index@(_ZN6thrust24THRUST_300001_SM_1000_NS8cuda_cub4core6detail13_kernel_agentINS1_8__reduce10DrainAgentIlEEJN3cub18CUB_300001_SM_10009GridQueueIyEElEEEvDpT0_)
        /*011c*/ 	.word	0x00000008


	//----- nvinfo : EIATTR_FRAME_SIZE
	.align		4
.L_101:
        /*0120*/ 	.byte	0x04, 0x11
        /*0122*/ 	.short	(.L_103 - .L_102)
	.align		4
.L_102:
        /*0124*/ 	.word	index@(_ZN6thrust24THRUST_300001_SM_1000_NS8cuda_cub4core6detail13_kernel_agentINS1_8__reduce10DrainAgentIlEEJN3cub18CUB_300001_SM_10009GridQueueIyEElEEEvDpT0_)
        /*0128*/ 	.word	0x00000000


	//----- nvinfo : EIATTR_REGCOUNT
	.align		4
.L_103:
        /*012c*/ 	.byte	0x04, 0x2f
        /*012e*/ 	.short	(.L_105 - .L_104)
	.align		4
.L_104:
        /*0130*/ 	.word	index@(_ZN6thrust24THRUST_300001_SM_1000_NS8cuda_cub4core6detail13_kernel_agentINS1_8__reduce11ReduceAgentIPN4cuda3std3__45tupleIJdlEEESC_SB_lNS1_9__extrema9arg_max_fIdlNS9_4lessIdEEEEEEJSC_SC_iSH_EEEvDpT0_)
        /*0134*/ 	.word	0x00000020


	//----- nvinfo : EIATTR_FRAME_SIZE
	.align		4
.L_105:
        /*0138*/ 	.byte	0x04, 0x11
        /*013a*/ 	.short	(.L_107 - .L_106)
	.align		4
.L_106:
        /*013c*/ 	.word	index@(_ZN6thrust24THRUST_300001_SM_1000_NS8cuda_cub4core6detail13_kernel_agentINS1_8__reduce11ReduceAgentIPN4cuda3std3__45tupleIJdlEEESC_SB_lNS1_9__extrema9arg_max_fIdlNS9_4lessIdEEEEEEJSC_SC_iSH_EEEvDpT0_)
        /*0140*/ 	.word	0x00000000


	//----- nvinfo : EIATTR_REGCOUNT
	.align		4
.L_107:
        /*0144*/ 	.byte	0x04, 0x2f
        /*0146*/ 	.short	(.L_109 - .L_108)
	.align		4
.L_108:
        /*0148*/ 	.word	index@(_ZN6thrust24THRUST_300001_SM_1000_NS8cuda_cub4core6detail13_kernel_agentINS1_8__reduce11ReduceAgentINS0_12zip_iteratorIN4cuda3std3__45tupleIJNS0_6detail15normal_iteratorINS0_10device_ptrIdEEEENS0_17counting_iteratorIlNS0_11use_defaultESI_SI_EEEEEEEPNSB_IJdlEEESM_iNS1_9__extrema9arg_min_fIdlNSA_4lessIdEEEEEEJSL_SN_iSS_EEEvDpT0_)
        /*014c*/ 	.word	0x00000020


	//----- nvinfo : EIATTR_FRAME_SIZE
	.align		4
.L_109:
        /*0150*/ 	.byte	0x04, 0x11
        /*0152*/ 	.short	(.L_111 - .L_110)
	.align		4
.L_110:
        /*0154*/ 	.word	index@(_ZN6thrust24THRUST_300001_SM_1000_NS8cuda_cub4core6detail13_kernel_agentINS1_8__reduce11ReduceAgentINS0_12zip_iteratorIN4cuda3std3__45tupleIJNS0_6detail15normal_iteratorINS0_10device_ptrIdEEEENS0_17counting_iteratorIlNS0_11use_defaultESI_SI_EEEEEEEPNSB_IJdlEEESM_iNS1_9__extrema9arg_min_fIdlNSA_4lessIdEEEEEEJSL_SN_iSS_EEEvDpT0_)
        /*0158*/ 	.word	0x00000000


	//----- nvinfo : EIATTR_REGCOUNT
	.align		4
.L_111:
        /*015c*/ 	.byte	0x04, 0x2f
        /*015e*/ 	.short	(.L_113 - .L_112)
	.align		4
.L_112:
        /*0160*/ 	.word	index@(_ZN6thrust24THRUST_300001_SM_1000_NS8cuda_cub4core6detail13_kernel_agentINS1_8__reduce11ReduceAgentINS0_12zip_iteratorIN4cuda3std3__45tupleIJNS0_6detail15normal_iteratorINS0_10device_ptrIdEEEENS0_17counting_iteratorIlNS0_11use_defaultESI_SI_EEEEEEEPNSB_IJdlEEESM_iNS1_9__extrema9arg_min_fIdlNSA_4lessIdEEEEEEJSL_SN_iN3cub18CUB_300001_SM_100013GridEvenShareIiEENSV_9GridQueueIjEESS_EEEvDpT0_)
        /*0164*/ 	.word	0x00000028


	//----- nvinfo : EIATTR_FRAME_SIZE
	.align		4
.L_113:
        /*0168*/ 	.byte	0x04, 0x11
        /*016a*/ 	.short	(.L_115 - .L_114)
	.align		4
.L_114:
        /*016c*/ 	.word	index@(_ZN6thrust24THRUST_300001_SM_1000_NS8cuda_cub4core6detail13_kernel_agentINS1_8__reduce11ReduceAgentINS0_12zip_iteratorIN4cuda3std3__45tupleIJNS0_6detail15normal_iteratorINS0_10device_ptrIdEEEENS0_17counting_iteratorIlNS0_11use_defaultESI_SI_EEEEEEEPNSB_IJdlEEESM_iNS1_9__extrema9arg_min_fIdlNSA_4lessIdEEEEEEJSL_SN_iN3cub18CUB_300001_SM_100013GridEvenShareIiEENSV_9GridQueueIjEESS_EEEvDpT0_)
        /*0170*/ 	.word	0x00000000


	//----- nvinfo : EIATTR_REGCOUNT
	.align		4
.L_115:
        /*0174*/ 	.byte	0x04, 0x2f
        /*0176*/ 	.short	(.L_117 - .L_116)
	.align		4
.L_116:
        /*0178*/ 	.word	index@(_ZN6thrust24THRUST_300001_SM_1000_NS8cuda_cub4core6detail13_kernel_agentINS1_8__reduce11ReduceAgentIPN4cuda3std3__45tupleIJdlEEESC_SB_iNS1_9__extrema9arg_min_fIdlNS9_4lessIdEEEEEEJSC_SC_iSH_EEEvDpT0_)
        /*017c*/ 	.word	0x00000028


	//----- nvinfo : EIATTR_FRAME_SIZE
	.align		4
.L_117:
        /*0180*/ 	.byte	0x04, 0x11
        /*0182*/ 	.short	(.L_119 - .L_118)
	.align		4
.L_118:
        /*0184*/ 	.word	index@(_ZN6thrust24THRUST_300001_SM_1000_NS8cuda_cub4core6detail13_kernel_agentINS1_8__reduce11ReduceAgentIPN4cuda3std3__45tupleIJdlEEESC_SB_iNS1_9__extrema9arg_min_fIdlNS9_4lessIdEEEEEEJSC_SC_iSH_EEEvDpT0_)
        /*0188*/ 	.word	0x00000000


	//----- nvinfo : EIATTR_REGCOUNT
	.align		4
.L_119:
        /*018c*/ 	.byte	0x04, 0x2f
        /*018e*/ 	.short	(.L_121 - .L_120)
	.align		4
.L_120:
        /*0190*/ 	.word	index@(_ZN6thrust24THRUST_300001_SM_1000_NS8cuda_cub4core6detail13_kernel_agentINS1_8__reduce11ReduceAgentINS0_12zip_iteratorIN4cuda3std3__45tupleIJNS0_6detail15normal_iteratorINS0_10device_ptrIdEEEENS0_17counting_iteratorIlNS0_11use_defaultESI_SI_EEEEEEEPNSB_IJdlEEESM_lNS1_9__extrema9arg_min_fIdlNSA_4lessIdEEEEEEJSL_SN_lSS_EEEvDpT0_)
        /*0194*/ 	.word	0x00000020


	//----- nvinfo : EIATTR_FRAME_SIZE
	.align		4
.L_121:
        /*0198*/ 	.byte	0x04, 0x11
        /*019a*/ 	.short	(.L_123 - .L_122)
	.align		4
.L_122:
        /*019c*/ 	.word	index@(_ZN6thrust24THRUST_300001_SM_1000_NS8cuda_cub4core6detail13_kernel_agentINS1_8__reduce11ReduceAgentINS0_12zip_iteratorIN4cuda3std3__45tupleIJNS0_6detail15normal_iteratorINS0_10device_ptrIdEEEENS0_17counting_iteratorIlNS0_11use_defaultESI_SI_EEEEEEEPNSB_IJdlEEESM_lNS1_9__extrema9arg_min_fIdlNSA_4lessIdEEEEEEJSL_SN_lSS_EEEvDpT0_)
        /*01a0*/ 	.word	0x00000000


	//----- nvinfo : EIATTR_REGCOUNT
	.align		4
.L_123:
        /*01a4*/ 	.byte	0x04, 0x2f
        /*01a6*/ 	.short	(.L_125 - .L_124)
	.align		4
.L_124:
        /*01a8*/ 	.word	index@(_ZN6thrust24THRUST_300001_SM_1000_NS8cuda_cub4core6detail13_kernel_agentINS1_8__reduce11ReduceAgentINS0_12zip_iteratorIN4cuda3std3__45tupleIJNS0_6detail15normal_iteratorINS0_10device_ptrIdEEEENS0_17counting_iteratorIlNS0_11use_defaultESI_SI_EEEEEEEPNSB_IJdlEEESM_lNS1_9__extrema9arg_min_fIdlNSA_4lessIdEEEEEEJSL_SN_lN3cub18CUB_300001_SM_100013GridEvenShareIlEENSV_9GridQueueIyEESS_EEEvDpT0_)
        /*01ac*/ 	.word	0x00000028


	//----- nvinfo : EIATTR_FRAME_SIZE
	.align		4
.L_125:
        /*01b0*/ 	.byte	0x04, 0x11
        /*01b2*/ 	.short	(.L_127 - .L_126)
	.align		4
.L_126:
        /*01b4*/ 	.word	index@(_ZN6thrust24THRUST_300001_SM_1000_NS8cuda_cub4core6detail13_kernel_agentINS1_8__reduce11ReduceAgentINS0_12zip_iteratorIN4cuda3std3__45tupleIJNS0_6detail15normal_iteratorINS0_10device_ptrIdEEEENS0_17counting_iteratorIlNS0_11use_defaultESI_SI_EEEEEEEPNSB_IJdlEEESM_lNS1_9__extrema9arg_min_fIdlNSA_4lessIdEEEEEEJSL_SN_lN3cub18CUB_300001_SM_100013GridEvenShareIlEENSV_9GridQueueIyEESS_EEEvDpT0_)
        /*01b8*/ 	.word	0x00000000


	//----- nvinfo : EIATTR_REGCOUNT
	.align		4
.L_127:
        /*01bc*/ 	.byte	0x04, 0x2f
        /*01be*/ 	.short	(.L_129 - .L_128)
	.align		4
.L_128:
        /*01c0*/ 	.word	index@(_ZN6thrust24THRUST_300001_SM_1000_NS8cuda_cub4core6detail13_kernel_agentINS1_8__reduce11ReduceAgentIPN4cuda3std3__45tupleIJdlEEESC_SB_lNS1_9__extrema9arg_min_fIdlNS9_4lessIdEEEEEEJSC_SC_iSH_EEEvDpT0_)
        /*01c4*/ 	.word	0x00000028


	//----- nvinfo : EIATTR_FRAME_SIZE
	.align		4
.L_129:
        /*01c8*/ 	.byte	0x04, 0x11
        /*01ca*/ 	.short	(.L_131 - .L_130)
	.align		4
.L_130:
        /*01cc*/ 	.word	index@(_ZN6thrust24THRUST_300001_SM_1000_NS8cuda_cub4core6detail13_kernel_agentINS1_8__reduce11ReduceAgentIPN4cuda3std3__45tupleIJdlEEESC_SB_lNS1_9__extrema9arg_min_fIdlNS9_4lessIdEEEEEEJSC_SC_iSH_EEEvDpT0_)
        /*01d0*/ 	.word	0x00000000


	//----- nvinfo : EIATTR_REGCOUNT
	.align		4
.L_131:
        /*01d4*/ 	.byte	0x04, 0x2f
        /*01d6*/ 	.short	(.L_133 - .L_132)
	.align		4
.L_132:
        /*01d8*/ 	.word	index@(_ZN3cub18CUB_300001_SM_10006detail11EmptyKernelIvEEvv)
        /*01dc*/ 	.word	0x00000004


	//----- nvinfo : EIATTR_FRAME_SIZE
	.align		4
.L_133:
        /*01e0*/ 	.byte	0x04, 0x11
        /*01e2*/ 	.short	(.L_135 - .L_134)
	.align		4
.L_134:
        /*01e4*/ 	.word	index@(_ZN3cub18CUB_300001_SM_10006detail11EmptyKernelIvEEvv)
        /*01e8*/ 	.word	0x00000000


	//----- nvinfo : EIATTR_REGCOUNT
	.align		4
.L_135:
        /*01ec*/ 	.byte	0x04, 0x2f
        /*01ee*/ 	.short	(.L_137 - .L_136)
	.align		4
.L_136:
        /*01f0*/ 	.word	index@(_ZN3cub18CUB_300001_SM_10006detail8for_each13static_kernelINS2_12policy_hub_t12policy_500_tEmN6thrust24THRUST_300001_SM_1000_NS8cuda_cub20__uninitialized_fill7functorINS7_10device_ptrIdEEdEEEEvT0_T1_)
        /*01f4*/ 	.word	0x00000009


	//----- nvinfo : EIATTR_FRAME_SIZE
	.align		4
.L_137:
        /*01f8*/ 	.byte	0x04, 0x11
        /*01fa*/ 	.short	(.L_139 - .L_138)
	.align		4
.L_138:
        /*01fc*/ 	.word	index@(_ZN3cub18CUB_300001_SM_10006detail8for_each13static_kernelINS2_12policy_hub_t12policy_500_tEmN6thrust24THRUST_300001_SM_1000_NS8cuda_cub20__uninitialized_fill7functorINS7_10device_ptrIdEEdEEEEvT0_T1_)
        /*0200*/ 	.word	0x00000000


	//----- nvinfo : EIATTR_REGCOUNT
	.align		4
.L_139:
        /*0204*/ 	.byte	0x04, 0x2f
        /*0206*/ 	.short	(.L_141 - .L_140)
	.align		4
.L_140:
        /*0208*/ 	.word	index@(_ZN3cub18CUB_300001_SM_10006detail9transform16transform_kernelINS2_10policy_hubILb1EN4cuda3std3__45tupleIJN6thrust24THRUST_300001_SM_1000_NS17counting_iteratorIjNSA_11use_defaultESC_SC_EEEEEE10policy1000Ei3prgNSA_6detail15normal_iteratorINSA_10device_ptrIdEEEEJSD_EEEvT0_iT1_T2_DpNS2_10kernel_argIT3_EE)
        /*020c*/ 	.word	0x0000001e


	//----- nvinfo : EIATTR_FRAME_SIZE
	.align		4
.L_141:
        /*0210*/ 	.byte	0x04, 0x11
        /*0212*/ 	.short	(.L_143 - .L_142)
	.align		4
.L_142:
        /*0214*/ 	.word	index@($__internal_1_$__cuda_sm20_div_rn_f64_full)
        /*0218*/ 	.word	0x00000000


	//----- nvinfo : EIATTR_FRAME_SIZE
	.align		4
.L_143:
        /*021c*/ 	.byte	0x04, 0x11
        /*021e*/ 	.short	(.L_145 - .L_144)
	.align		4
.L_144:
        /*0220*/ 	.word	index@(_ZN3cub18CUB_300001_SM_10006detail9transform16transform_kernelINS2_10policy_hubILb1EN4cuda3std3__45tupleIJN6thrust24THRUST_300001_SM_1000_NS17counting_iteratorIjNSA_11use_defaultESC_SC_EEEEEE10policy1000Ei3prgNSA_6detail15normal_iteratorINSA_10device_ptrIdEEEEJSD_EEEvT0_iT1_T2_DpNS2_10kernel_argIT3_EE)
        /*0224*/ 	.word	0x00000000


	//----- nvinfo : EIATTR_REGCOUNT
	.align		4
.L_145:
        /*0228*/ 	.byte	0x04, 0x2f
        /*022a*/ 	.short	(.L_147 - .L_146)
	.align		4
.L_146:
        /*022c*/ 	.word	index@(_ZN3cub18CUB_300001_SM_10006detail9transform16transform_kernelINS2_10policy_hubILb1EN4cuda3std3__45tupleIJN6thrust24THRUST_300001_SM_1000_NS17counting_iteratorIjNSA_11use_defaultESC_SC_EEEEEE10policy1000El3prgNSA_6detail15normal_iteratorINSA_10device_ptrIdEEEEJSD_EEEvT0_iT1_T2_DpNS2_10kernel_argIT3_EE)
        /*0230*/ 	.word	0x0000001c


	//----- nvinfo : EIATTR_FRAME_SIZE
	.align		4
.L_147:
        /*0234*/ 	.byte	0x04, 0x11
        /*0236*/ 	.short	(.L_149 - .L_148)
	.align		4
.L_148:
        /*0238*/ 	.word	index@($__internal_0_$__cuda_sm20_div_rn_f64_full)
        /*023c*/ 	.word	0x00000000


	//----- nvinfo : EIATTR_FRAME_SIZE
	.align		4
.L_149:
        /*0240*/ 	.byte	0x04, 0x11
        /*0242*/ 	.short	(.L_151 - .L_150)
	.align		4
.L_150:
        /*0244*/ 	.word	index@(_ZN3cub18CUB_300001_SM_10006detail9transform16transform_kernelINS2_10policy_hubILb1EN4cuda3std3__45tupleIJN6thrust24THRUST_300001_SM_1000_NS17counting_iteratorIjNSA_11use_defaultESC_SC_EEEEEE10policy1000El3prgNSA_6detail15normal_iteratorINSA_10device_ptrIdEEEEJSD_EEEvT0_iT1_T2_DpNS2_10kernel_argIT3_EE)
        /*0248*/ 	.word	0x00000000


	//----- nvinfo : EIATTR_REGCOUNT
	.align		4
.L_151:
        /*024c*/ 	.byte	0x04, 0x2f
        /*024e*/ 	.short	(.L_153 - .L_152)
	.align		4
.L_152:
        /*0250*/ 	.word	index@(_ZN3cub18CUB_300001_SM_10006detail6reduce28DeviceReduceSingleTileKernelINS2_10policy_hubIN4cuda3std3__45tupleIJdiEEEj12larger_tupleIdEE10Policy1000EN6thrust24THRUST_300001_SM_1000_NS12zip_iteratorINS8_IJNSF_6detail15normal_iteratorINSF_10device_ptrIdEEEENSF_17counting_iteratorIiNSF_11use_defaultESN_SN_EEEEEEEPS9_jSB_S9_S9_NS7_10__identityEEEvT0_T1_T2_T3_T4_T6_)
        /*0254*/ 	.word	0x0000002c


	//----- nvinfo : EIATTR_FRAME_SIZE
	.align		4
.L_153:
        /*0258*/ 	.byte	0x04, 0x11
        /*025a*/ 	.short	(.L_155 - .L_154)
	.align		4
.L_154:
        /*025c*/ 	.word	index@(_ZN3cub18CUB_300001_SM_10006detail6reduce28DeviceReduceSingleTileKernelINS2_10policy_hubIN4cuda3std3__45tupleIJdiEEEj12larger_tupleIdEE10Policy1000EN6thrust24THRUST_300001_SM_1000_NS12zip_iteratorINS8_IJNSF_6detail15normal_iteratorINSF_10device_ptrIdEEEENSF_17counting_iteratorIiNSF_11use_defaultESN_SN_EEEEEEEPS9_jSB_S9_S9_NS7_10__identityEEEvT0_T1_T2_T3_T4_T6_)
        /*0260*/ 	.word	0x00000000


	//----- nvinfo : EIATTR_REGCOUNT
	.align		4
.L_155:
        /*0264*/ 	.byte	0x04, 0x2f
        /*0266*/ 	.short	(.L_157 - .L_156)
	.align		4
.L_156:
        /*0268*/ 	.word	index@(_ZN3cub18CUB_300001_SM_10006detail6reduce18DeviceReduceKernelINS2_10policy_hubIN4cuda3std3__45tupleIJdiEEEj12larger_tupleIdEE10Policy1000EN6thrust24THRUST_300001_SM_1000_NS12zip_iteratorINS8_IJNSF_6detail15normal_iteratorINSF_10device_ptrIdEEEENSF_17counting_iteratorIiNSF_11use_defaultESN_SN_EEEEEEEjSB_S9_NS7_10__identityEEEvT0_PT3_T1_NS0_13GridEvenShareISV_EET2_T4_)
        /*026c*/ 	.word	0x0000001a


	//----- nvinfo : EIATTR_FRAME_SIZE
	.align		4
.L_157:
        /*0270*/ 	.byte	0x04, 0x11
        /*0272*/ 	.short	(.L_159 - .L_158)
	.align		4
.L_158:
        /*0274*/ 	.word	index@(_ZN3cub18CUB_300001_SM_10006detail6reduce18DeviceReduceKernelINS2_10policy_hubIN4cuda3std3__45tupleIJdiEEEj12larger_tupleIdEE10Policy1000EN6thrust24THRUST_300001_SM_1000_NS12zip_iteratorINS8_IJNSF_6detail15normal_iteratorINSF_10device_ptrIdEEEENSF_17counting_iteratorIiNSF_11use_defaultESN_SN_EEEEEEEjSB_S9_NS7_10__identityEEEvT0_PT3_T1_NS0_13GridEvenShareISV_EET2_T4_)
        /*0278*/ 	.word	0x00000000


	//----- nvinfo : EIATTR_REGCOUNT
	.align		4
.L_159:
        /*027c*/ 	.byte	0x04, 0x2f
        /*027e*/ 	.short	(.L_161 - .L_160)
	.align		4
.L_160:
        /*0280*/ 	.word	index@(_ZN3cub18CUB_300001_SM_10006detail6reduce28DeviceReduceSingleTileKernelINS2_10policy_hubIN4cuda3std3__45tupleIJdiEEEj12larger_tupleIdEE10Policy1000EPS9_SE_iSB_S9_S9_NS7_10__identityEEEvT0_T1_T2_T3_T4_T6_)
        /*0284*/ 	.word	0x0000002c


	//----- nvinfo : EIATTR_FRAME_SIZE
	.align		4
.L_161:
        /*0288*/ 	.byte	0x04, 0x11
        /*028a*/ 	.short	(.L_163 - .L_162)
	.align		4
.L_162:
        /*028c*/ 	.word	index@(_ZN3cub18CUB_300001_SM_10006detail6reduce28DeviceReduceSingleTileKernelINS2_10policy_hubIN4cuda3std3__45tupleIJdiEEEj12larger_tupleIdEE10Policy1000EPS9_SE_iSB_S9_S9_NS7_10__identityEEEvT0_T1_T2_T3_T4_T6_)
        /*0290*/ 	.word	0x00000000


	//----- nvinfo : EIATTR_REGCOUNT
	.align		4
.L_163:
        /*0294*/ 	.byte	0x04, 0x2f
        /*0296*/ 	.short	(.L_165 - .L_164)
	.align		4
.L_164:
        /*0298*/ 	.word	index@(_ZN3cub18CUB_300001_SM_10006detail6reduce28DeviceReduceSingleTileKernelINS2_10policy_hubIN4cuda3std3__45tupleIJdiEEEy12larger_tupleIdEE10Policy1000EN6thrust24THRUST_300001_SM_1000_NS12zip_iteratorINS8_IJNSF_6detail15normal_iteratorINSF_10device_ptrIdEEEENSF_17counting_iteratorIiNSF_11use_defaultESN_SN_EEEEEEEPS9_ySB_S9_S9_NS7_10__identityEEEvT0_T1_T2_T3_T4_T6_)
        /*029c*/ 	.word	0x0000002d


	//----- nvinfo : EIATTR_FRAME_SIZE
	.align		4
.L_165:
        /*02a0*/ 	.byte	0x04, 0x11
        /*02a2*/ 	.short	(.L_167 - .L_166)
	.align		4
.L_166:
        /*02a4*/ 	.word	index@(_ZN3cub18CUB_300001_SM_10006detail6reduce28DeviceReduceSingleTileKernelINS2_10policy_hubIN4cuda3std3__45tupleIJdiEEEy12larger_tupleIdEE10Policy1000EN6thrust24THRUST_300001_SM_1000_NS12zip_iteratorINS8_IJNSF_6detail15normal_iteratorINSF_10device_ptrIdEEEENSF_17counting_iteratorIiNSF_11use_defaultESN_SN_EEEEEEEPS9_ySB_S9_S9_NS7_10__identityEEEvT0_T1_T2_T3_T4_T6_)
        /*02a8*/ 	.word	0x00000000


	//----- nvinfo : EIATTR_REGCOUNT
	.align		4
.L_167:
        /*02ac*/ 	.byte	0x04, 0x2f
        /*02ae*/ 	.short	(.L_169 - .L_168)
	.align		4
.L_168:
        /*02b0*/ 	.word	index@(_ZN3cub18CUB_300001_SM_10006detail6reduce18DeviceReduceKernelINS2_10policy_hubIN4cuda3std3__45tupleIJdiEEEy12larger_tupleIdEE10Policy1000EN6thrust24THRUST_300001_SM_1000_NS12zip_iteratorINS8_IJNSF_6detail15normal_iteratorINSF_10device_ptrIdEEEENSF_17counting_iteratorIiNSF_11use_defaultESN_SN_EEEEEEEySB_S9_NS7_10__identityEEEvT0_PT3_T1_NS0_13GridEvenShareISV_EET2_T4_)
        /*02b4*/ 	.word	0x00000020


	//----- nvinfo : EIATTR_FRAME_SIZE
	.align		4
.L_169:
        /*02b8*/ 	.byte	0x04, 0x11
        /*02ba*/ 	.short	(.L_171 - .L_170)
	.align		4
.L_170:
        /*02bc*/ 	.word	index@(_ZN3cub18CUB_300001_SM_10006detail6reduce18DeviceReduceKernelINS2_10policy_hubIN4cuda3std3__45tupleIJdiEEEy12larger_tupleIdEE10Policy1000EN6thrust24THRUST_300001_SM_1000_NS12zip_iteratorINS8_IJNSF_6detail15normal_iteratorINSF_10device_ptrIdEEEENSF_17counting_iteratorIiNSF_11use_defaultESN_SN_EEEEEEEySB_S9_NS7_10__identityEEEvT0_PT3_T1_NS0_13GridEvenShareISV_EET2_T4_)
        /*02c0*/ 	.word	0x00000000


	//----- nvinfo : EIATTR_REGCOUNT
	.align		4
.L_171:
        /*02c4*/ 	.byte	0x04, 0x2f
        /*02c6*/ 	.short	(.L_173 - .L_172)
	.align		4
.L_172:
        /*02c8*/ 	.word	index@(_ZN3cub18CUB_300001_SM_10006detail6reduce28DeviceReduceSingleTileKernelINS2_10policy_hubIN4cuda3std3__45tupleIJdiEEEy12larger_tupleIdEE10Policy1000EPS9_SE_iSB_S9_S9_NS7_10__identityEEEvT0_T1_T2_T3_T4_T6_)
        /*02cc*/ 	.word	0x0000002c


	//----- nvinfo : EIATTR_FRAME_SIZE
	.align		4
.L_173:
        /*02d0*/ 	.byte	0x04, 0x11
        /*02d2*/ 	.short	(.L_175 - .L_174)
	.align		4
.L_174:
        /*02d4*/ 	.word	index@(_ZN3cub18CUB_300001_SM_10006detail6reduce28DeviceReduceSingleTileKernelINS2_10policy_hubIN4cuda3std3__45tupleIJdiEEEy12larger_tupleIdEE10Policy1000EPS9_SE_iSB_S9_S9_NS7_10__identityEEEvT0_T1_T2_T3_T4_T6_)
        /*02d8*/ 	.word	0x00000000


	//----- nvinfo : EIATTR_MIN_STACK_SIZE
	.align		4
.L_175:
        /*02dc*/ 	.byte	0x04, 0x12
        /*02de*/ 	.short	(.L_177 - .L_176)
	.align		4
.L_176:
        /*02e0*/ 	.word	index@(_ZN3cub18CUB_300001_SM_10006detail6reduce28DeviceReduceSingleTileKernelINS2_10policy_hubIN4cuda3std3__45tupleIJdiEEEy12larger_tupleIdEE10Policy1000EPS9_SE_iSB_S9_S9_NS7_10__identityEEEvT0_T1_T2_T3_T4_T6_)
        /*02e4*/ 	.word	0x00000000


	//----- nvinfo : EIATTR_MIN_STACK_SIZE
	.align		4
.L_177:
        /*02e8*/ 	.byte	0x04, 0x12
        /*02ea*/ 	.short	(.L_179 - .L_178)
	.align		4
.L_178:
        /*02ec*/ 	.word	index@(_ZN3cub18CUB_300001_SM_10006detail6reduce18DeviceReduceKernelINS2_10policy_hubIN4cuda3std3__45tupleIJdiEEEy12larger_tupleIdEE10Policy1000EN6thrust24THRUST_300001_SM_1000_NS12zip_iteratorINS8_IJNSF_6detail15normal_iteratorINSF_10device_ptrIdEEEENSF_17counting_iteratorIiNSF_11use_defaultESN_SN_EEEEEEEySB_S9_NS7_10__identityEEEvT0_PT3_T1_NS0_13GridEvenShareISV_EET2_T4_)
        /*02f0*/ 	.word	0x00000000


	//----- nvinfo : EIATTR_MIN_STACK_SIZE
	.align		4
.L_179:
        /*02f4*/ 	.byte	0x04, 0x12
        /*02f6*/ 	.short	(.L_181 - .L_180)
	.align		4
.L_180:
        /*02f8*/ 	.word	index@(_ZN3cub18CUB_300001_SM_10006detail6reduce28DeviceReduceSingleTileKernelINS2_10policy_hubIN4cuda3std3__45tupleIJdiEEEy12larger_tupleIdEE10Policy1000EN6thrust24THRUST_300001_SM_1000_NS12zip_iteratorINS8_IJNSF_6detail15normal_iteratorINSF_10device_ptrIdEEEENSF_17counting_iteratorIiNSF_11use_defaultESN_SN_EEEEEEEPS9_ySB_S9_S9_NS7_10__identityEEEvT0_T1_T2_T3_T4_T6_)
        /*02fc*/ 	.word	0x00000000


	//----- nvinfo : EIATTR_MIN_STACK_SIZE
	.align		4
.L_181:
        /*0300*/ 	.byte	0x04, 0x12
        /*0302*/ 	.short	(.L_183 - .L_182)
	.align		4
.L_182:
        /*0304*/ 	.word	index@(_ZN3cub18CUB_300001_SM_10006detail6reduce28DeviceReduceSingleTileKernelINS2_10policy_hubIN4cuda3std3__45tupleIJdiEEEj12larger_tupleIdEE10Policy1000EPS9_SE_iSB_S9_S9_NS7_10__identityEEEvT0_T1_T2_T3_T4_T6_)
        /*0308*/ 	.word	0x00000000


	//----- nvinfo : EIATTR_MIN_STACK_SIZE
	.align		4
.L_183:
        /*030c*/ 	.byte	0x04, 0x12
        /*030e*/ 	.short	(.L_185 - .L_184)
	.align		4
.L_184:
        /*0310*/ 	.word	index@(_ZN3cub18CUB_300001_SM_10006detail6reduce18DeviceReduceKernelINS2_10policy_hubIN4cuda3std3__45tupleIJdiEEEj12larger_tupleIdEE10Policy1000EN6thrust24THRUST_300001_SM_1000_NS12zip_iteratorINS8_IJNSF_6detail15normal_iteratorINSF_10device_ptrIdEEEENSF_17counting_iteratorIiNSF_11use_defaultESN_SN_EEEEEEEjSB_S9_NS7_10__identityEEEvT0_PT3_T1_NS0_13GridEvenShareISV_EET2_T4_)
        /*0314*/ 	.word	0x00000000


	//----- nvinfo : EIATTR_MIN_STACK_SIZE
	.align		4
.L_185:
        /*0318*/ 	.byte	0x04, 0x12
        /*031a*/ 	.short	(.L_187 - .L_186)
	.align		4
.L_186:
        /*031c*/ 	.word	index@(_ZN3cub18CUB_300001_SM_10006detail6reduce28DeviceReduceSingleTileKernelINS2_10policy_hubIN4cuda3std3__45tupleIJdiEEEj12larger_tupleIdEE10Policy1000EN6thrust24THRUST_300001_SM_1000_NS12zip_iteratorINS8_IJNSF_6detail15normal_iteratorINSF_10device_ptrIdEEEENSF_17counting_iteratorIiNSF_11use_defaultESN_SN_EEEEEEEPS9_jSB_S9_S9_NS7_10__identityEEEvT0_T1_T2_T3_T4_T6_)
        /*0320*/ 	.word	0x00000000


	//----- nvinfo : EIATTR_MIN_STACK_SIZE
	.align		4
.L_187:
        /*0324*/ 	.byte	0x04, 0x12
        /*0326*/ 	.short	(.L_189 - .L_188)
	.align		4
.L_188:
        /*0328*/ 	.word	index@(_ZN3cub18CUB_300001_SM_10006detail9transform16transform_kernelINS2_10policy_hubILb1EN4cuda3std3__45tupleIJN6thrust24THRUST_300001_SM_1000_NS17counting_iteratorIjNSA_11use_defaultESC_SC_EEEEEE10policy1000El3prgNSA_6detail15normal_iteratorINSA_10device_ptrIdEEEEJSD_EEEvT0_iT1_T2_DpNS2_10kernel_argIT3_EE)
        /*032c*/ 	.word	0x00000000


	//----- nvinfo : EIATTR_MIN_STACK_SIZE
	.align		4
.L_189:
        /*0330*/ 	.byte	0x04, 0x12
        /*0332*/ 	.short	(.L_191 - .L_190)
	.align		4
.L_190:
        /*0334*/ 	.word	index@(_ZN3cub18CUB_300001_SM_10006detail9transform16transform_kernelINS2_10policy_hubILb1EN4cuda3std3__45tupleIJN6thrust24THRUST_300001_SM_1000_NS17counting_iteratorIjNSA_11use_defaultESC_SC_EEEEEE10policy1000Ei3prgNSA_6detail15normal_iteratorINSA_10device_ptrIdEEEEJSD_EEEvT0_iT1_T2_DpNS2_10kernel_argIT3_EE)
        /*0338*/ 	.word	0x00000000


	//----- nvinfo : EIATTR_MIN_STACK_SIZE
	.align		4
.L_191:
        /*033c*/ 	.byte	0x04, 0x12
        /*033e*/ 	.short	(.L_193 - .L_192)
	.align		4
.L_192:
        /*0340*/ 	.word	index@(_ZN3cub18CUB_300001_SM_10006detail8for_each13static_kernelINS2_12policy_hub_t12policy_500_tEmN6thrust24THRUST_300001_SM_1000_NS8cuda_cub20__uninitialized_fill7functorINS7_10device_ptrIdEEdEEEEvT0_T1_)
        /*0344*/ 	.word	0x00000000


	//----- nvinfo : EIATTR_MIN_STACK_SIZE
	.align		4
.L_193:
        /*0348*/ 	.byte	0x04, 0x12
        /*034a*/ 	.short	(.L_195 - .L_194)
	.align		4
.L_194:
        /*034c*/ 	.word	index@(_ZN3cub18CUB_300001_SM_10006detail11EmptyKernelIvEEvv)
        /*0350*/ 	.word	0x00000000


	//----- nvinfo : EIATTR_MIN_STACK_SIZE
	.align		4
.L_195:
        /*0354*/ 	.byte	0x04, 0x12
        /*0356*/ 	.short	(.L_197 - .L_196)
	.align		4
.L_196:
        /*0358*/ 	.word	index@(_ZN6thrust24THRUST_300001_SM_1000_NS8cuda_cub4core6detail13_kernel_agentINS1_8__reduce11ReduceAgentIPN4cuda3std3__45tupleIJdlEEESC_SB_lNS1_9__extrema9arg_min_fIdlNS9_4lessIdEEEEEEJSC_SC_iSH_EEEvDpT0_)
        /*035c*/ 	.word	0x00000000


	//----- nvinfo : EIATTR_MIN_STACK_SIZE
	.align		4
.L_197:
        /*0360*/ 	.byte	0x04, 0x12
        /*0362*/ 	.short	(.L_199 - .L_198)
	.align		4
.L_198:
        /*0364*/ 	.word	index@(_ZN6thrust24THRUST_300001_SM_1000_NS8cuda_cub4core6detail13_kernel_agentINS1_8__reduce11ReduceAgentINS0_12zip_iteratorIN4cuda3std3__45tupleIJNS0_6detail15normal_iteratorINS0_10device_ptrIdEEEENS0_17counting_iteratorIlNS0_11use_defaultESI_SI_EEEEEEEPNSB_IJdlEEESM_lNS1_9__extrema9arg_min_fIdlNSA_4lessIdEEEEEEJSL_SN_lN3cub18CUB_300001_SM_100013GridEvenShareIlEENSV_9GridQueueIyEESS_EEEvDpT0_)
        /*0368*/ 	.word	0x00000000


	//----- nvinfo : EIATTR_MIN_STACK_SIZE
	.align		4
.L_199:
        /*036c*/ 	.byte	0x04, 0x12
        /*036e*/ 	.short	(.L_201 - .L_200)
	.align		4
.L_200:
        /*0370*/ 	.word	index@(_ZN6thrust24THRUST_300001_SM_1000_NS8cuda_cub4core6detail13_kernel_agentINS1_8__reduce11ReduceAgentINS0_12zip_iteratorIN4cuda3std3__45tupleIJNS0_6detail15normal_iteratorINS0_10device_ptrIdEEEENS0_17counting_iteratorIlNS0_11use_defaultESI_SI_EEEEEEEPNSB_IJdlEEESM_lNS1_9__extrema9arg_min_fIdlNSA_4lessIdEEEEEEJSL_SN_lSS_EEEvDpT0_)
        /*0374*/ 	.word	0x00000000


	//----- nvinfo : EIATTR_MIN_STACK_SIZE
	.align		4
.L_201:
        /*0378*/ 	.byte	0x04, 0x12
        /*037a*/ 	.short	(.L_203 - .L_202)
	.align		4
.L_202:
        /*037c*/ 	.word	index@(_ZN6thrust24THRUST_300001_SM_1000_NS8cuda_cub4core6detail13_kernel_agentINS1_8__reduce11ReduceAgentIPN4cuda3std3__45tupleIJdlEEESC_SB_iNS1_9__extrema9arg_min_fIdlNS9_4lessIdEEEEEEJSC_SC_iSH_EEEvDpT0_)
        /*0380*/ 	.word	0x00000000


	//----- nvinfo : EIATTR_MIN_STACK_SIZE
	.align		4
.L_203:
        /*0384*/ 	.byte	0x04, 0x12
        /*0386*/ 	.short	(.L_205 - .L_204)
	.align		4
.L_204:
        /*0388*/ 	.word	index@(_ZN6thrust24THRUST_300001_SM_1000_NS8cuda_cub4core6detail13_kernel_agentINS1_8__reduce11ReduceAgentINS0_12zip_iteratorIN4cuda3std3__45tupleIJNS0_6detail15normal_iteratorINS0_10device_ptrIdEEEENS0_17counting_iteratorIlNS0_11use_defaultESI_SI_EEEEEEEPNSB_IJdlEEESM_iNS1_9__extrema9arg_min_fIdlNSA_4lessIdEEEEEEJSL_SN_iN3cub18CUB_300001_SM_100013GridEvenShareIiEENSV_9GridQueueIjEESS_EEEvDpT0_)
        /*038c*/ 	.word	0x00000000


	//----- nvinfo : EIATTR_MIN_STACK_SIZE
	.align		4
.L_205:
        /*0390*/ 	.byte	0x04, 0x12
        /*0392*/ 	.short	(.L_207 - .L_206)
	.align		4
.L_206:
        /*0394*/ 	.word	index@(_ZN6thrust24THRUST_300001_SM_1000_NS8cuda_cub4core6detail13_kernel_agentINS1_8__reduce11ReduceAgentINS0_12zip_iteratorIN4cuda3std3__45tupleIJNS0_6detail15normal_iteratorINS0_10device_ptrIdEEEENS0_17counting_iteratorIlNS0_11use_defaultESI_SI_EEEEEEEPNSB_IJdlEEESM_iNS1_9__extrema9arg_min_fIdlNSA_4lessIdEEEEEEJSL_SN_iSS_EEEvDpT0_)
        /*0398*/ 	.word	0x00000000


	//----- nvinfo : EIATTR_MIN_STACK_SIZE
	.align		4
.L_207:
        /*039c*/ 	.byte	0x04, 0x12
        /*039e*/ 	.short	(.L_209 - .L_208)
	.align		4
.L_208:
        /*03a0*/ 	.word	index@(_ZN6thrust24THRUST_300001_SM_1000_NS8cuda_cub4core6detail13_kernel_agentINS1_8__reduce11ReduceAgentIPN4cuda3std3__45tupleIJdlEEESC_SB_lNS1_9__extrema9arg_max_fIdlNS9_4lessIdEEEEEEJSC_SC_iSH_EEEvDpT0_)
        /*03a4*/ 	.word	0x00000000


	//----- nvinfo : EIATTR_MIN_STACK_SIZE
	.align		4
.L_209:
        /*03a8*/ 	.byte	0x04, 0x12
        /*03aa*/ 	.short	(.L_211 - .L_210)
	.align		4
.L_210:
        /*03ac*/ 	.word	index@(_ZN6thrust24THRUST_300001_SM_1000_NS8cuda_cub4core6detail13_kernel_agentINS1_8__reduce10DrainAgentIlEEJN3cub18CUB_300001_SM_10009GridQueueIyEElEEEvDpT0_)
        /*03b0*/ 	.word	0x00000000


	//----- nvinfo : EIATTR_MIN_STACK_SIZE
	.align		4
.L_211:
        /*03b4*/ 	.byte	0x04, 0x12
        /*03b6*/ 	.short	(.L_213 - .L_212)
	.align		4
.L_212:
        /*03b8*/ 	.word	index@(_ZN6thrust24THRUST_300001_SM_1000_NS8cuda_cub4core6detail13_kernel_agentINS1_8__reduce11ReduceAgentINS0_12zip_iteratorIN4cuda3std3__45tupleIJNS0_6detail15normal_iteratorINS0_10device_ptrIdEEEENS0_17counting_iteratorIlNS0_11use_defaultESI_SI_EEEEEEEPNSB_IJdlEEESM_lNS1_9__extrema9arg_max_fIdlNSA_4lessIdEEEEEEJSL_SN_lN3cub18CUB_300001_SM_100013GridEvenShareIlEENSV_9GridQueueIyEESS_EEEvDpT0_)
        /*03bc*/ 	.word	0x00000000


	//----- nvinfo : EIATTR_MIN_STACK_SIZE
	.align		4
.L_213:
        /*03c0*/ 	.byte	0x04, 0x12
        /*03c2*/ 	.short	(.L_215 - .L_214)
	.align		4
.L_214:
        /*03c4*/ 	.word	index@(_ZN6thrust24THRUST_300001_SM_1000_NS8cuda_cub4core6detail13_kernel_agentINS1_8__reduce11ReduceAgentINS0_12zip_iteratorIN4cuda3std3__45tupleIJNS0_6detail15normal_iteratorINS0_10device_ptrIdEEEENS0_17counting_iteratorIlNS0_11use_defaultESI_SI_EEEEEEEPNSB_IJdlEEESM_lNS1_9__extrema9arg_max_fIdlNSA_4lessIdEEEEEEJSL_SN_lSS_EEEvDpT0_)
        /*03c8*/ 	.word	0x00000000


	//----- nvinfo : EIATTR_MIN_STACK_SIZE
	.align		4
.L_215:
        /*03cc*/ 	.byte	0x04, 0x12
        /*03ce*/ 	.short	(.L_217 - .L_216)
	.align		4
.L_216:
        /*03d0*/ 	.word	index@(_ZN6thrust24THRUST_300001_SM_1000_NS8cuda_cub4core6detail13_kernel_agentINS1_8__reduce11ReduceAgentIPN4cuda3std3__45tupleIJdlEEESC_SB_iNS1_9__extrema9arg_max_fIdlNS9_4lessIdEEEEEEJSC_SC_iSH_EEEvDpT0_)
        /*03d4*/ 	.word	0x00000000


	//----- nvinfo : EIATTR_MIN_STACK_SIZE
	.align		4
.L_217:
        /*03d8*/ 	.byte	0x04, 0x12
        /*03da*/ 	.short	(.L_219 - .L_218)
	.align		4
.L_218:
        /*03dc*/ 	.word	index@(_ZN6thrust24THRUST_300001_SM_1000_NS8cuda_cub4core6detail13_kernel_agentINS1_8__reduce10DrainAgentIiEEJN3cub18CUB_300001_SM_10009GridQueueIjEEiEEEvDpT0_)
        /*03e0*/ 	.word	0x00000000


	//----- nvinfo : EIATTR_MIN_STACK_SIZE
	.align		4
.L_219:
        /*03e4*/ 	.byte	0x04, 0x12
        /*03e6*/ 	.short	(.L_221 - .L_220)
	.align		4
.L_220:
        /*03e8*/ 	.word	index@(_ZN6thrust24THRUST_300001_SM_1000_NS8cuda_cub4core6detail13_kernel_agentINS1_8__reduce11ReduceAgentINS0_12zip_iteratorIN4cuda3std3__45tupleIJNS0_6detail15normal_iteratorINS0_10device_ptrIdEEEENS0_17counting_iteratorIlNS0_11use_defaultESI_SI_EEEEEEEPNSB_IJdlEEESM_iNS1_9__extrema9arg_max_fIdlNSA_4lessIdEEEEEEJSL_SN_iN3cub18CUB_300001_SM_100013GridEvenShareIiEENSV_9GridQueueIjEESS_EEEvDpT0_)
        /*03ec*/ 	.word	0x00000000


	//----- nvinfo : EIATTR_MIN_STACK_SIZE
	.align		4
.L_221:
        /*03f0*/ 	.byte	0x04, 0x12
        /*03f2*/ 	.short	(.L_223 - .L_222)
	.align		4
.L_222:
        /*03f4*/ 	.word	index@(_ZN6thrust24THRUST_300001_SM_1000_NS8cuda_cub4core6detail13_kernel_agentINS1_8__reduce11ReduceAgentINS0_12zip_iteratorIN4cuda3std3__45tupleIJNS0_6detail15normal_iteratorINS0_10device_ptrIdEEEENS0_17counting_iteratorIlNS0_11use_defaultESI_SI_EEEEEEEPNSB_IJdlEEESM_iNS1_9__extrema9arg_max_fIdlNSA_4lessIdEEEEEEJSL_SN_iSS_EEEvDpT0_)
        /*03f8*/ 	.word	0x00000000


	//----- nvinfo : EIATTR_MIN_STACK_SIZE
	.align		4
.L_223:
        /*03fc*/ 	.byte	0x04, 0x12
        /*03fe*/ 	.short	(.L_225 - .L_224)
	.align		4
.L_224:
        /*0400*/ 	.word	index@(_Z9setRandomP17curandStateXORWOWPi)
        /*0404*/ 	.word	0x00000000


	//----- nvinfo : EIATTR_MIN_STACK_SIZE
	.align		4
.L_225:
        /*0408*/ 	.byte	0x04, 0x12
        /*040a*/ 	.short	(.L_227 - .L_226)
	.align		4
.L_226:
        /*040c*/ 	.word	index@(_Z4initjP17curandStateXORWOW)
        /*0410*/ 	.word	0x00000000


	//----- nvinfo : EIATTR_MIN_STACK_SIZE
	.align		4
.L_227:
        /*0414*/ 	.byte	0x04, 0x12
        /*0416*/ 	.short	(.L_229 - .L_228)
	.align		4
.L_228:
        /*0418*/ 	.word	index@(_Z11pickParentsjjPiPdS_)
        /*041c*/ 	.word	0x00000000


	//----- nvinfo : EIATTR_MIN_STACK_SIZE
	.align		4
.L_229:
        /*0420*/ 	.byte	0x04, 0x12
        /*0422*/ 	.short	(.L_231 - .L_230)
	.align		4
.L_230:
        /*0424*/ 	.word	index@(_Z5scorejjPdS_)
        /*0428*/ 	.word	0x00000000
.L_231:


//--------------------- .nv.compat                --------------------------
	.section	.nv.compat,"",@"SHT_CUDA_COMPAT_INFO"
	.align	4
        /*0000*/ 	.byte	0x02, 0x09, 0x00, 0x00, 0x02, 0x02, 0x01, 0x00, 0x02, 0x05, 0x05, 0x00, 0x03, 0x07, 0x01, 0x01
        /*0010*/ 	.byte	0x02, 0x03, 0x00, 0x00, 0x02, 0x06, 0x01, 0x00, 0x04, 0x0b, 0x08, 0x00, 0x01, 0x00, 0x00, 0x00
        /*0020*/ 	.byte	0x00, 0x00, 0x00, 0x00


//--------------------- .nv.info._ZN3cub18CUB_300001_SM_10006detail6reduce28DeviceReduceSingleTileKernelINS2_10policy_hubIN4cuda3std3__45tupleIJdiEEEy12larger_tupleIdEE10Policy1000EPS9_SE_iSB_S9_S9_NS7_10__identityEEEvT0_T1_T2_T3_T4_T6_ --------------------------
	.section	.nv.info._ZN3cub18CUB_300001_SM_10006detail6reduce28DeviceReduceSingleTileKernelINS2_10policy_hubIN4cuda3std3__45tupleIJdiEEEy12larger_tupleIdEE10Policy1000EPS9_SE_iSB_S9_S9_NS7_10__identityEEEvT0_T1_T2_T3_T4_T6_,"",@"SHT_CUDA_INFO"
	.sectionflags	@""
	.align	4


	//----- nvinfo : EIATTR_CUDA_API_VERSION
	.align		4
        /*0000*/ 	.byte	0x04, 0x37
        /*0002*/ 	.short	(.L_233 - .L_232)
.L_232:
        /*0004*/ 	.word	0x00000082


	//----- nvinfo : EIATTR_KPARAM_INFO
	.align		4
.L_233:
        /*0008*/ 	.byte	0x04, 0x17
        /*000a*/ 	.short	(.L_235 - .L_234)
.L_234:
        /*000c*/ 	.word	0x00000000
        /*0010*/ 	.short	0x0005
        /*0012*/ 	.short	0x0028
        /*0014*/ 	.byte	0x00, 0xf0, 0x05, 0x00


	//----- nvinfo : EIATTR_KPARAM_INFO
	.align		4
.L_235:
        /*0018*/ 	.byte	0x04, 0x17
        /*001a*/ 	.short	(.L_237 - .L_236)
.L_236:
        /*001c*/ 	.word	0x00000000
        /*0020*/ 	.short	0x0004
        /*0022*/ 	.short	0x0018
        /*0024*/ 	.byte	0x00, 0xf0, 0x41, 0x00


	//----- nvinfo : EIATTR_KPARAM_INFO
	.align		4
.L_237:
        /*0028*/ 	.byte	0x04, 0x17
        /*002a*/ 	.short	(.L_239 - .L_238)
.L_238:
        /*002c*/ 	.word	0x00000000
        /*0030*/ 	.short	0x0003
        /*0032*/ 	.short	0x0014
        /*0034*/ 	.byte	0x00, 0xf0, 0x05, 0x00


	//----- nvinfo : EIATTR_KPARAM_INFO
	.align		4
.L_239:
        /*0038*/ 	.byte	0x04, 0x17
        /*003a*/ 	.short	(.L_241 - .L_240)
.L_240:
        /*003c*/ 	.word	0x00000000
        /*0040*/ 	.short	0x0002
        /*0042*/ 	.short	0x0010
        /*0044*/ 	.byte	0x00, 0xf0, 0x11, 0x00


	//----- nvinfo : EIATTR_KPARAM_INFO
	.align		4
.L_241:
        /*0048*/ 	.byte	0x04, 0x17
        /*004a*/ 	.short	(.L_243 - .L_242)
.L_242:
        /*004c*/ 	.word	0x00000000
        /*0050*/ 	.short	0x0001
        /*0052*/ 	.short	0x0008
        /*0054*/ 	.byte	0x00, 0xf5, 0x21, 0x00


	//----- nvinfo : EIATTR_KPARAM_INFO
	.align		4
.L_243:
        /*0058*/ 	.byte	0x04, 0x17
        /*005a*/ 	.short	(.L_245 - .L_244)
.L_244:
        /*005c*/ 	.word	0x00000000
        /*0060*/ 	.short	0x0000
        /*0062*/ 	.short	0x0000
        /*0064*/ 	.byte	0x00, 0xf5, 0x21, 0x00


	//----- nvinfo : EIATTR_SPARSE_MMA_MASK
	.align		4
.L_245:
        /*0068*/ 	.byte	0x03, 0x50
        /*006a*/ 	.short	0x0000


	//----- nvinfo : EIATTR_MAXREG_COUNT
	.align		4
        /*006c*/ 	.byte	0x03, 0x1b
        /*006e*/ 	.short	0x00ff


	//----- nvinfo : EIATTR_NUM_BARRIERS
	.align		4
        /*0070*/ 	.byte	0x02, 0x4c
        /*0072*/ 	.byte	0x01
	.zero		1


	//----- nvinfo : EIATTR_MERCURY_ISA_VERSION
	.align		4
        /*0074*/ 	.byte	0x03, 0x5f
        /*0076*/ 	.short	0x0101


	//----- nvinfo : EIATTR_COOP_GROUP_MASK_REGIDS
	.align		4
        /*0078*/ 	.byte	0x04, 0x29
        /*007a*/ 	.short	(.L_247 - .L_246)


	//   ....[0]....
.L_246:
        /*007c*/ 	.word	0xffffffff


	//   ....[1]....
        /*0080*/ 	.word	0xffffffff


	//   ....[2]....
        /*0084*/ 	.word	0xffffffff


	//   ....[3]....
        /*0088*/ 	.word	0xffffffff


	//   ....[4]....
        /*008c*/ 	.word	0xffffffff


	//   ....[5]....
        /*0090*/ 	.word	0xffffffff


	//   ....[6]....
        /*0094*/ 	.word	0xffffffff


	//   ....[7]....
        /*0098*/ 	.word	0xffffffff


	//   ....[8]....
        /*009c*/ 	.word	0xffffffff


	//   ....[9]....
        /*00a0*/ 	.word	0xffffffff


	//   ....[10]....
        /*00a4*/ 	.word	0xffffffff


	//   ....[11]....
        /*00a8*/ 	.word	0xffffffff


	//   ....[12]....
        /*00ac*/ 	.word	0xffffffff


	//   ....[13]....
        /*00b0*/ 	.word	0xffffffff


	//   ....[14]....
        /*00b4*/ 	.word	0xffffffff


	//   ....[15]....
        /*00b8*/ 	.word	0xffffffff


	//   ....[16]....
        /*00bc*/ 	.word	0xffffffff


	//   ....[17]....
        /*00c0*/ 	.word	0xffffffff


	//   ....[18]....
        /*00c4*/ 	.word	0xffffffff


	//   ....[19]....
        /*00c8*/ 	.word	0xffffffff


	//   ....[20]....
        /*00cc*/ 	.word	0xffffffff


	//   ....[21]....
        /*00d0*/ 	.word	0xffffffff


	//   ....[22]....
        /*00d4*/ 	.word	0xffffffff


	//   ....[23]....
        /*00d8*/ 	.word	0xffffffff


	//   ....[24]....
        /*00dc*/ 	.word	0xffffffff


	//   ....[25]....
        /*00e0*/ 	.word	0xffffffff


	//   ....[26]....
        /*00e4*/ 	.word	0xffffffff


	//   ....[27]....
        /*00e8*/ 	.word	0xffffffff


	//   ....[28]....
        /*00ec*/ 	.word	0xffffffff


	//   ....[29]....
        /*00f0*/ 	.word	0xffffffff


	//   ....[30]....
        /*00f4*/ 	.word	0xffffffff


	//   ....[31]....
        /*00f8*/ 	.word	0xffffffff


	//   ....[32]....
        /*00fc*/ 	.word	0xffffffff


	//   ....[33]....
        /*0100*/ 	.word	0xffffffff


	//   ....[34]....
        /*0104*/ 	.word	0xffffffff


	//   ....[35]....
        /*0108*/ 	.word	0xffffffff


	//   ....[36]....
        /*010c*/ 	.word	0xffffffff


	//   ....[37]....
        /*0110*/ 	.word	0xffffffff


	//   ....[38]....
        /*0114*/ 	.word	0xffffffff


	//   ....[39]....
        /*0118*/ 	.word	0xffffffff


	//   ....[40]....
        /*011c*/ 	.word	0xffffffff


	//   ....[41]....
        /*0120*/ 	.word	0xffffffff


	//   ....[42]....
        /*0124*/ 	.word	0xffffffff


	//   ....[43]....
        /*0128*/ 	.word	0xffffffff


	//   ....[44]....
        /*012c*/ 	.word	0xffffffff


	//   ....[45]....
        /*0130*/ 	.word	0xffffffff


	//   ....[46]....
        /*0134*/ 	.word	0xffffffff


	//   ....[47]....
        /*0138*/ 	.word	0xffffffff


	//   ....[48]....
        /*013c*/ 	.word	0xffffffff


	//   ....[49]....
        /*0140*/ 	.word	0xffffffff


	//   ....[50]....
        /*0144*/ 	.word	0xffffffff


	//   ....[51]....
        /*0148*/ 	.word	0xffffffff


	//   ....[52]....
        /*014c*/ 	.word	0xffffffff


	//   ....[53]....
        /*0150*/ 	.word	0xffffffff


	//   ....[54]....
        /*0154*/ 	.word	0xffffffff


	//   ....[55]....
        /*0158*/ 	.word	0xffffffff


	//   ....[56]....
        /*015c*/ 	.word	0xffffffff


	//   ....[57]....
        /*0160*/ 	.word	0xffffffff


	//   ....[58]....
        /*0164*/ 	.word	0xffffffff


	//   ....[59]....
        /*0168*/ 	.word	0xffffffff


	//----- nvinfo : EIATTR_COOP_GROUP_INSTR_OFFSETS
	.align		4
.L_247:
        /*016c*/ 	.byte	0x04, 0x28
        /*016e*/ 	.short	(.L_249 - .L_248)


	//   ....[0]....
.L_248:
        /*0170*/ 	.word	0x00000ab0


	//   ....[1]....
        /*0174*/ 	.word	0x00000b00


	//   ....[2]....
        /*0178*/ 	.word	0x00000b10


	//   ....[3]....
        /*017c*/ 	.word	0x00000ba0


	//   ....[4]....
        /*0180*/ 	.word	0x00000bc0


	//   ....[5]....
        /*0184*/ 	.word	0x00000be0


	//   ....[6]....
        /*0188*/ 	.word	0x00000c20


	//   ....[7]....
        /*018c*/ 	.word	0x00000d50


	//   ....[8]....
        /*0190*/ 	.word	0x00000d70


	//   ....[9]....
        /*0194*/ 	.word	0x00000d90


	//   ....[10]....
        /*0198*/ 	.word	0x00000db0


	//   ....[11]....
        /*019c*/ 	.word	0x00000ef0


	//   ....[12]....
        /*01a0*/ 	.word	0x00000f20


	//   ....[13]....
        /*01a4*/ 	.word	0x00000f30


	//   ....[14]....
        /*01a8*/ 	.word	0x00000f40


	//   ....[15]....
        /*01ac*/ 	.word	0x00001080


	//   ....[16]....
        /*01b0*/ 	.word	0x000010d0


	//   ....[17]....
        /*01b4*/ 	.word	0x000010e0


	//   ....[18]....
        /*01b8*/ 	.word	0x000010f0


	//   ....[19]....
        /*01bc*/ 	.word	0x00001250


	//   ....[20]....
        /*01c0*/ 	.word	0x00001b00


	//   ....[21]....
        /*01c4*/ 	.word	0x00001b10


	//   ....[22]....
        /*01c8*/ 	.word	0x00001b20


	//   ....[23]....
        /*01cc*/ 	.word	0x00001bb0


	//   ....[24]....
        /*01d0*/ 	.word	0x00001be0


	//   ....[25]....
        /*01d4*/ 	.word	0x00001c00


	//   ....[26]....
        /*01d8*/ 	.word	0x00001c40


	//   ....[27]....
        /*01dc*/ 	.word	0x00001d70


	//   ....[28]....
        /*01e0*/ 	.word	0x00001da0


	//   ....[29]....
        /*01e4*/ 	.word	0x00001dc0


	//   ....[30]....
        /*01e8*/ 	.word	0x00001de0


	//   ....[31]....
        /*01ec*/ 	.word	0x00001f40


	//   ....[32]....
        /*01f0*/ 	.word	0x00001f70


	//   ....[33]....
        /*01f4*/ 	.word	0x00001f90


	//   ....[34]....
        /*01f8*/ 	.word	0x00001fa0


	//   ....[35]....
        /*01fc*/ 	.word	0x000020e0


	//   ....[36]....
        /*0200*/ 	.word	0x00002120


	//   ....[37]....
        /*0204*/ 	.word	0x00002130


	//   ....[38]....
        /*0208*/ 	.word	0x00002140


	//   ....[39]....
        /*020c*/ 	.word	0x00002260


	//   ....[40]....
        /*0210*/ 	.word	0x00003bd0


	//   ....[41]....
        /*0214*/ 	.word	0x00003c20


	//   ....[42]....
        /*0218*/ 	.word	0x00003c30


	//   ....[43]....
        /*021c*/ 	.word	0x00003cc0


	//   ....[44]....
        /*0220*/ 	.word	0x00003ce0


	//   ....[45]....
        /*0224*/ 	.word	0x00003d00


	//   ....[46]....
        /*0228*/ 	.word	0x00003d40


	//   ....[47]....
        /*022c*/ 	.word	0x00003e70


	//   ....[48]....
        /*0230*/ 	.word	0x00003ea0


	//   ....[49]....
        /*0234*/ 	.word	0x00003ec0


	//   ....[50]....
        /*0238*/ 	.word	0x00003ed0


	//   ....[51]....
        /*023c*/ 	.word	0x00004020


	//   ....[52]....
        /*0240*/ 	.word	0x00004040


	//   ....[53]....
        /*0244*/ 	.word	0x00004050


	//   ....[54]....
        /*0248*/ 	.word	0x00004060


	//   ....[55]....
        /*024c*/ 	.word	0x000041a0


	//   ....[56]....
        /*0250*/ 	.word	0x000041f0


	//   ....[57]....
        /*0254*/ 	.word	0x00004200


	//   ....[58]....
        /*0258*/ 	.word	0x00004210


	//   ....[59]....
        /*025c*/ 	.word	0x00004360


	//----- nvinfo : EIATTR_VRC_CTA_INIT_COUNT
	.align		4
.L_249:
        /*0260*/ 	.byte	0x02, 0x4a
	.zero		1
	.zero		1


	//----- nvinfo : EIATTR_EXIT_INSTR_OFFSETS
	.align		4
        /*0264*/ 	.byte	0x04, 0x1c
        /*0266*/ 	.short	(.L_251 - .L_250)


	//   ....[0]....
.L_250:
        /*0268*/ 	.word	0x00000150


	//   ....[1]....
        /*026c*/ 	.word	0x00000220


	//   ....[2]....
        /*0270*/ 	.word	0x00004bb0


	//   ....[3]....
        /*0274*/ 	.word	0x00004d20


	//----- nvinfo : EIATTR_MAX_THREADS
	.align		4
.L_251:
        /*0278*/ 	.byte	0x04, 0x05
        /*027a*/ 	.short	(.L_253 - .L_252)
.L_252:
        /*027c*/ 	.word	0x00000100
        /*0280*/ 	.word	0x00000001
        /*0284*/ 	.word	0x00000001


	//----- nvinfo : EIATTR_CRS_STACK_SIZE
	.align		4
.L_253:
        /*0288*/ 	.byte	0x04, 0x1e
        /*028a*/ 	.short	(.L_255 - .L_254)
.L_254:
        /*028c*/ 	.word	0x00000000


	//----- nvinfo : EIATTR_CBANK_PARAM_SIZE
	.align		4
.L_255:
        /*0290*/ 	.byte	0x03, 0x19
        /*0292*/ 	.short	0x0029


	//----- nvinfo : EIATTR_PARAM_CBANK
	.align		4
        /*0294*/ 	.byte	0x04, 0x0a
        /*0296*/ 	.short	(.L_257 - .L_256)
	.align		4
.L_256:
        /*0298*/ 	.word	index@(.nv.constant0._ZN3cub18CUB_300001_SM_10006detail6reduce28DeviceReduceSingleTileKernelINS2_10policy_hubIN4cuda3std3__45tupleIJdiEEEy12larger_tupleIdEE10Policy1000EPS9_SE_iSB_S9_S9_NS7_10__identityEEEvT0_T1_T2_T3_T4_T6_)
        /*029c*/ 	.short	0x0380
        /*029e*/ 	.short	0x0029


	//----- nvinfo : EIATTR_SW_WAR
	.align		4
.L_257:
        /*02a0*/ 	.byte	0x04, 0x36
        /*02a2*/ 	.short	(.L_259 - .L_258)
.L_258:
        /*02a4*/ 	.word	0x00000008
.L_259:


//--------------------- .nv.info._ZN3cub18CUB_300001_SM_10006detail6reduce18DeviceReduceKernelINS2_10policy_hubIN4cuda3std3__45tupleIJdiEEEy12larger_tupleIdEE10Policy1000EN6thrust24THRUST_300001_SM_1000_NS12zip_iteratorINS8_IJNSF_6detail15normal_iteratorINSF_10device_ptrIdEEEENSF_17counting_iteratorIiNSF_11use_defaultESN_SN_EEEEEEEySB_S9_NS7_10__identityEEEvT0_PT3_T1_NS0_13GridEvenShareISV_EET2_T4_ --------------------------
	.section	.nv.info._ZN3cub18CUB_300001_SM_10006detail6reduce18DeviceReduceKernelINS2_10policy_hubIN4cuda3std3__45tupleIJdiEEEy12larger_tupleIdEE10Policy1000EN6thrust24THRUST_300001_SM_1000_NS12zip_iteratorINS8_IJNSF_6detail15normal_iteratorINSF_10device_ptrIdEEEENSF_17counting_iteratorIiNSF_11use_defaultESN_SN_EEEEEEEySB_S9_NS7_10__identityEEEvT0_PT3_T1_NS0_13GridEvenShareISV_EET2_T4_,"",@"SHT_CUDA_INFO"
	.sectionflags	@""
	.align	4


	//----- nvinfo : EIATTR_CUDA_API_VERSION
	.align		4
        /*0000*/ 	.byte	0x04, 0x37
        /*0002*/ 	.short	(.L_261 - .L_260)
.L_260:
        /*0004*/ 	.word	0x00000082


	//----- nvinfo : EIATTR_KPARAM_INFO
	.align		4
.L_261:
        /*0008*/ 	.byte	0x04, 0x17
        /*000a*/ 	.short	(.L_263 - .L_262)
.L_262:
        /*000c*/ 	.word	0x00000000
        /*0010*/ 	.short	0x0005
        /*0012*/ 	.short	0x0069
        /*0014*/ 	.byte	0x00, 0xf0, 0x05, 0x00


	//----- nvinfo : EIATTR_KPARAM_INFO
	.align		4
.L_263:
        /*0018*/ 	.byte	0x04, 0x17
        /*001a*/ 	.short	(.L_265 - .L_264)
.L_264:
        /*001c*/ 	.word	0x00000000
        /*0020*/ 	.short	0x0004
        /*0022*/ 	.short	0x0068
        /*0024*/ 	.byte	0x00, 0xf0, 0x05, 0x00


	//----- nvinfo : EIATTR_KPARAM_INFO
	.align		4
.L_265:
        /*0028*/ 	.byte	0x04, 0x17
        /*002a*/ 	.short	(.L_267 - .L_266)
.L_266:
        /*002c*/ 	.word	0x00000000
        /*0030*/ 	.short	0x0003
        /*0032*/ 	.short	0x0020
        /*0034*/ 	.byte	0x00, 0xf0, 0x21, 0x01


	//----- nvinfo : EIATTR_KPARAM_INFO
	.align		4
.L_267:
        /*0038*/ 	.byte	0x04, 0x17
        /*003a*/ 	.short	(.L_269 - .L_268)
.L_268:
        /*003c*/ 	.word	0x00000000
        /*0040*/ 	.short	0x0002
        /*0042*/ 	.short	0x0018
        /*0044*/ 	.byte	0x00, 0xf0, 0x21, 0x00


	//----- nvinfo : EIATTR_KPARAM_INFO
	.align		4
.L_269:
        /*0048*/ 	.byte	0x04, 0x17
        /*004a*/ 	.short	(.L_271 - .L_270)
.L_270:
        /*004c*/ 	.word	0x00000000
        /*0050*/ 	.short	0x0001
        /*0052*/ 	.short	0x0010
        /*0054*/ 	.byte	0x00, 0xf5, 0x21, 0x00


	//----- nvinfo : EIATTR_KPARAM_INFO
	.align		4
.L_271:
        /*0058*/ 	.byte	0x04, 0x17
        /*005a*/ 	.short	(.L_273 - .L_272)
.L_272:
        /*005c*/ 	.word	0x00000000
        /*0060*/ 	.short	0x0000
        /*0062*/ 	.short	0x0000
        /*0064*/ 	.byte	0x00, 0xf0, 0x41, 0x00


	//----- nvinfo : EIATTR_SPARSE_MMA_MASK
	.align		4
.L_273:
        /*0068*/ 	.byte	0x03, 0x50
        /*006a*/ 	.short	0x0000


	//----- nvinfo : EIATTR_MAXREG_COUNT
	.align		4
        /*006c*/ 	.byte	0x03, 0x1b
        /*006e*/ 	.short	0x00ff


	//----- nvinfo : EIATTR_NUM_BARRIERS
	.align		4
        /*0070*/ 	.byte	0x02, 0x4c
        /*0072*/ 	.byte	0x01
	.zero		1


	//----- nvinfo : EIATTR_MERCURY_ISA_VERSION
	.align		4
        /*0074*/ 	.byte	0x03, 0x5f
        /*0076*/ 	.short	0x0101


	//----- nvinfo : EIATTR_COOP_GROUP_MASK_REGIDS
	.align		4
        /*0078*/ 	.byte	0x04, 0x29
        /*007a*/ 	.short	(.L_275 - .L_274)


	//   ....[0]....
.L_274:
        /*007c*/ 	.word	0xffffffff


	//   ....[1]....
        /*0080*/ 	.word	0xffffffff


	//   ....[2]....
        /*0084*/ 	.word	0xffffffff


	//   ....[3]....
        /*0088*/ 	.word	0xffffffff


	//   ....[4]....
        /*008c*/ 	.word	0xffffffff


	//   ....[5]....
        /*0090*/ 	.word	0xffffffff


	//   ....[6]....
        /*0094*/ 	.word	0xffffffff


	//   ....[7]....
        /*0098*/ 	.word	0xffffffff


	//   ....[8]....
        /*009c*/ 	.word	0xffffffff


	//   ....[9]....
        /*00a0*/ 	.word	0xffffffff


	//   ....[10]....
        /*00a4*/ 	.word	0xffffffff


	//   ....[11]....
        /*00a8*/ 	.word	0xffffffff


	//   ....[12]....
        /*00ac*/ 	.word	0xffffffff


	//   ....[13]....
        /*00b0*/ 	.word	0xffffffff


	//   ....[14]....
        /*00b4*/ 	.word	0xffffffff


	//   ....[15]....
        /*00b8*/ 	.word	0xffffffff


	//   ....[16]....
        /*00bc*/ 	.word	0xffffffff


	//   ....[17]....
        /*00c0*/ 	.word	0xffffffff


	//   ....[18]....
        /*00c4*/ 	.word	0xffffffff


	//   ....[19]....
        /*00c8*/ 	.word	0xffffffff


	//   ....[20]....
        /*00cc*/ 	.word	0xffffffff


	//   ....[21]....
        /*00d0*/ 	.word	0xffffffff


	//   ....[22]....
        /*00d4*/ 	.word	0xffffffff


	//   ....[23]....
        /*00d8*/ 	.word	0xffffffff


	//   ....[24]....
        /*00dc*/ 	.word	0xffffffff


	//   ....[25]....
        /*00e0*/ 	.word	0xffffffff


	//   ....[26]....
        /*00e4*/ 	.word	0xffffffff


	//   ....[27]....
        /*00e8*/ 	.word	0xffffffff


	//   ....[28]....
        /*00ec*/ 	.word	0xffffffff


	//   ....[29]....
        /*00f0*/ 	.word	0xffffffff


	//   ....[30]....
        /*00f4*/ 	.word	0xffffffff


	//   ....[31]....
        /*00f8*/ 	.word	0xffffffff


	//   ....[32]....
        /*00fc*/ 	.word	0xffffffff


	//   ....[33]....
        /*0100*/ 	.word	0xffffffff


	//   ....[34]....
        /*0104*/ 	.word	0xffffffff


	//   ....[35]....
        /*0108*/ 	.word	0xffffffff


	//   ....[36]....
        /*010c*/ 	.word	0xffffffff


	//   ....[37]....
        /*0110*/ 	.word	0xffffffff


	//   ....[38]....
        /*0114*/ 	.word	0xffffffff


	//   ....[39]....
        /*0118*/ 	.word	0xffffffff


	//   ....[40]....
        /*011c*/ 	.word	0xffffffff


	//   ....[41]....
        /*0120*/ 	.word	0xffffffff


	//   ....[42]....
        /*0124*/ 	.word	0xffffffff


	//   ....[43]....
        /*0128*/ 	.word	0xffffffff


	//   ....[44]....
        /*012c*/ 	.word	0xffffffff


	//----- nvinfo : EIATTR_COOP_GROUP_INSTR_OFFSETS
	.align		4
.L_275:
        /*0130*/ 	.byte	0x04, 0x28
        /*0132*/ 	.short	(.L_277 - .L_276)


	//   ....[0]....
.L_276:
        /*0134*/ 	.word	0x00001a00


	//   ....[1]....
        /*0138*/ 	.word	0x00001a20


	//   ....[2]....
        /*013c*/ 	.word	0x00001a30


	//   ....[3]....
        /*0140*/ 	.word	0x00001ae0


	//   ....[4]....
        /*0144*/ 	.word	0x00001af0


	//   ....[5]....
        /*0148*/ 	.word	0x00001b00


	//   ....[6]....
        /*014c*/ 	.word	0x00001b90


	//   ....[7]....
        /*0150*/ 	.word	0x00001ba0


	//   ....[8]....
        /*0154*/ 	.word	0x00001bb0


	//   ....[9]....
        /*0158*/ 	.word	0x00001c40


	//   ....[10]....
        /*015c*/ 	.word	0x00001c50


	//   ....[11]....
        /*0160*/ 	.word	0x00001c60


	//   ....[12]....
        /*0164*/ 	.word	0x00001cf0


	//   ....[13]....
        /*0168*/ 	.word	0x00001d10


	//   ....[14]....
        /*016c*/ 	.word	0x00001d30


	//   ....[15]....
        /*0170*/ 	.word	0x00002350


	//   ....[16]....
        /*0174*/ 	.word	0x00002360


	//   ....[17]....
        /*0178*/ 	.word	0x00002370


	//   ....[18]....
        /*017c*/ 	.word	0x00002430


	//   ....[19]....
        /*0180*/ 	.word	0x00002440


	//   ....[20]....
        /*0184*/ 	.word	0x00002450


	//   ....[21]....
        /*0188*/ 	.word	0x000024f0


	//   ....[22]....
        /*018c*/ 	.word	0x00002500


	//   ....[23]....
        /*0190*/ 	.word	0x00002510


	//   ....[24]....
        /*0194*/ 	.word	0x000025b0


	//   ....[25]....
        /*0198*/ 	.word	0x000025c0


	//   ....[26]....
        /*019c*/ 	.word	0x000025d0


	//   ....[27]....
        /*01a0*/ 	.word	0x00002690


	//   ....[28]....
        /*01a4*/ 	.word	0x000026a0


	//   ....[29]....
        /*01a8*/ 	.word	0x000026b0


	//   ....[30]....
        /*01ac*/ 	.word	0x00004d50


	//   ....[31]....
        /*01b0*/ 	.word	0x00004d70


	//   ....[32]....
        /*01b4*/ 	.word	0x00004d80


	//   ....[33]....
        /*01b8*/ 	.word	0x00004e40


	//   ....[34]....
        /*01bc*/ 	.word	0x00004e50


	//   ....[35]....
        /*01c0*/ 	.word	0x00004e60


	//   ....[36]....
        /*01c4*/ 	.word	0x00004f00


	//   ....[37]....
        /*01c8*/ 	.word	0x00004f10


	//   ....[38]....
        /*01cc*/ 	.word	0x00004f20


	//   ....[39]....
        /*01d0*/ 	.word	0x00004fb0


	//   ....[40]....
        /*01d4*/ 	.word	0x00004fc0


	//   ....[41]....
        /*01d8*/ 	.word	0x00004fd0


	//   ....[42]....
        /*01dc*/ 	.word	0x00005060


	//   ....[43]....
        /*01e0*/ 	.word	0x00005070


	//   ....[44]....
        /*01e4*/ 	.word	0x00005080


	//----- nvinfo : EIATTR_VRC_CTA_INIT_COUNT
	.align		4
.L_277:
        /*01e8*/ 	.byte	0x02, 0x4a
	.zero		1
	.zero		1


	//----- nvinfo : EIATTR_EXIT_INSTR_OFFSETS
	.align		4
        /*01ec*/ 	.byte	0x04, 0x1c
        /*01ee*/ 	.short	(.L_279 - .L_278)


	//   ....[0]....
.L_278:
        /*01f0*/ 	.word	0x00005650


	//   ....[1]....
        /*01f4*/ 	.word	0x000056a0


	//----- nvinfo : EIATTR_MAX_THREADS
	.align		4
.L_279:
        /*01f8*/ 	.byte	0x04, 0x05
        /*01fa*/ 	.short	(.L_281 - .L_280)
.L_280:
        /*01fc*/ 	.word	0x00000100
        /*0200*/ 	.word	0x00000001
        /*0204*/ 	.word	0x00000001


	//----- nvinfo : EIATTR_CRS_STACK_SIZE
	.align		4
.L_281:
        /*0208*/ 	.byte	0x04, 0x1e
        /*020a*/ 	.short	(.L_283 - .L_282)
.L_282:
        /*020c*/ 	.word	0x00000000


	//----- nvinfo : EIATTR_CBANK_PARAM_SIZE
	.align		4
.L_283:
        /*0210*/ 	.byte	0x03, 0x19
        /*0212*/ 	.short	0x006a


	//----- nvinfo : EIATTR_PARAM_CBANK
	.align		4
        /*0214*/ 	.byte	0x04, 0x0a
        /*0216*/ 	.short	(.L_285 - .L_284)
	.align		4
.L_284:
        /*0218*/ 	.word	index@(.nv.constant0._ZN3cub18CUB_300001_SM_10006detail6reduce18DeviceReduceKernelINS2_10policy_hubIN4cuda3std3__45tupleIJdiEEEy12larger_tupleIdEE10Policy1000EN6thrust24THRUST_300001_SM_1000_NS12zip_iteratorINS8_IJNSF_6detail15normal_iteratorINSF_10device_ptrIdEEEENSF_17counting_iteratorIiNSF_11use_defaultESN_SN_EEEEEEEySB_S9_NS7_10__identityEEEvT0_PT3_T1_NS0_13GridEvenShareISV_EET2_T4_)
        /*021c*/ 	.short	0x0380
        /*021e*/ 	.short	0x006a


	//----- nvinfo : EIATTR_SW_WAR
	.align		4
.L_285:
        /*0220*/ 	.byte	0x04, 0x36
        /*0222*/ 	.short	(.L_287 - .L_286)
.L_286:
        /*0224*/ 	.word	0x00000008
.L_287:


//--------------------- .nv.info._ZN3cub18CUB_300001_SM_10006detail6reduce28DeviceReduceSingleTileKernelINS2_10policy_hubIN4cuda3std3__45tupleIJdiEEEy12larger_tupleIdEE10Policy1000EN6thrust24THRUST_300001_SM_1000_NS12zip_iteratorINS8_IJNSF_6detail15normal_iteratorINSF_10device_ptrIdEEEENSF_17counting_iteratorIiNSF_11use_defaultESN_SN_EEEEEEEPS9_ySB_S9_S9_NS7_10__identityEEEvT0_T1_T2_T3_T4_T6_ --------------------------
	.section	.nv.info._ZN3cub18CUB_300001_SM_10006detail6reduce28DeviceReduceSingleTileKernelINS2_10policy_hubIN4cuda3std3__45tupleIJdiEEEy12larger_tupleIdEE10Policy1000EN6thrust24THRUST_300001_SM_1000_NS12zip_iteratorINS8_IJNSF_6detail15normal_iteratorINSF_10device_ptrIdEEEENSF_17counting_iteratorIiNSF_11use_defaultESN_SN_EEEEEEEPS9_ySB_S9_S9_NS7_10__identityEEEvT0_T1_T2_T3_T4_T6_,"",@"SHT_CUDA_INFO"
	.sectionflags	@""
	.align	4


	//----- nvinfo : EIATTR_CUDA_API_VERSION
	.align		4
        /*0000*/ 	.byte	0x04, 0x37
        /*0002*/ 	.short	(.L_289 - .L_288)
.L_288:
        /*0004*/ 	.word	0x00000082


	//----- nvinfo : EIATTR_KPARAM_INFO
	.align		4
.L_289:
        /*0008*/ 	.byte	0x04, 0x17
        /*000a*/ 	.short	(.L_291 - .L_290)
.L_290:
        /*000c*/ 	.word	0x00000000
        /*0010*/ 	.short	0x0005
        /*0012*/ 	.short	0x0038
        /*0014*/ 	.byte	0x00, 0xf0, 0x05, 0x00


	//----- nvinfo : EIATTR_KPARAM_INFO
	.align		4
.L_291:
        /*0018*/ 	.byte	0x04, 0x17
        /*001a*/ 	.short	(.L_293 - .L_292)
.L_292:
        /*001c*/ 	.word	0x00000000
        /*0020*/ 	.short	0x0004
        /*0022*/ 	.short	0x0028
        /*0024*/ 	.byte	0x00, 0xf0, 0x41, 0x00


	//----- nvinfo : EIATTR_KPARAM_INFO
	.align		4
.L_293:
        /*0028*/ 	.byte	0x04, 0x17
        /*002a*/ 	.short	(.L_295 - .L_294)
.L_294:
        /*002c*/ 	.word	0x00000000
        /*0030*/ 	.short	0x0003
        /*0032*/ 	.short	0x0020
        /*0034*/ 	.byte	0x00, 0xf0, 0x05, 0x00


	//----- nvinfo : EIATTR_KPARAM_INFO
	.align		4
.L_295:
        /*0038*/ 	.byte	0x04, 0x17
        /*003a*/ 	.short	(.L_297 - .L_296)
.L_296:
        /*003c*/ 	.word	0x00000000
        /*0040*/ 	.short	0x0002
        /*0042*/ 	.short	0x0018
        /*0044*/ 	.byte	0x00, 0xf0, 0x21, 0x00


	//----- nvinfo : EIATTR_KPARAM_INFO
	.align		4
.L_297:
        /*0048*/ 	.byte	0x04, 0x17
        /*004a*/ 	.short	(.L_299 - .L_298)
.L_298:
        /*004c*/ 	.word	0x00000000
        /*0050*/ 	.short	0x0001
        /*0052*/ 	.short	0x0010
        /*0054*/ 	.byte	0x00, 0xf5, 0x21, 0x00


	//----- nvinfo : EIATTR_KPARAM_INFO
	.align		4
.L_299:
        /*0058*/ 	.byte	0x04, 0x17
        /*005a*/ 	.short	(.L_301 - .L_300)
.L_300:
        /*005c*/ 	.word	0x00000000
        /*0060*/ 	.short	0x0000
        /*0062*/ 	.short	0x0000
        /*0064*/ 	.byte	0x00, 0xf0, 0x41, 0x00


	//----- nvinfo : EIATTR_SPARSE_MMA_MASK
	.align		4
.L_301:
        /*0068*/ 	.byte	0x03, 0x50
        /*006a*/ 	.short	0x0000


	//----- nvinfo : EIATTR_MAXREG_COUNT
	.align		4
        /*006c*/ 	.byte	0x03, 0x1b
        /*006e*/ 	.short	0x00ff


	//----- nvinfo : EIATTR_NUM_BARRIERS
	.align		4
        /*0070*/ 	.byte	0x02, 0x4c
        /*0072*/ 	.byte	0x01
	.zero		1


	//----- nvinfo : EIATTR_MERCURY_ISA_VERSION
	.align		4
        /*0074*/ 	.byte	0x03, 0x5f
        /*0076*/ 	.short	0x0101


	//----- nvinfo : EIATTR_COOP_GROUP_MASK_REGIDS
	.align		4
        /*0078*/ 	.byte	0x04, 0x29
        /*007a*/ 	.short	(.L_303 - .L_302)


	//   ....[0]....
.L_302:
        /*007c*/ 	.word	0xffffffff


	//   ....[1]....
        /*0080*/ 	.word	0xffffffff


	//   ....[2]....
        /*0084*/ 	.word	0xffffffff


	//   ....[3]....
        /*0088*/ 	.word	0xffffffff


	//   ....[4]....
        /*008c*/ 	.word	0xffffffff


	//   ....[5]....
        /*0090*/ 	.word	0xffffffff


	//   ....[6]....
        /*0094*/ 	.word	0xffffffff


	//   ....[7]....
        /*0098*/ 	.word	0xffffffff


	//   ....[8]....
        /*009c*/ 	.word	0xffffffff


	//   ....[9]....
        /*00a0*/ 	.word	0xffffffff


	//   ....[10]....
        /*00a4*/ 	.word	0xffffffff


	//   ....[11]....
        /*00a8*/ 	.word	0xffffffff


	//   ....[12]....
        /*00ac*/ 	.word	0xffffffff


	//   ....[13]....
        /*00b0*/ 	.word	0xffffffff


	//   ....[14]....
        /*00b4*/ 	.word	0xffffffff


	//   ....[15]....
        /*00b8*/ 	.word	0xffffffff


	//   ....[16]....
        /*00bc*/ 	.word	0xffffffff


	//   ....[17]....
        /*00c0*/ 	.word	0xffffffff


	//   ....[18]....
        /*00c4*/ 	.word	0xffffffff


	//   ....[19]....
        /*00c8*/ 	.word	0xffffffff


	//   ....[20]....
        /*00cc*/ 	.word	0xffffffff


	//   ....[21]....
        /*00d0*/ 	.word	0xffffffff


	//   ....[22]....
        /*00d4*/ 	.word	0xffffffff


	//   ....[23]....
        /*00d8*/ 	.word	0xffffffff


	//   ....[24]....
        /*00dc*/ 	.word	0xffffffff


	//   ....[25]....
        /*00e0*/ 	.word	0xffffffff


	//   ....[26]....
        /*00e4*/ 	.word	0xffffffff


	//   ....[27]....
        /*00e8*/ 	.word	0xffffffff


	//   ....[28]....
        /*00ec*/ 	.word	0xffffffff


	//   ....[29]....
        /*00f0*/ 	.word	0xffffffff


	//   ....[30]....
        /*00f4*/ 	.word	0xffffffff


	//   ....[31]....
        /*00f8*/ 	.word	0xffffffff


	//   ....[32]....
        /*00fc*/ 	.word	0xffffffff


	//   ....[33]....
        /*0100*/ 	.word	0xffffffff


	//   ....[34]....
        /*0104*/ 	.word	0xffffffff


	//   ....[35]....
        /*0108*/ 	.word	0xffffffff


	//   ....[36]....
        /*010c*/ 	.word	0xffffffff


	//   ....[37]....
        /*0110*/ 	.word	0xffffffff


	//   ....[38]....
        /*0114*/ 	.word	0xffffffff


	//   ....[39]....
        /*0118*/ 	.word	0xffffffff


	//   ....[40]....
        /*011c*/ 	.word	0xffffffff


	//   ....[41]....
        /*0120*/ 	.word	0xffffffff


	//   ....[42]....
        /*0124*/ 	.word	0xffffffff


	//   ....[43]....
        /*0128*/ 	.word	0xffffffff


	//   ....[44]....
        /*012c*/ 	.word	0xffffffff


	//   ....[45]....
        /*0130*/ 	.word	0xffffffff


	//   ....[46]....
        /*0134*/ 	.word	0xffffffff


	//   ....[47]....
        /*0138*/ 	.word	0xffffffff


	//   ....[48]....
        /*013c*/ 	.word	0xffffffff


	//   ....[49]....
        /*0140*/ 	.word	0xffffffff


	//   ....[50]....
        /*0144*/ 	.word	0xffffffff


	//   ....[51]....
        /*0148*/ 	.word	0xffffffff


	//   ....[52]....
        /*014c*/ 	.word	0xffffffff


	//   ....[53]....
        /*0150*/ 	.word	0xffffffff


	//----- nvinfo : EIATTR_COOP_GROUP_INSTR_OFFSETS
	.align		4
.L_303:
        /*0154*/ 	.byte	0x04, 0x28
        /*0156*/ 	.short	(.L_305 - .L_304)


	//   ....[0]....
.L_304:
        /*0158*/ 	.word	0x00001b10


	//   ....[1]....
        /*015c*/ 	.word	0x00001b50


	//   ....[2]....
        /*0160*/ 	.word	0x00001b60


	//   ....[3]....
        /*0164*/ 	.word	0x00001bf0


	//   ....[4]....
        /*0168*/ 	.word	0x00001c00


	//   ....[5]....
        /*016c*/ 	.word	0x00001c10


	//   ....[6]....
        /*0170*/ 	.word	0x00001cc0


	//   ....[7]....
        /*0174*/ 	.word	0x00001cf0


	//   ....[8]....
        /*0178*/ 	.word	0x00001d10


	//   ....[9]....
        /*017c*/ 	.word	0x00001eb0


	//   ....[10]....
        /*0180*/ 	.word	0x00001ed0


	//   ....[11]....
        /*0184*/ 	.word	0x00001ee0


	//   ....[12]....
        /*0188*/ 	.word	0x00001ef0


	//   ....[13]....
        /*018c*/ 	.word	0x00002030


	//   ....[14]....
        /*0190*/ 	.word	0x00002080


	//   ....[15]....
        /*0194*/ 	.word	0x00002090


	//   ....[16]....
        /*0198*/ 	.word	0x000020a0


	//   ....[17]....
        /*019c*/ 	.word	0x000021f0


	//   ....[18]....
        /*01a0*/ 	.word	0x00002aa0


	//   ....[19]....
        /*01a4*/ 	.word	0x00002ab0


	//   ....[20]....
        /*01a8*/ 	.word	0x00002ac0


	//   ....[21]....
        /*01ac*/ 	.word	0x00002b50


	//   ....[22]....
        /*01b0*/ 	.word	0x00002b70


	//   ....[23]....
        /*01b4*/ 	.word	0x00002b80


	//   ....[24]....
        /*01b8*/ 	.word	0x00002c50


	//   ....[25]....
        /*01bc*/ 	.word	0x00002c70


	//   ....[26]....
        /*01c0*/ 	.word	0x00002c80


	//   ....[27]....
        /*01c4*/ 	.word	0x00002e50


	//   ....[28]....
        /*01c8*/ 	.word	0x00002e80


	//   ....[29]....
        /*01cc*/ 	.word	0x00002e90


	//   ....[30]....
        /*01d0*/ 	.word	0x00002ea0


	//   ....[31]....
        /*01d4*/ 	.word	0x00002fe0


	//   ....[32]....
        /*01d8*/ 	.word	0x00003020


	//   ....[33]....
        /*01dc*/ 	.word	0x00003030


	//   ....[34]....
        /*01e0*/ 	.word	0x00003040


	//   ....[35]....
        /*01e4*/ 	.word	0x00003190


	//   ....[36]....
        /*01e8*/ 	.word	0x00005a50


	//   ....[37]....
        /*01ec*/ 	.word	0x00005a90


	//   ....[38]....
        /*01f0*/ 	.word	0x00005aa0


	//   ....[39]....
        /*01f4*/ 	.word	0x00005b30


	//   ....[40]....
        /*01f8*/ 	.word	0x00005b40


	//   ....[41]....
        /*01fc*/ 	.word	0x00005b50


	//   ....[42]....
        /*0200*/ 	.word	0x00005c00


	//   ....[43]....
        /*0204*/ 	.word	0x00005c30


	//   ....[44]....
        /*0208*/ 	.word	0x00005c50


	//   ....[45]....
        /*020c*/ 	.word	0x00005df0


	//   ....[46]....
        /*0210*/ 	.word	0x00005e10


	//   ....[47]....
        /*0214*/ 	.word	0x00005e20


	//   ....[48]....
        /*0218*/ 	.word	0x00005e30


	//   ....[49]....
        /*021c*/ 	.word	0x00005f70


	//   ....[50]....
        /*0220*/ 	.word	0x00005fc0


	//   ....[51]....
        /*0224*/ 	.word	0x00005fd0


	//   ....[52]....
        /*0228*/ 	.word	0x00005fe0


	//   ....[53]....
        /*022c*/ 	.word	0x00006120


	//----- nvinfo : EIATTR_VRC_CTA_INIT_COUNT
	.align		4
.L_305:
        /*0230*/ 	.byte	0x02, 0x4a
	.zero		1
	.zero		1


	//----- nvinfo : EIATTR_EXIT_INSTR_OFFSETS
	.align		4
        /*0234*/ 	.byte	0x04, 0x1c
        /*0236*/ 	.short	(.L_307 - .L_306)


	//   ....[0]....
.L_306:
        /*0238*/ 	.word	0x00000160


	//   ....[1]....
        /*023c*/ 	.word	0x00000230


	//   ....[2]....
        /*0240*/ 	.word	0x00006990


	//   ....[3]....
        /*0244*/ 	.word	0x00006b00


	//----- nvinfo : EIATTR_MAX_THREADS
	.align		4
.L_307:
        /*0248*/ 	.byte	0x04, 0x05
        /*024a*/ 	.short	(.L_309 - .L_308)
.L_308:
        /*024c*/ 	.word	0x00000100
        /*0250*/ 	.word	0x00000001
        /*0254*/ 	.word	0x00000001


	//----- nvinfo : EIATTR_CRS_STACK_SIZE
	.align		4
.L_309:
        /*0258*/ 	.byte	0x04, 0x1e
        /*025a*/ 	.short	(.L_311 - .L_310)
.L_310:
        /*025c*/ 	.word	0x00000000


	//----- nvinfo : EIATTR_CBANK_PARAM_SIZE
	.align		4
.L_311:
        /*0260*/ 	.byte	0x03, 0x19
        /*0262*/ 	.short	0x0039


	//----- nvinfo : EIATTR_PARAM_CBANK
	.align		4
        /*0264*/ 	.byte	0x04, 0x0a
        /*0266*/ 	.short	(.L_313 - .L_312)
	.align		4
.L_312:
        /*0268*/ 	.word	index@(.nv.constant0._ZN3cub18CUB_300001_SM_10006detail6reduce28DeviceReduceSingleTileKernelINS2_10policy_hubIN4cuda3std3__45tupleIJdiEEEy12larger_tupleIdEE10Policy1000EN6thrust24THRUST_300001_SM_1000_NS12zip_iteratorINS8_IJNSF_6detail15normal_iteratorINSF_10device_ptrIdEEEENSF_17counting_iteratorIiNSF_11use_defaultESN_SN_EEEEEEEPS9_ySB_S9_S9_NS7_10__identityEEEvT0_T1_T2_T3_T4_T6_)
        /*026c*/ 	.short	0x0380
        /*026e*/ 	.short	0x0039


	//----- nvinfo : EIATTR_SW_WAR
	.align		4
.L_313:
        /*0270*/ 	.byte	0x04, 0x36
        /*0272*/ 	.short	(.L_315 - .L_314)
.L_314:
        /*0274*/ 	.word	0x00000008
.L_315:


//--------------------- .nv.info._ZN3cub18CUB_300001_SM_10006detail6reduce28DeviceReduceSingleTileKernelINS2_10policy_hubIN4cuda3std3__45tupleIJdiEEEj12larger_tupleIdEE10Policy1000EPS9_SE_iSB_S9_S9_NS7_10__identityEEEvT0_T1_T2_T3_T4_T6_ --------------------------
	.section	.nv.info._ZN3cub18CUB_300001_SM_10006detail6reduce28DeviceReduceSingleTileKernelINS2_10policy_hubIN4cuda3std3__45tupleIJdiEEEj12larger_tupleIdEE10Policy1000EPS9_SE_iSB_S9_S9_NS7_10__identityEEEvT0_T1_T2_T3_T4_T6_,"",@"SHT_CUDA_INFO"
	.sectionflags	@""
	.align	4


	//----- nvinfo : EIATTR_CUDA_API_VERSION
	.align		4
        /*0000*/ 	.byte	0x04, 0x37
        /*0002*/ 	.short	(.L_317 - .L_316)
.L_316:
        /*0004*/ 	.word	0x00000082


	//----- nvinfo : EIATTR_KPARAM_INFO
	.align		4
.L_317:
        /*0008*/ 	.byte	0x04, 0x17
        /*000a*/ 	.short	(.L_319 - .L_318)
.L_318:
        /*000c*/ 	.word	0x00000000
        /*0010*/ 	.short	0x0005
        /*0012*/ 	.short	0x0028
        /*0014*/ 	.byte	0x00, 0xf0, 0x05, 0x00


	//----- nvinfo : EIATTR_KPARAM_INFO
	.align		4
.L_319:
        /*0018*/ 	.byte	0x04, 0x17
        /*001a*/ 	.short	(.L_321 - .L_320)
.L_320:
        /*001c*/ 	.word	0x00000000
        /*0020*/ 	.short	0x0004
        /*0022*/ 	.short	0x0018
        /*0024*/ 	.byte	0x00, 0xf0, 0x41, 0x00


	//----- nvinfo : EIATTR_KPARAM_INFO
	.align		4
.L_321:
        /*0028*/ 	.byte	0x04, 0x17
        /*002a*/ 	.short	(.L_323 - .L_322)
.L_322:
        /*002c*/ 	.word	0x00000000
        /*0030*/ 	.short	0x0003
        /*0032*/ 	.short	0x0014
        /*0034*/ 	.byte	0x00, 0xf0, 0x05, 0x00


	//----- nvinfo : EIATTR_KPARAM_INFO
	.align		4
.L_323:
        /*0038*/ 	.byte	0x04, 0x17
        /*003a*/ 	.short	(.L_325 - .L_324)
.L_324:
        /*003c*/ 	.word	0x00000000
        /*0040*/ 	.short	0x0002
        /*0042*/ 	.short	0x0010
        /*0044*/ 	.byte	0x00, 0xf0, 0x11, 0x00


	//----- nvinfo : EIATTR_KPARAM_INFO
	.align		4
.L_325:
        /*0048*/ 	.byte	0x04, 0x17
        /*004a*/ 	.short	(.L_327 - .L_326)
.L_326:
        /*004c*/ 	.word	0x00000000
        /*0050*/ 	.short	0x0001
        /*0052*/ 	.short	0x0008
        /*0054*/ 	.byte	0x00, 0xf5, 0x21, 0x00


	//----- nvinfo : EIATTR_KPARAM_INFO
	.align		4
.L_327:
        /*0058*/ 	.byte	0x04, 0x17
        /*005a*/ 	.short	(.L_329 - .L_328)
.L_328:
        /*005c*/ 	.word	0x00000000
        /*0060*/ 	.short	0x0000
        /*0062*/ 	.short	0x0000
        /*0064*/ 	.byte	0x00, 0xf5, 0x21, 0x00


	//----- nvinfo : EIATTR_SPARSE_MMA_MASK
	.align		4
.L_329:
        /*0068*/ 	.byte	0x03, 0x50
        /*006a*/ 	.short	0x0000


	//----- nvinfo : EIATTR_MAXREG_COUNT
	.align		4
        /*006c*/ 	.byte	0x03, 0x1b
        /*006e*/ 	.short	0x00ff


	//----- nvinfo : EIATTR_NUM_BARRIERS
	.align		4
        /*0070*/ 	.byte	0x02, 0x4c
        /*0072*/ 	.byte	0x01
	.zero		1


	//----- nvinfo : EIATTR_MERCURY_ISA_VERSION
	.align		4
        /*0074*/ 	.byte	0x03, 0x5f
        /*0076*/ 	.short	0x0101


	//----- nvinfo : EIATTR_COOP_GROUP_MASK_REGIDS
	.align		4
        /*0078*/ 	.byte	0x04, 0x29
        /*007a*/ 	.short	(.L_331 - .L_330)


	//   ....[0]....
.L_330:
        /*007c*/ 	.word	0xffffffff


	//   ....[1]....
        /*0080*/ 	.word	0xffffffff


	//   ....[2]....
        /*0084*/ 	.word	0xffffffff


	//   ....[3]....
        /*0088*/ 	.word	0xffffffff


	//   ....[4]....
        /*008c*/ 	.word	0xffffffff


	//   ....[5]....
        /*0090*/ 	.word	0xffffffff


	//   ....[6]....
        /*0094*/ 	.word	0xffffffff


	//   ....[7]....
        /*0098*/ 	.word	0xffffffff


	//   ....[8]....
        /*009c*/ 	.word	0xffffffff


	//   ....[9]....
        /*00a0*/ 	.word	0xffffffff


	//   ....[10]....
        /*00a4*/ 	.word	0xffffffff


	//   ....[11]....
        /*00a8*/ 	.word	0xffffffff


	//   ....[12]....
        /*00ac*/ 	.word	0xffffffff


	//   ....[13]....
        /*00b0*/ 	.word	0xffffffff


	//   ....[14]....
        /*00b4*/ 	.word	0xffffffff


	//   ....[15]....
        /*00b8*/ 	.word	0xffffffff


	//   ....[16]....
        /*00bc*/ 	.word	0xffffffff


	//   ....[17]....
        /*00c0*/ 	.word	0xffffffff


	//   ....[18]....
        /*00c4*/ 	.word	0xffffffff


	//   ....[19]....
        /*00c8*/ 	.word	0xffffffff


	//   ....[20]....
        /*00cc*/ 	.word	0xffffffff


	//   ....[21]....
        /*00d0*/ 	.word	0xffffffff


	//   ....[22]....
        /*00d4*/ 	.word	0xffffffff


	//   ....[23]....
        /*00d8*/ 	.word	0xffffffff


	//   ....[24]....
        /*00dc*/ 	.word	0xffffffff


	//   ....[25]....
        /*00e0*/ 	.word	0xffffffff


	//   ....[26]....
        /*00e4*/ 	.word	0xffffffff


	//   ....[27]....
        /*00e8*/ 	.word	0xffffffff


	//   ....[28]....
        /*00ec*/ 	.word	0xffffffff


	//   ....[29]....
        /*00f0*/ 	.word	0xffffffff


	//   ....[30]....
        /*00f4*/ 	.word	0xffffffff


	//   ....[31]....
        /*00f8*/ 	.word	0xffffffff


	//   ....[32]....
        /*00fc*/ 	.word	0xffffffff


	//   ....[33]....
        /*0100*/ 	.word	0xffffffff


	//   ....[34]....
        /*0104*/ 	.word	0xffffffff


	//   ....[35]....
        /*0108*/ 	.word	0xffffffff


	//   ....[36]....
        /*010c*/ 	.word	0xffffffff


	//   ....[37]....
        /*0110*/ 	.word	0xffffffff


	//   ....[38]....
        /*0114*/ 	.word	0xffffffff


	//   ....[39]....
        /*0118*/ 	.word	0xffffffff


	//   ....[40]....
        /*011c*/ 	.word	0xffffffff


	//   ....[41]....
        /*0120*/ 	.word	0xffffffff


	//   ....[42]....
        /*0124*/ 	.word	0xffffffff


	//   ....[43]....
        /*0128*/ 	.word	0xffffffff


	//   ....[44]....
        /*012c*/ 	.word	0xffffffff


	//   ....[45]....
        /*0130*/ 	.word	0xffffffff


	//   ....[46]....
        /*0134*/ 	.word	0xffffffff


	//   ....[47]....
        /*0138*/ 	.word	0xffffffff


	//   ....[48]....
        /*013c*/ 	.word	0xffffffff


	//   ....[49]....
        /*0140*/ 	.word	0xffffffff


	//   ....[50]....
        /*0144*/ 	.word	0xffffffff


	//   ....[51]....
        /*0148*/ 	.word	0xffffffff


	//   ....[52]....
        /*014c*/ 	.word	0xffffffff


	//   ....[53]....
        /*0150*/ 	.word	0xffffffff


	//   ....[54]....
        /*0154*/ 	.word	0xffffffff


	//   ....[55]....
        /*0158*/ 	.word	0xffffffff


	//   ....[56]....
        /*015c*/ 	.word	0xffffffff


	//   ....[57]....
        /*0160*/ 	.word	0xffffffff


	//   ....[58]....
        /*0164*/ 	.word	0xffffffff


	//   ....[59]....
        /*0168*/ 	.word	0xffffffff


	//----- nvinfo : EIATTR_COOP_GROUP_INSTR_OFFSETS
	.align		4
.L_331:
        /*016c*/ 	.byte	0x04, 0x28
        /*016e*/ 	.short	(.L_333 - .L_332)


	//   ....[0]....
.L_332:
        /*0170*/ 	.word	0x00000ab0


	//   ....[1]....
        /*0174*/ 	.word	0x00000b00


	//   ....[2]....
        /*0178*/ 	.word	0x00000b10


	//   ....[3]....
        /*017c*/ 	.word	0x00000ba0


	//   ....[4]....
        /*0180*/ 	.word	0x00000bc0


	//   ....[5]....
        /*0184*/ 	.word	0x00000be0


	//   ....[6]....
        /*0188*/ 	.word	0x00000c20


	//   ....[7]....
        /*018c*/ 	.word	0x00000d50


	//   ....[8]....
        /*0190*/ 	.word	0x00000d70


	//   ....[9]....
        /*0194*/ 	.word	0x00000d90


	//   ....[10]....
        /*0198*/ 	.word	0x00000db0


	//   ....[11]....
        /*019c*/ 	.word	0x00000ef0


	//   ....[12]....
        /*01a0*/ 	.word	0x00000f20


	//   ....[13]....
        /*01a4*/ 	.word	0x00000f30


	//   ....[14]....
        /*01a8*/ 	.word	0x00000f40


	//   ....[15]....
        /*01ac*/ 	.word	0x00001080


	//   ....[16]....
        /*01b0*/ 	.word	0x000010d0


	//   ....[17]....
        /*01b4*/ 	.word	0x000010e0


	//   ....[18]....
        /*01b8*/ 	.word	0x000010f0


	//   ....[19]....
        /*01bc*/ 	.word	0x00001250


	//   ....[20]....
        /*01c0*/ 	.word	0x00001b00


	//   ....[21]....
        /*01c4*/ 	.word	0x00001b10


	//   ....[22]....
        /*01c8*/ 	.word	0x00001b20


	//   ....[23]....
        /*01cc*/ 	.word	0x00001bb0


	//   ....[24]....
        /*01d0*/ 	.word	0x00001be0


	//   ....[25]....
        /*01d4*/ 	.word	0x00001c00


	//   ....[26]....
        /*01d8*/ 	.word	0x00001c40


	//   ....[27]....
        /*01dc*/ 	.word	0x00001d70


	//   ....[28]....
        /*01e0*/ 	.word	0x00001da0


	//   ....[29]....
        /*01e4*/ 	.word	0x00001dc0


	//   ....[30]....
        /*01e8*/ 	.word	0x00001de0


	//   ....[31]....
        /*01ec*/ 	.word	0x00001f40


	//   ....[32]....
        /*01f0*/ 	.word	0x00001f70


	//   ....[33]....
        /*01f4*/ 	.word	0x00001f90


	//   ....[34]....
        /*01f8*/ 	.word	0x00001fa0


	//   ....[35]....
        /*01fc*/ 	.word	0x000020e0


	//   ....[36]....
        /*0200*/ 	.word	0x00002120


	//   ....[37]....
        /*0204*/ 	.word	0x00002130


	//   ....[38]....
        /*0208*/ 	.word	0x00002140


	//   ....[39]....
        /*020c*/ 	.word	0x00002260


	//   ....[40]....
        /*0210*/ 	.word	0x00003bd0


	//   ....[41]....
        /*0214*/ 	.word	0x00003c20


	//   ....[42]....
        /*0218*/ 	.word	0x00003c30


	//   ....[43]....
        /*021c*/ 	.word	0x00003cc0


	//   ....[44]....
        /*0220*/ 	.word	0x00003ce0


	//   ....[45]....
        /*0224*/ 	.word	0x00003d00


	//   ....[46]....
        /*0228*/ 	.word	0x00003d40


	//   ....[47]....
        /*022c*/ 	.word	0x00003e70


	//   ....[48]....
        /*0230*/ 	.word	0x00003ea0


	//   ....[49]....
        /*0234*/ 	.word	0x00003ec0


	//   ....[50]....
        /*0238*/ 	.word	0x00003ed0


	//   ....[51]....
        /*023c*/ 	.word	0x00004020


	//   ....[52]....
        /*0240*/ 	.word	0x00004040


	//   ....[53]....
        /*0244*/ 	.word	0x00004050


	//   ....[54]....
        /*0248*/ 	.word	0x00004060


	//   ....[55]....
        /*024c*/ 	.word	0x000041a0


	//   ....[56]....
        /*0250*/ 	.word	0x000041f0


	//   ....[57]....
        /*0254*/ 	.word	0x00004200


	//   ....[58]....
        /*0258*/ 	.word	0x00004210


	//   ....[59]....
        /*025c*/ 	.word	0x00004360


	//----- nvinfo : EIATTR_VRC_CTA_INIT_COUNT
	.align		4
.L_333:
        /*0260*/ 	.byte	0x02, 0x4a
	.zero		1
	.zero		1


	//----- nvinfo : EIATTR_EXIT_INSTR_OFFSETS
	.align		4
        /*0264*/ 	.byte	0x04, 0x1c
        /*0266*/ 	.short	(.L_335 - .L_334)


	//   ....[0]....
.L_334:
        /*0268*/ 	.word	0x00000150


	//   ....[1]....
        /*026c*/ 	.word	0x00000220


	//   ....[2]....
        /*0270*/ 	.word	0x00004bb0


	//   ....[3]....
        /*0274*/ 	.word	0x00004d20


	//----- nvinfo : EIATTR_MAX_THREADS
	.align		4
.L_335:
        /*0278*/ 	.byte	0x04, 0x05
        /*027a*/ 	.short	(.L_337 - .L_336)
.L_336:
        /*027c*/ 	.word	0x00000100
        /*0280*/ 	.word	0x00000001
        /*0284*/ 	.word	0x00000001


	//----- nvinfo : EIATTR_CRS_STACK_SIZE
	.align		4
.L_337:
        /*0288*/ 	.byte	0x04, 0x1e
        /*028a*/ 	.short	(.L_339 - .L_338)
.L_338:
        /*028c*/ 	.word	0x00000000


	//----- nvinfo : EIATTR_CBANK_PARAM_SIZE
	.align		4
.L_339:
        /*0290*/ 	.byte	0x03, 0x19
        /*0292*/ 	.short	0x0029


	//----- nvinfo : EIATTR_PARAM_CBANK
	.align		4
        /*0294*/ 	.byte	0x04, 0x0a
        /*0296*/ 	.short	(.L_341 - .L_340)
	.align		4
.L_340:
        /*0298*/ 	.word	index@(.nv.constant0._ZN3cub18CUB_300001_SM_10006detail6reduce28DeviceReduceSingleTileKernelINS2_10policy_hubIN4cuda3std3__45tupleIJdiEEEj12larger_tupleIdEE10Policy1000EPS9_SE_iSB_S9_S9_NS7_10__identityEEEvT0_T1_T2_T3_T4_T6_)
        /*029c*/ 	.short	0x0380
        /*029e*/ 	.short	0x0029


	//----- nvinfo : EIATTR_SW_WAR
	.align		4
.L_341:
        /*02a0*/ 	.byte	0x04, 0x36
        /*02a2*/ 	.short	(.L_343 - .L_342)
.L_342:
        /*02a4*/ 	.word	0x00000008
.L_343:


//--------------------- .nv.info._ZN3cub18CUB_300001_SM_10006detail6reduce18DeviceReduceKernelINS2_10policy_hubIN4cuda3std3__45tupleIJdiEEEj12larger_tupleIdEE10Policy1000EN6thrust24THRUST_300001_SM_1000_NS12zip_iteratorINS8_IJNSF_6detail15normal_iteratorINSF_10device_ptrIdEEEENSF_17counting_iteratorIiNSF_11use_defaultESN_SN_EEEEEEEjSB_S9_NS7_10__identityEEEvT0_PT3_T1_NS0_13GridEvenShareISV_EET2_T4_ --------------------------
	.section	.nv.info._ZN3cub18CUB_300001_SM_10006detail6reduce18DeviceReduceKernelINS2_10policy_hubIN4cuda3std3__45tupleIJdiEEEj12larger_tupleIdEE10Policy1000EN6thrust24THRUST_300001_SM_1000_NS12zip_iteratorINS8_IJNSF_6detail15normal_iteratorINSF_10device_ptrIdEEEENSF_17counting_iteratorIiNSF_11use_defaultESN_SN_EEEEEEEjSB_S9_NS7_10__identityEEEvT0_PT3_T1_NS0_13GridEvenShareISV_EET2_T4_,"",@"SHT_CUDA_INFO"
	.sectionflags	@""
	.align	4


	//----- nvinfo : EIATTR_CUDA_API_VERSION
	.align		4
        /*0000*/ 	.byte	0x04, 0x37
        /*0002*/ 	.short	(.L_345 - .L_344)
.L_344:
        /*0004*/ 	.word	0x00000082


	//----- nvinfo : EIATTR_KPARAM_INFO
	.align		4
.L_345:
        /*0008*/ 	.byte	0x04, 0x17
        /*000a*/ 	.short	(.L_347 - .L_346)
.L_346:
        /*000c*/ 	.word	0x00000000
        /*0010*/ 	.short	0x0005
        /*0012*/ 	.short	0x0045
        /*0014*/ 	.byte	0x00, 0xf0, 0x05, 0x00


	//----- nvinfo : EIATTR_KPARAM_INFO
	.align		4
.L_347:
        /*0018*/ 	.byte	0x04, 0x17
        /*001a*/ 	.short	(.L_349 - .L_348)
.L_348:
        /*001c*/ 	.word	0x00000000
        /*0020*/ 	.short	0x0004
        /*0022*/ 	.short	0x0044
        /*0024*/ 	.byte	0x00, 0xf0, 0x05, 0x00


	//----- nvinfo : EIATTR_KPARAM_INFO
	.align		4
.L_349:
        /*0028*/ 	.byte	0x04, 0x17
        /*002a*/ 	.short	(.L_351 - .L_350)
.L_350:
        /*002c*/ 	.word	0x00000000
        /*0030*/ 	.short	0x0003
        /*0032*/ 	.short	0x001c
        /*0034*/ 	.byte	0x00, 0xf0, 0xa1, 0x00


	//----- nvinfo : EIATTR_KPARAM_INFO
	.align		4
.L_351:
        /*0038*/ 	.byte	0x04, 0x17
        /*003a*/ 	.short	(.L_353 - .L_352)
.L_352:
        /*003c*/ 	.word	0x00000000
        /*0040*/ 	.short	0x0002
        /*0042*/ 	.short	0x0018
        /*0044*/ 	.byte	0x00, 0xf0, 0x11, 0x00


	//----- nvinfo : EIATTR_KPARAM_INFO
	.align		4
.L_353:
        /*0048*/ 	.byte	0x04, 0x17
        /*004a*/ 	.short	(.L_355 - .L_354)
.L_354:
        /*004c*/ 	.word	0x00000000
        /*0050*/ 	.short	0x0001
        /*0052*/ 	.short	0x0010
        /*0054*/ 	.byte	0x00, 0xf5, 0x21, 0x00


	//----- nvinfo : EIATTR_KPARAM_INFO
	.align		4
.L_355:
        /*0058*/ 	.byte	0x04, 0x17
        /*005a*/ 	.short	(.L_357 - .L_356)
.L_356:
        /*005c*/ 	.word	0x00000000
        /*0060*/ 	.short	0x0000
        /*0062*/ 	.short	0x0000
        /*0064*/ 	.byte	0x00, 0xf0, 0x41, 0x00


	//----- nvinfo : EIATTR_SPARSE_MMA_MASK
	.align		4
.L_357:
        /*0068*/ 	.byte	0x03, 0x50
        /*006a*/ 	.short	0x0000


	//----- nvinfo : EIATTR_MAXREG_COUNT
	.align		4
        /*006c*/ 	.byte	0x03, 0x1b
        /*006e*/ 	.short	0x00ff


	//----- nvinfo : EIATTR_NUM_BARRIERS
	.align		4
        /*0070*/ 	.byte	0x02, 0x4c
        /*0072*/ 	.byte	0x01
	.zero		1


	//----- nvinfo : EIATTR_MERCURY_ISA_VERSION
	.align		4
        /*0074*/ 	.byte	0x03, 0x5f
        /*0076*/ 	.short	0x0101


	//----- nvinfo : EIATTR_COOP_GROUP_MASK_REGIDS
	.align		4
        /*0078*/ 	.byte	0x04, 0x29
        /*007a*/ 	.short	(.L_359 - .L_358)


	//   ....[0]....
.L_358:
        /*007c*/ 	.word	0xffffffff


	//   ....[1]....
        /*0080*/ 	.word	0xffffffff


	//   ....[2]....
        /*0084*/ 	.word	0xffffffff


	//   ....[3]....
        /*0088*/ 	.word	0xffffffff


	//   ....[4]....
        /*008c*/ 	.word	0xffffffff


	//   ....[5]....
        /*0090*/ 	.word	0xffffffff


	//   ....[6]....
        /*0094*/ 	.word	0xffffffff


	//   ....[7]....
        /*0098*/ 	.word	0xffffffff


	//   ....[8]....
        /*009c*/ 	.word	0xffffffff


	//   ....[9]....
        /*00a0*/ 	.word	0xffffffff


	//   ....[10]....
        /*00a4*/ 	.word	0xffffffff


	//   ....[11]....
        /*00a8*/ 	.word	0xffffffff


	//   ....[12]....
        /*00ac*/ 	.word	0xffffffff


	//   ....[13]....
        /*00b0*/ 	.word	0xffffffff


	//   ....[14]....
        /*00b4*/ 	.word	0xffffffff


	//   ....[15]....
        /*00b8*/ 	.word	0xffffffff


	//   ....[16]....
        /*00bc*/ 	.word	0xffffffff


	//   ....[17]....
        /*00c0*/ 	.word	0xffffffff


	//   ....[18]....
        /*00c4*/ 	.word	0xffffffff


	//   ....[19]....
        /*00c8*/ 	.word	0xffffffff


	//   ....[20]....
        /*00cc*/ 	.word	0xffffffff


	//   ....[21]....
        /*00d0*/ 	.word	0xffffffff


	//   ....[22]....
        /*00d4*/ 	.word	0xffffffff


	//   ....[23]....
        /*00d8*/ 	.word	0xffffffff


	//   ....[24]....
        /*00dc*/ 	.word	0xffffffff


	//   ....[25]....
        /*00e0*/ 	.word	0xffffffff


	//   ....[26]....
        /*00e4*/ 	.word	0xffffffff


	//   ....[27]....
        /*00e8*/ 	.word	0xffffffff


	//   ....[28]....
        /*00ec*/ 	.word	0xffffffff


	//   ....[29]....
        /*00f0*/ 	.word	0xffffffff


	//   ....[30]....
        /*00f4*/ 	.word	0xffffffff


	//   ....[31]....
        /*00f8*/ 	.word	0xffffffff


	//   ....[32]....
        /*00fc*/ 	.word	0xffffffff


	//   ....[33]....
        /*0100*/ 	.word	0xffffffff


	//   ....[34]....
        /*0104*/ 	.word	0xffffffff


	//   ....[35]....
        /*0108*/ 	.word	0xffffffff


	//   ....[36]....
        /*010c*/ 	.word	0xffffffff


	//   ....[37]....
        /*0110*/ 	.word	0xffffffff


	//   ....[38]....
        /*0114*/ 	.word	0xffffffff


	//   ....[39]....
        /*0118*/ 	.word	0xffffffff


	//   ....[40]....
        /*011c*/ 	.word	0xffffffff


	//   ....[41]....
        /*0120*/ 	.word	0xffffffff


	//   ....[42]....
        /*0124*/ 	.word	0xffffffff


	//   ....[43]....
        /*0128*/ 	.word	0xffffffff


	//   ....[44]....
        /*012c*/ 	.word	0xffffffff


	//----- nvinfo : EIATTR_COOP_GROUP_INSTR_OFFSETS
	.align		4
.L_359:
        /*0130*/ 	.byte	0x04, 0x28
        /*0132*/ 	.short	(.L_361 - .L_360)


	//   ....[0]....
.L_360:
        /*0134*/ 	.word	0x000007a0


	//   ....[1]....
        /*0138*/ 	.word	0x000007c0


	//   ....[2]....
        /*013c*/ 	.word	0x000007d0


	//   ....[3]....
        /*0140*/ 	.word	0x00000880


	//   ....[4]....
        /*0144*/ 	.word	0x00000890


	//   ....[5]....
        /*0148*/ 	.word	0x000008a0


	//   ....[6]....
        /*014c*/ 	.word	0x00000930


	//   ....[7]....
        /*0150*/ 	.word	0x00000940


	//   ....[8]....
        /*0154*/ 	.word	0x00000950


	//   ....[9]....
        /*0158*/ 	.word	0x000009e0


	//   ....[10]....
        /*015c*/ 	.word	0x000009f0


	//   ....[11]....
        /*0160*/ 	.word	0x00000a00


	//   ....[12]....
        /*0164*/ 	.word	0x00000a90


	//   ....[13]....
        /*0168*/ 	.word	0x00000ab0


	//   ....[14]....
        /*016c*/ 	.word	0x00000ad0


	//   ....[15]....
        /*0170*/ 	.word	0x000010f0


	//   ....[16]....
        /*0174*/ 	.word	0x00001100


	//   ....[17]....
        /*0178*/ 	.word	0x00001110


	//   ....[18]....
        /*017c*/ 	.word	0x000011d0


	//   ....[19]....
        /*0180*/ 	.word	0x000011e0


	//   ....[20]....
        /*0184*/ 	.word	0x000011f0


	//   ....[21]....
        /*0188*/ 	.word	0x00001290


	//   ....[22]....
        /*018c*/ 	.word	0x000012a0


	//   ....[23]....
        /*0190*/ 	.word	0x000012b0


	//   ....[24]....
        /*0194*/ 	.word	0x00001350


	//   ....[25]....
        /*0198*/ 	.word	0x00001360


	//   ....[26]....
        /*019c*/ 	.word	0x00001370


	//   ....[27]....
        /*01a0*/ 	.word	0x00001430


	//   ....[28]....
        /*01a4*/ 	.word	0x00001440


	//   ....[29]....
        /*01a8*/ 	.word	0x00001450


	//   ....[30]....
        /*01ac*/ 	.word	0x00002840


	//   ....[31]....
        /*01b0*/ 	.word	0x00002860


	//   ....[32]....
        /*01b4*/ 	.word	0x00002870


	//   ....[33]....
        /*01b8*/ 	.word	0x00002930


	//   ....[34]....
        /*01bc*/ 	.word	0x00002940


	//   ....[35]....
        /*01c0*/ 	.word	0x00002950


	//   ....[36]....
        /*01c4*/ 	.word	0x000029f0


	//   ....[37]....
        /*01c8*/ 	.word	0x00002a00


	//   ....[38]....
        /*01cc*/ 	.word	0x00002a10


	//   ....[39]....
        /*01d0*/ 	.word	0x00002aa0


	//   ....[40]....
        /*01d4*/ 	.word	0x00002ab0


	//   ....[41]....
        /*01d8*/ 	.word	0x00002ac0


	//   ....[42]....
        /*01dc*/ 	.word	0x00002b50


	//   ....[43]....
        /*01e0*/ 	.word	0x00002b60


	//   ....[44]....
        /*01e4*/ 	.word	0x00002b70


	//----- nvinfo : EIATTR_VRC_CTA_INIT_COUNT
	.align		4
.L_361:
        /*01e8*/ 	.byte	0x02, 0x4a
	.zero		1
	.zero		1


	//----- nvinfo : EIATTR_EXIT_INSTR_OFFSETS
	.align		4
        /*01ec*/ 	.byte	0x04, 0x1c
        /*01ee*/ 	.short	(.L_363 - .L_362)


	//   ....[0]....
.L_362:
        /*01f0*/ 	.word	0x00003130


	//   ....[1]....
        /*01f4*/ 	.word	0x00003180


	//----- nvinfo : EIATTR_MAX_THREADS
	.align		4
.L_363:
        /*01f8*/ 	.byte	0x04, 0x05
        /*01fa*/ 	.short	(.L_365 - .L_364)
.L_364:
        /*01fc*/ 	.word	0x00000100
        /*0200*/ 	.word	0x00000001
        /*0204*/ 	.word	0x00000001


	//----- nvinfo : EIATTR_CRS_STACK_SIZE
	.align		4
.L_365:
        /*0208*/ 	.byte	0x04, 0x1e
        /*020a*/ 	.short	(.L_367 - .L_366)
.L_366:
        /*020c*/ 	.word	0x00000000


	//----- nvinfo : EIATTR_CBANK_PARAM_SIZE
	.align		4
.L_367:
        /*0210*/ 	.byte	0x03, 0x19
        /*0212*/ 	.short	0x0046


	//----- nvinfo : EIATTR_PARAM_CBANK
	.align		4
        /*0214*/ 	.byte	0x04, 0x0a
        /*0216*/ 	.short	(.L_369 - .L_368)
	.align		4
.L_368:
        /*0218*/ 	.word	index@(.nv.constant0._ZN3cub18CUB_300001_SM_10006detail6reduce18DeviceReduceKernelINS2_10policy_hubIN4cuda3std3__45tupleIJdiEEEj12larger_tupleIdEE10Policy1000EN6thrust24THRUST_300001_SM_1000_NS12zip_iteratorINS8_IJNSF_6detail15normal_iteratorINSF_10device_ptrIdEEEENSF_17counting_iteratorIiNSF_11use_defaultESN_SN_EEEEEEEjSB_S9_NS7_10__identityEEEvT0_PT3_T1_NS0_13GridEvenShareISV_EET2_T4_)
        /*021c*/ 	.short	0x0380
        /*021e*/ 	.short	0x0046


	//----- nvinfo : EIATTR_SW_WAR
	.align		4
.L_369:
        /*0220*/ 	.byte	0x04, 0x36
        /*0222*/ 	.short	(.L_371 - .L_370)
.L_370:
        /*0224*/ 	.word	0x00000008
.L_371:


//--------------------- .nv.info._ZN3cub18CUB_300001_SM_10006detail6reduce28DeviceReduceSingleTileKernelINS2_10policy_hubIN4cuda3std3__45tupleIJdiEEEj12larger_tupleIdEE10Policy1000EN6thrust24THRUST_300001_SM_1000_NS12zip_iteratorINS8_IJNSF_6detail15normal_iteratorINSF_10device_ptrIdEEEENSF_17counting_iteratorIiNSF_11use_defaultESN_SN_EEEEEEEPS9_jSB_S9_S9_NS7_10__identityEEEvT0_T1_T2_T3_T4_T6_ --------------------------
	.section	.nv.info._ZN3cub18CUB_300001_SM_10006detail6reduce28DeviceReduceSingleTileKernelINS2_10policy_hubIN4cuda3std3__45tupleIJdiEEEj12larger_tupleIdEE10Policy1000EN6thrust24THRUST_300001_SM_1000_NS12zip_iteratorINS8_IJNSF_6detail15normal_iteratorINSF_10device_ptrIdEEEENSF_17counting_iteratorIiNSF_11use_defaultESN_SN_EEEEEEEPS9_jSB_S9_S9_NS7_10__identityEEEvT0_T1_T2_T3_T4_T6_,"",@"SHT_CUDA_INFO"
	.sectionflags	@""
	.align	4


	//----- nvinfo : EIATTR_CUDA_API_VERSION
	.align		4
        /*0000*/ 	.byte	0x04, 0x37
        /*0002*/ 	.short	(.L_373 - .L_372)
.L_372:
        /*0004*/ 	.word	0x00000082


	//----- nvinfo : EIATTR_KPARAM_INFO
	.align		4
.L_373:
        /*0008*/ 	.byte	0x04, 0x17
        /*000a*/ 	.short	(.L_375 - .L_374)
.L_374:
        /*000c*/ 	.word	0x00000000
        /*0010*/ 	.short	0x0005
        /*0012*/ 	.short	0x0030
        /*0014*/ 	.byte	0x00, 0xf0, 0x05, 0x00


	//----- nvinfo : EIATTR_KPARAM_INFO
	.align		4
.L_375:
        /*0018*/ 	.byte	0x04, 0x17
        /*001a*/ 	.short	(.L_377 - .L_376)
.L_376:
        /*001c*/ 	.word	0x00000000
        /*0020*/ 	.short	0x0004
        /*0022*/ 	.short	0x0020
        /*0024*/ 	.byte	0x00, 0xf0, 0x41, 0x00


	//----- nvinfo : EIATTR_KPARAM_INFO
	.align		4
.L_377:
        /*0028*/ 	.byte	0x04, 0x17
        /*002a*/ 	.short	(.L_379 - .L_378)
.L_378:
        /*002c*/ 	.word	0x00000000
        /*0030*/ 	.short	0x0003
        /*0032*/ 	.short	0x001c
        /*0034*/ 	.byte	0x00, 0xf0, 0x05, 0x00


	//----- nvinfo : EIATTR_KPARAM_INFO
	.align		4
.L_379:
        /*0038*/ 	.byte	0x04, 0x17
        /*003a*/ 	.short	(.L_381 - .L_380)
.L_380:
        /*003c*/ 	.word	0x00000000
        /*0040*/ 	.short	0x0002
        /*0042*/ 	.short	0x0018
        /*0044*/ 	.byte	0x00, 0xf0, 0x11, 0x00


	//----- nvinfo : EIATTR_KPARAM_INFO
	.align		4
.L_381:
        /*0048*/ 	.byte	0x04, 0x17
        /*004a*/ 	.short	(.L_383 - .L_382)
.L_382:
        /*004c*/ 	.word	0x00000000
        /*0050*/ 	.short	0x0001
        /*0052*/ 	.short	0x0010
        /*0054*/ 	.byte	0x00, 0xf5, 0x21, 0x00


	//----- nvinfo : EIATTR_KPARAM_INFO
	.align		4
.L_383:
        /*0058*/ 	.byte	0x04, 0x17
        /*005a*/ 	.short	(.L_385 - .L_384)
.L_384:
        /*005c*/ 	.word	0x00000000
        /*0060*/ 	.short	0x0000
        /*0062*/ 	.short	0x0000
        /*0064*/ 	.byte	0x00, 0xf0, 0x41, 0x00


	//----- nvinfo : EIATTR_SPARSE_MMA_MASK
	.align		4
.L_385:
        /*0068*/ 	.byte	0x03, 0x50
        /*006a*/ 	.short	0x0000


	//----- nvinfo : EIATTR_MAXREG_COUNT
	.align		4
        /*006c*/ 	.byte	0x03, 0x1b
        /*006e*/ 	.short	0x00ff


	//----- nvinfo : EIATTR_NUM_BARRIERS
	.align		4
        /*0070*/ 	.byte	0x02, 0x4c
        /*0072*/ 	.byte	0x01
	.zero		1


	//----- nvinfo : EIATTR_MERCURY_ISA_VERSION
	.align		4
        /*0074*/ 	.byte	0x03, 0x5f
        /*0076*/ 	.short	0x0101


	//----- nvinfo : EIATTR_COOP_GROUP_MASK_REGIDS
	.align		4
        /*0078*/ 	.byte	0x04, 0x29
        /*007a*/ 	.short	(.L_387 - .L_386)


	//   ....[0]....
.L_386:
        /*007c*/ 	.word	0xffffffff


	//   ....[1]....
        /*0080*/ 	.word	0xffffffff


	//   ....[2]....
        /*0084*/ 	.word	0xffffffff


	//   ....[3]....
        /*0088*/ 	.word	0xffffffff


	//   ....[4]....
        /*008c*/ 	.word	0xffffffff


	//   ....[5]....
        /*0090*/ 	.word	0xffffffff


	//   ....[6]....
        /*0094*/ 	.word	0xffffffff


	//   ....[7]....
        /*0098*/ 	.word	0xffffffff


	//   ....[8]....
        /*009c*/ 	.word	0xffffffff


	//   ....[9]....
        /*00a0*/ 	.word	0xffffffff


	//   ....[10]....
        /*00a4*/ 	.word	0xffffffff


	//   ....[11]....
        /*00a8*/ 	.word	0xffffffff


	//   ....[12]....
        /*00ac*/ 	.word	0xffffffff


	//   ....[13]....
        /*00b0*/ 	.word	0xffffffff


	//   ....[14]....
        /*00b4*/ 	.word	0xffffffff


	//   ....[15]....
        /*00b8*/ 	.word	0xffffffff


	//   ....[16]....
        /*00bc*/ 	.word	0xffffffff


	//   ....[17]....
        /*00c0*/ 	.word	0xffffffff


	//   ....[18]....
        /*00c4*/ 	.word	0xffffffff


	//   ....[19]....
        /*00c8*/ 	.word	0xffffffff


	//   ....[20]....
        /*00cc*/ 	.word	0xffffffff


	//   ....[21]....
        /*00d0*/ 	.word	0xffffffff


	//   ....[22]....
        /*00d4*/ 	.word	0xffffffff


	//   ....[23]....
        /*00d8*/ 	.word	0xffffffff


	//   ....[24]....
        /*00dc*/ 	.word	0xffffffff


	//   ....[25]....
        /*00e0*/ 	.word	0xffffffff


	//   ....[26]....
        /*00e4*/ 	.word	0xffffffff


	//   ....[27]....
        /*00e8*/ 	.word	0xffffffff


	//   ....[28]....
        /*00ec*/ 	.word	0xffffffff


	//   ....[29]....
        /*00f0*/ 	.word	0xffffffff


	//   ....[30]....
        /*00f4*/ 	.word	0xffffffff


	//   ....[31]....
        /*00f8*/ 	.word	0xffffffff


	//   ....[32]....
        /*00fc*/ 	.word	0xffffffff


	//   ....[33]....
        /*0100*/ 	.word	0xffffffff


	//   ....[34]....
        /*0104*/ 	.word	0xffffffff


	//   ....[35]....
        /*0108*/ 	.word	0xffffffff


	//   ....[36]....
        /*010c*/ 	.word	0xffffffff


	//   ....[37]....
        /*0110*/ 	.word	0xffffffff


	//   ....[38]....
        /*0114*/ 	.word	0xffffffff


	//   ....[39]....
        /*0118*/ 	.word	0xffffffff


	//   ....[40]....
        /*011c*/ 	.word	0xffffffff


	//   ....[41]....
        /*0120*/ 	.word	0xffffffff


	//   ....[42]....
        /*0124*/ 	.word	0xffffffff


	//   ....[43]....
        /*0128*/ 	.word	0xffffffff


	//   ....[44]....
        /*012c*/ 	.word	0xffffffff


	//   ....[45]....
        /*0130*/ 	.word	0xffffffff


	//   ....[46]....
        /*0134*/ 	.word	0xffffffff


	//   ....[47]....
        /*0138*/ 	.word	0xffffffff


	//   ....[48]....
        /*013c*/ 	.word	0xffffffff


	//   ....[49]....
        /*0140*/ 	.word	0xffffffff


	//   ....[50]....
        /*0144*/ 	.word	0xffffffff


	//   ....[51]....
        /*0148*/ 	.word	0xffffffff


	//   ....[52]....
        /*014c*/ 	.word	0xffffffff


	//   ....[53]....
        /*0150*/ 	.word	0xffffffff


	//----- nvinfo : EIATTR_COOP_GROUP_INSTR_OFFSETS
	.align		4
.L_387:
        /*0154*/ 	.byte	0x04, 0x28
        /*0156*/ 	.short	(.L_389 - .L_388)


	//   ....[0]....
.L_388:
        /*0158*/ 	.word	0x00001ae0


	//   ....[1]....
        /*015c*/ 	.word	0x00001b40


	//   ....[2]....
        /*0160*/ 	.word	0x00001b60


	//   ....[3]....
        /*0164*/ 	.word	0x00001bf0


	//   ....[4]....
        /*0168*/ 	.word	0x00001c00


	//   ....[5]....
        /*016c*/ 	.word	0x00001c10


	//   ....[6]....
        /*0170*/ 	.word	0x00001cb0


	//   ....[7]....
        /*0174*/ 	.word	0x00001cd0


	//   ....[8]....
        /*0178*/ 	.word	0x00001ce0


	//   ....[9]....
        /*017c*/ 	.word	0x00001e80


	//   ....[10]....
        /*0180*/ 	.word	0x00001ea0


	//   ....[11]....
        /*0184*/ 	.word	0x00001eb0


	//   ....[12]....
        /*0188*/ 	.word	0x00001ec0


	//   ....[13]....
        /*018c*/ 	.word	0x00002000


	//   ....[14]....
        /*0190*/ 	.word	0x00002050


	//   ....[15]....
        /*0194*/ 	.word	0x00002060


	//   ....[16]....
        /*0198*/ 	.word	0x00002070


	//   ....[17]....
        /*019c*/ 	.word	0x000021c0


	//   ....[18]....
        /*01a0*/ 	.word	0x00002a80


	//   ....[19]....
        /*01a4*/ 	.word	0x00002a90


	//   ....[20]....
        /*01a8*/ 	.word	0x00002aa0


	//   ....[21]....
        /*01ac*/ 	.word	0x00002b30


	//   ....[22]....
        /*01b0*/ 	.word	0x00002b50


	//   ....[23]....
        /*01b4*/ 	.word	0x00002b60


	//   ....[24]....
        /*01b8*/ 	.word	0x00002c10


	//   ....[25]....
        /*01bc*/ 	.word	0x00002c40


	//   ....[26]....
        /*01c0*/ 	.word	0x00002c50


	//   ....[27]....
        /*01c4*/ 	.word	0x00002e00


	//   ....[28]....
        /*01c8*/ 	.word	0x00002e30


	//   ....[29]....
        /*01cc*/ 	.word	0x00002e60


	//   ....[30]....
        /*01d0*/ 	.word	0x00002e70


	//   ....[31]....
        /*01d4*/ 	.word	0x00002fb0


	//   ....[32]....
        /*01d8*/ 	.word	0x00002ff0


	//   ....[33]....
        /*01dc*/ 	.word	0x00003000


	//   ....[34]....
        /*01e0*/ 	.word	0x00003010


	//   ....[35]....
        /*01e4*/ 	.word	0x00003160


	//   ....[36]....
        /*01e8*/ 	.word	0x00004760


	//   ....[37]....
        /*01ec*/ 	.word	0x000047c0


	//   ....[38]....
        /*01f0*/ 	.word	0x000047e0


	//   ....[39]....
        /*01f4*/ 	.word	0x00004870


	//   ....[40]....
        /*01f8*/ 	.word	0x00004880


	//   ....[41]....
        /*01fc*/ 	.word	0x00004890


	//   ....[42]....
        /*0200*/ 	.word	0x00004930


	//   ....[43]....
        /*0204*/ 	.word	0x00004950


	//   ....[44]....
        /*0208*/ 	.word	0x00004960


	//   ....[45]....
        /*020c*/ 	.word	0x00004b00


	//   ....[46]....
        /*0210*/ 	.word	0x00004b20


	//   ....[47]....
        /*0214*/ 	.word	0x00004b30


	//   ....[48]....
        /*0218*/ 	.word	0x00004b40


	//   ....[49]....
        /*021c*/ 	.word	0x00004c80


	//   ....[50]....
        /*0220*/ 	.word	0x00004cd0


	//   ....[51]....
        /*0224*/ 	.word	0x00004ce0


	//   ....[52]....
        /*0228*/ 	.word	0x00004cf0


	//   ....[53]....
        /*022c*/ 	.word	0x00004e50


	//----- nvinfo : EIATTR_VRC_CTA_INIT_COUNT
	.align		4
.L_389:
        /*0230*/ 	.byte	0x02, 0x4a
	.zero		1
	.zero		1


	//----- nvinfo : EIATTR_EXIT_INSTR_OFFSETS
	.align		4
        /*0234*/ 	.byte	0x04, 0x1c
        /*0236*/ 	.short	(.L_391 - .L_390)


	//   ....[0]....
.L_390:
        /*0238*/ 	.word	0x00000150


	//   ....[1]....
        /*023c*/ 	.word	0x00000220


	//   ....[2]....
        /*0240*/ 	.word	0x000056a0


	//   ....[3]....
        /*0244*/ 	.word	0x00005810


	//----- nvinfo : EIATTR_MAX_THREADS
	.align		4
.L_391:
        /*0248*/ 	.byte	0x04, 0x05
        /*024a*/ 	.short	(.L_393 - .L_392)
.L_392:
        /*024c*/ 	.word	0x00000100
        /*0250*/ 	.word	0x00000001
        /*0254*/ 	.word	0x00000001


	//----- nvinfo : EIATTR_CRS_STACK_SIZE
	.align		4
.L_393:
        /*0258*/ 	.byte	0x04, 0x1e
        /*025a*/ 	.short	(.L_395 - .L_394)
.L_394:
        /*025c*/ 	.word	0x00000000


	//----- nvinfo : EIATTR_CBANK_PARAM_SIZE
	.align		4
.L_395:
        /*0260*/ 	.byte	0x03, 0x19
        /*0262*/ 	.short	0x0031


	//----- nvinfo : EIATTR_PARAM_CBANK
	.align		4
        /*0264*/ 	.byte	0x04, 0x0a
        /*0266*/ 	.short	(.L_397 - .L_396)
	.align		4
.L_396:
        /*0268*/ 	.word	index@(.nv.constant0._ZN3cub18CUB_300001_SM_10006detail6reduce28DeviceReduceSingleTileKernelINS2_10policy_hubIN4cuda3std3__45tupleIJdiEEEj12larger_tupleIdEE10Policy1000EN6thrust24THRUST_300001_SM_1000_NS12zip_iteratorINS8_IJNSF_6detail15normal_iteratorINSF_10device_ptrIdEEEENSF_17counting_iteratorIiNSF_11use_defaultESN_SN_EEEEEEEPS9_jSB_S9_S9_NS7_10__identityEEEvT0_T1_T2_T3_T4_T6_)
        /*026c*/ 	.short	0x0380
        /*026e*/ 	.short	0x0031


	//----- nvinfo : EIATTR_SW_WAR
	.align		4
.L_397:
        /*0270*/ 	.byte	0x04, 0x36
        /*0272*/ 	.short	(.L_399 - .L_398)
.L_398:
        /*0274*/ 	.word	0x00000008
.L_399:


//--------------------- .nv.info._ZN3cub18CUB_300001_SM_10006detail9transform16transform_kernelINS2_10policy_hubILb1EN4cuda3std3__45tupleIJN6thrust24THRUST_300001_SM_1000_NS17counting_iteratorIjNSA_11use_defaultESC_SC_EEEEEE10policy1000El3prgNSA_6detail15normal_iteratorINSA_10device_ptrIdEEEEJSD_EEEvT0_iT1_T2_DpNS2_10kernel_argIT3_EE --------------------------
	.section	.nv.info._ZN3cub18CUB_300001_SM_10006detail9transform16transform_kernelINS2_10policy_hubILb1EN4cuda3std3__45tupleIJN6thrust24THRUST_300001_SM_1000_NS17counting_iteratorIjNSA_11use_defaultESC_SC_EEEEEE10policy1000El3prgNSA_6detail15normal_iteratorINSA_10device_ptrIdEEEEJSD_EEEvT0_iT1_T2_DpNS2_10kernel_argIT3_EE,"",@"SHT_CUDA_INFO"
	.sectionflags	@""
	.align	4


	//----- nvinfo : EIATTR_CUDA_API_VERSION
	.align		4
        /*0000*/ 	.byte	0x04, 0x37
        /*0002*/ 	.short	(.L_401 - .L_400)
.L_400:
        /*0004*/ 	.word	0x00000082


	//----- nvinfo : EIATTR_KPARAM_INFO
	.align		4
.L_401:
        /*0008*/ 	.byte	0x04, 0x17
        /*000a*/ 	.short	(.L_403 - .L_402)
.L_402:
        /*000c*/ 	.word	0x00000000
        /*0010*/ 	.short	0x0004
        /*0012*/ 	.short	0x0028
        /*0014*/ 	.byte	0x00, 0xf0, 0x41, 0x00


	//----- nvinfo : EIATTR_KPARAM_INFO
	.align		4
.L_403:
        /*0018*/ 	.byte	0x04, 0x17
        /*001a*/ 	.short	(.L_405 - .L_404)
.L_404:
        /*001c*/ 	.word	0x00000000
        /*0020*/ 	.short	0x0003
        /*0022*/ 	.short	0x0020
        /*0024*/ 	.byte	0x00, 0xf0, 0x21, 0x00


	//----- nvinfo : EIATTR_KPARAM_INFO
	.align		4
.L_405:
        /*0028*/ 	.byte	0x04, 0x17
        /*002a*/ 	.short	(.L_407 - .L_406)
.L_406:
        /*002c*/ 	.word	0x00000000
        /*0030*/ 	.short	0x0002
        /*0032*/ 	.short	0x0010
        /*0034*/ 	.byte	0x00, 0xf0, 0x41, 0x00


	//----- nvinfo : EIATTR_KPARAM_INFO
	.align		4
.L_407:
        /*0038*/ 	.byte	0x04, 0x17
        /*003a*/ 	.short	(.L_409 - .L_408)
.L_408:
        /*003c*/ 	.word	0x00000000
        /*0040*/ 	.short	0x0001
        /*0042*/ 	.short	0x0008
        /*0044*/ 	.byte	0x00, 0xf0, 0x11, 0x00


	//----- nvinfo : EIATTR_KPARAM_INFO
	.align		4
.L_409:
        /*0048*/ 	.byte	0x04, 0x17
        /*004a*/ 	.short	(.L_411 - .L_410)
.L_410:
        /*004c*/ 	.word	0x00000000
        /*0050*/ 	.short	0x0000
        /*0052*/ 	.short	0x0000
        /*0054*/ 	.byte	0x00, 0xf0, 0x21, 0x00


	//----- nvinfo : EIATTR_SPARSE_MMA_MASK
	.align		4
.L_411:
        /*0058*/ 	.byte	0x03, 0x50
        /*005a*/ 	.short	0x0000


	//----- nvinfo : EIATTR_MAXREG_COUNT
	.align		4
        /*005c*/ 	.byte	0x03, 0x1b
        /*005e*/ 	.short	0x00ff


	//----- nvinfo : EIATTR_MERCURY_ISA_VERSION
	.align		4
        /*0060*/ 	.byte	0x03, 0x5f
        /*0062*/ 	.short	0x0101


	//----- nvinfo : EIATTR_VRC_CTA_INIT_COUNT
	.align		4
        /*0064*/ 	.byte	0x02, 0x4a
	.zero		1
	.zero		1


	//----- nvinfo : EIATTR_EXIT_INSTR_OFFSETS
	.align		4
        /*0068*/ 	.byte	0x04, 0x1c
        /*006a*/ 	.short	(.L_413 - .L_412)


	//   ....[0]....
.L_412:
        /*006c*/ 	.word	0x000001a0


	//   ....[1]....
        /*0070*/ 	.word	0x00000920


	//   ....[2]....
        /*0074*/ 	.word	0x00000950


	//   ....[3]....
        /*0078*/ 	.word	0x000010b0


	//----- nvinfo : EIATTR_MAX_THREADS
	.align		4
.L_413:
        /*007c*/ 	.byte	0x04, 0x05
        /*007e*/ 	.short	(.L_415 - .L_414)
.L_414:
        /*0080*/ 	.word	0x00000080
        /*0084*/ 	.word	0x00000001
        /*0088*/ 	.word	0x00000001


	//----- nvinfo : EIATTR_CRS_STACK_SIZE
	.align		4
.L_415:
        /*008c*/ 	.byte	0x04, 0x1e
        /*008e*/ 	.short	(.L_417 - .L_416)
.L_416:
        /*0090*/ 	.word	0x00000000


	//----- nvinfo : EIATTR_CBANK_PARAM_SIZE
	.align		4
.L_417:
        /*0094*/ 	.byte	0x03, 0x19
        /*0096*/ 	.short	0x0038


	//----- nvinfo : EIATTR_PARAM_CBANK
	.align		4
        /*0098*/ 	.byte	0x04, 0x0a
        /*009a*/ 	.short	(.L_419 - .L_418)
	.align		4
.L_418:
        /*009c*/ 	.word	index@(.nv.constant0._ZN3cub18CUB_300001_SM_10006detail9transform16transform_kernelINS2_10policy_hubILb1EN4cuda3std3__45tupleIJN6thrust24THRUST_300001_SM_1000_NS17counting_iteratorIjNSA_11use_defaultESC_SC_EEEEEE10policy1000El3prgNSA_6detail15normal_iteratorINSA_10device_ptrIdEEEEJSD_EEEvT0_iT1_T2_DpNS2_10kernel_argIT3_EE)
        /*00a0*/ 	.short	0x0380
        /*00a2*/ 	.short	0x0038


	//----- nvinfo : EIATTR_SW_WAR
	.align		4
.L_419:
        /*00a4*/ 	.byte	0x04, 0x36
        /*00a6*/ 	.short	(.L_421 - .L_420)
.L_420:
        /*00a8*/ 	.word	0x00000008
.L_421:


//--------------------- .nv.info._ZN3cub18CUB_300001_SM_10006detail9transform16transform_kernelINS2_10policy_hubILb1EN4cuda3std3__45tupleIJN6thrust24THRUST_300001_SM_1000_NS17counting_iteratorIjNSA_11use_defaultESC_SC_EEEEEE10policy1000Ei3prgNSA_6detail15normal_iteratorINSA_10device_ptrIdEEEEJSD_EEEvT0_iT1_T2_DpNS2_10kernel_argIT3_EE --------------------------
	.section	.nv.info._ZN3cub18CUB_300001_SM_10006detail9transform16transform_kernelINS2_10policy_hubILb1EN4cuda3std3__45tupleIJN6thrust24THRUST_300001_SM_1000_NS17counting_iteratorIjNSA_11use_defaultESC_SC_EEEEEE10policy1000Ei3prgNSA_6detail15normal_iteratorINSA_10device_ptrIdEEEEJSD_EEEvT0_iT1_T2_DpNS2_10kernel_argIT3_EE,"",@"SHT_CUDA_INFO"
	.sectionflags	@""
	.align	4


	//----- nvinfo : EIATTR_CUDA_API_VERSION
	.align		4
        /*0000*/ 	.byte	0x04, 0x37
        /*0002*/ 	.short	(.L_423 - .L_422)
.L_422:
        /*0004*/ 	.word	0x00000082


	//----- nvinfo : EIATTR_KPARAM_INFO
	.align		4
.L_423:
        /*0008*/ 	.byte	0x04, 0x17
        /*000a*/ 	.short	(.L_425 - .L_424)
.L_424:
        /*000c*/ 	.word	0x00000000
        /*0010*/ 	.short	0x0004
        /*0012*/ 	.short	0x0020
        /*0014*/ 	.byte	0x00, 0xf0, 0x41, 0x00


	//----- nvinfo : EIATTR_KPARAM_INFO
	.align		4
.L_425:
        /*0018*/ 	.byte	0x04, 0x17
        /*001a*/ 	.short	(.L_427 - .L_426)
.L_426:
        /*001c*/ 	.word	0x00000000
        /*0020*/ 	.short	0x0003
        /*0022*/ 	.short	0x0018
        /*0024*/ 	.byte	0x00, 0xf0, 0x21, 0x00


	//----- nvinfo : EIATTR_KPARAM_INFO
	.align		4
.L_427:
        /*0028*/ 	.byte	0x04, 0x17
        /*002a*/ 	.short	(.L_429 - .L_428)
.L_428:
        /*002c*/ 	.word	0x00000000
        /*0030*/ 	.short	0x0002
        /*0032*/ 	.short	0x0008
        /*0034*/ 	.byte	0x00, 0xf0, 0x41, 0x00


	//----- nvinfo : EIATTR_KPARAM_INFO
	.align		4
.L_429:
        /*0038*/ 	.byte	0x04, 0x17
        /*003a*/ 	.short	(.L_431 - .L_430)
.L_430:
        /*003c*/ 	.word	0x00000000
        /*0040*/ 	.short	0x0001
        /*0042*/ 	.short	0x0004
        /*0044*/ 	.byte	0x00, 0xf0, 0x11, 0x00


	//----- nvinfo : EIATTR_KPARAM_INFO
	.align		4
.L_431:
        /*0048*/ 	.byte	0x04, 0x17
        /*004a*/ 	.short	(.L_433 - .L_432)
.L_432:
        /*004c*/ 	.word	0x00000000
        /*0050*/ 	.short	0x0000
        /*0052*/ 	.short	0x0000
        /*0054*/ 	.byte	0x00, 0xf0, 0x11, 0x00


	//----- nvinfo : EIATTR_SPARSE_MMA_MASK
	.align		4
.L_433:
        /*0058*/ 	.byte	0x03, 0x50
        /*005a*/ 	.short	0x0000


	//----- nvinfo : EIATTR_MAXREG_COUNT
	.align		4
        /*005c*/ 	.byte	0x03, 0x1b
        /*005e*/ 	.short	0x00ff


	//----- nvinfo : EIATTR_MERCURY_ISA_VERSION
	.align		4
        /*0060*/ 	.byte	0x03, 0x5f
        /*0062*/ 	.short	0x0101


	//----- nvinfo : EIATTR_VRC_CTA_INIT_COUNT
	.align		4
        /*0064*/ 	.byte	0x02, 0x4a
	.zero		1
	.zero		1


	//----- nvinfo : EIATTR_EXIT_INSTR_OFFSETS
	.align		4
        /*0068*/ 	.byte	0x04, 0x1c
        /*006a*/ 	.short	(.L_435 - .L_434)


	//   ....[0]....
.L_434:
        /*006c*/ 	.word	0x00000130


	//   ....[1]....
        /*0070*/ 	.word	0x00000890


	//   ....[2]....
        /*0074*/ 	.word	0x000008d0


	//   ....[3]....
        /*0078*/ 	.word	0x00001070


	//----- nvinfo : EIATTR_MAX_THREADS
	.align		4
.L_435:
        /*007c*/ 	.byte	0x04, 0x05
        /*007e*/ 	.short	(.L_437 - .L_436)
.L_436:
        /*0080*/ 	.word	0x00000080
        /*0084*/ 	.word	0x00000001
        /*0088*/ 	.word	0x00000001


	//----- nvinfo : EIATTR_CRS_STACK_SIZE
	.align		4
.L_437:
        /*008c*/ 	.byte	0x04, 0x1e
        /*008e*/ 	.short	(.L_439 - .L_438)
.L_438:
        /*0090*/ 	.word	0x00000000


	//----- nvinfo : EIATTR_CBANK_PARAM_SIZE
	.align		4
.L_439:
        /*0094*/ 	.byte	0x03, 0x19
        /*0096*/ 	.short	0x0030


	//----- nvinfo : EIATTR_PARAM_CBANK
	.align		4
        /*0098*/ 	.byte	0x04, 0x0a
        /*009a*/ 	.short	(.L_441 - .L_440)
	.align		4
.L_440:
        /*009c*/ 	.word	index@(.nv.constant0._ZN3cub18CUB_300001_SM_10006detail9transform16transform_kernelINS2_10policy_hubILb1EN4cuda3std3__45tupleIJN6thrust24THRUST_300001_SM_1000_NS17counting_iteratorIjNSA_11use_defaultESC_SC_EEEEEE10policy1000Ei3prgNSA_6detail15normal_iteratorINSA_10device_ptrIdEEEEJSD_EEEvT0_iT1_T2_DpNS2_10kernel_argIT3_EE)
        /*00a0*/ 	.short	0x0380
        /*00a2*/ 	.short	0x0030


	//----- nvinfo : EIATTR_SW_WAR
	.align		4
.L_441:
        /*00a4*/ 	.byte	0x04, 0x36
        /*00a6*/ 	.short	(.L_443 - .L_442)
.L_442:
        /*00a8*/ 	.word	0x00000008
.L_443:


//--------------------- .nv.info._ZN3cub18CUB_300001_SM_10006detail8for_each13static_kernelINS2_12policy_hub_t12policy_500_tEmN6thrust24THRUST_300001_SM_1000_NS8cuda_cub20__uninitialized_fill7functorINS7_10device_ptrIdEEdEEEEvT0_T1_ --------------------------
	.section	.nv.info._ZN3cub18CUB_300001_SM_10006detail8for_each13static_kernelINS2_12policy_hub_t12policy_500_tEmN6thrust24THRUST_300001_SM_1000_NS8cuda_cub20__uninitialized_fill7functorINS7_10device_ptrIdEEdEEEEvT0_T1_,"",@"SHT_CUDA_INFO"
	.sectionflags	@""
	.align	4


	//----- nvinfo : EIATTR_CUDA_API_VERSION
	.align		4
        /*0000*/ 	.byte	0x04, 0x37
        /*0002*/ 	.short	(.L_445 - .L_444)
.L_444:
        /*0004*/ 	.word	0x00000082


	//----- nvinfo : EIATTR_KPARAM_INFO
	.align		4
.L_445:
        /*0008*/ 	.byte	0x04, 0x17
        /*000a*/ 	.short	(.L_447 - .L_446)
.L_446:
        /*000c*/ 	.word	0x00000000
        /*0010*/ 	.short	0x0001
        /*0012*/ 	.short	0x0008
        /*0014*/ 	.byte	0x00, 0xf0, 0x41, 0x00


	//----- nvinfo : EIATTR_KPARAM_INFO
	.align		4
.L_447:
        /*0018*/ 	.byte	0x04, 0x17
        /*001a*/ 	.short	(.L_449 - .L_448)
.L_448:
        /*001c*/ 	.word	0x00000000
        /*0020*/ 	.short	0x0000
        /*0022*/ 	.short	0x0000
        /*0024*/ 	.byte	0x00, 0xf0, 0x21, 0x00


	//----- nvinfo : EIATTR_SPARSE_MMA_MASK
	.align		4
.L_449:
        /*0028*/ 	.byte	0x03, 0x50
        /*002a*/ 	.short	0x0000


	//----- nvinfo : EIATTR_MAXREG_COUNT
	.align		4
        /*002c*/ 	.byte	0x03, 0x1b
        /*002e*/ 	.short	0x00ff


	//----- nvinfo : EIATTR_MERCURY_ISA_VERSION
	.align		4
        /*0030*/ 	.byte	0x03, 0x5f
        /*0032*/ 	.short	0x0101


	//----- nvinfo : EIATTR_VRC_CTA_INIT_COUNT
	.align		4
        /*0034*/ 	.byte	0x02, 0x4a
	.zero		1
	.zero		1


	//----- nvinfo : EIATTR_EXIT_INSTR_OFFSETS
	.align		4
        /*0038*/ 	.byte	0x04, 0x1c
        /*003a*/ 	.short	(.L_451 - .L_450)


	//   ....[0]....
.L_450:
        /*003c*/ 	.word	0x00000130


	//   ....[1]....
        /*0040*/ 	.word	0x00000230


	//   ....[2]....
        /*0044*/ 	.word	0x00000260


	//----- nvinfo : EIATTR_MAX_THREADS
	.align		4
.L_451:
        /*0048*/ 	.byte	0x04, 0x05
        /*004a*/ 	.short	(.L_453 - .L_452)
.L_452:
        /*004c*/ 	.word	0x00000100
        /*0050*/ 	.word	0x00000001
        /*0054*/ 	.word	0x00000001


	//----- nvinfo : EIATTR_CBANK_PARAM_SIZE
	.align		4
.L_453:
        /*0058*/ 	.byte	0x03, 0x19
        /*005a*/ 	.short	0x0018


	//----- nvinfo : EIATTR_PARAM_CBANK
	.align		4
        /*005c*/ 	.byte	0x04, 0x0a
        /*005e*/ 	.short	(.L_455 - .L_454)
	.align		4
.L_454:
        /*0060*/ 	.word	index@(.nv.constant0._ZN3cub18CUB_300001_SM_10006detail8for_each13static_kernelINS2_12policy_hub_t12policy_500_tEmN6thrust24THRUST_300001_SM_1000_NS8cuda_cub20__uninitialized_fill7functorINS7_10device_ptrIdEEdEEEEvT0_T1_)
        /*0064*/ 	.short	0x0380
        /*0066*/ 	.short	0x0018


	//----- nvinfo : EIATTR_SW_WAR
	.align		4
.L_455:
        /*0068*/ 	.byte	0x04, 0x36
        /*006a*/ 	.short	(.L_457 - .L_456)
.L_456:
        /*006c*/ 	.word	0x00000008
.L_457:


//--------------------- .nv.info._ZN3cub18CUB_300001_SM_10006detail11EmptyKernelIvEEvv --------------------------
	.section	.nv.info._ZN3cub18CUB_300001_SM_10006detail11EmptyKernelIvEEvv,"",@"SHT_CUDA_INFO"
	.sectionflags	@""
	.align	4


	//----- nvinfo : EIATTR_CUDA_API_VERSION
	.align		4
        /*0000*/ 	.byte	0x04, 0x37
        /*0002*/ 	.short	(.L_459 - .L_458)
.L_458:
        /*0004*/ 	.word	0x00000082


	//----- nvinfo : EIATTR_SPARSE_MMA_MASK
	.align		4
.L_459:
        /*0008*/ 	.byte	0x03, 0x50
        /*000a*/ 	.short	0x0000


	//----- nvinfo : EIATTR_MAXREG_COUNT
	.align		4
        /*000c*/ 	.byte	0x03, 0x1b
        /*000e*/ 	.short	0x00ff


	//----- nvinfo : EIATTR_MERCURY_ISA_VERSION
	.align		4
        /*0010*/ 	.byte	0x03, 0x5f
        /*0012*/ 	.short	0x0101


	//----- nvinfo : EIATTR_VRC_CTA_INIT_COUNT
	.align		4
        /*0014*/ 	.byte	0x02, 0x4a
	.zero		1
	.zero		1


	//----- nvinfo : EIATTR_EXIT_INSTR_OFFSETS
	.align		4
        /*0018*/ 	.byte	0x04, 0x1c
        /*001a*/ 	.short	(.L_461 - .L_460)


	//   ....[0]....
.L_460:
        /*001c*/ 	.word	0x00000010


	//----- nvinfo : EIATTR_SW_WAR
	.align		4
.L_461:
        /*0020*/ 	.byte	0x04, 0x36
        /*0022*/ 	.short	(.L_463 - .L_462)
.L_462:
        /*0024*/ 	.word	0x00000008
.L_463:


//--------------------- .nv.info._ZN6thrust24THRUST_300001_SM_1000_NS8cuda_cub4core6detail13_kernel_agentINS1_8__reduce11ReduceAgentIPN4cuda3std3__45tupleIJdlEEESC_SB_lNS1_9__extrema9arg_min_fIdlNS9_4lessIdEEEEEEJSC_SC_iSH_EEEvDpT0_ --------------------------
	.section	.nv.info._ZN6thrust24THRUST_300001_SM_1000_NS8cuda_cub4core6detail13_kernel_agentINS1_8__reduce11ReduceAgentIPN4cuda3std3__45tupleIJdlEEESC_SB_lNS1_9__extrema9arg_min_fIdlNS9_4lessIdEEEEEEJSC_SC_iSH_EEEvDpT0_,"",@"SHT_CUDA_INFO"
	.sectionflags	@""
	.align	4


	//----- nvinfo : EIATTR_CUDA_API_VERSION
	.align		4
        /*0000*/ 	.byte	0x04, 0x37
        /*0002*/ 	.short	(.L_465 - .L_464)
.L_464:
        /*0004*/ 	.word	0x00000082


	//----- nvinfo : EIATTR_KPARAM_INFO
	.align		4
.L_465:
        /*0008*/ 	.byte	0x04, 0x17
        /*000a*/ 	.short	(.L_467 - .L_466)
.L_466:
        /*000c*/ 	.word	0x00000000
        /*0010*/ 	.short	0x0003
        /*0012*/ 	.short	0x0014
        /*0014*/ 	.byte	0x00, 0xf0, 0x05, 0x00


	//----- nvinfo : EIATTR_KPARAM_INFO
	.align		4
.L_467:
        /*0018*/ 	.byte	0x04, 0x17
        /*001a*/ 	.short	(.L_469 - .L_468)
.L_468:
        /*001c*/ 	.word	0x00000000
        /*0020*/ 	.short	0x0002
        /*0022*/ 	.short	0x0010
        /*0024*/ 	.byte	0x00, 0xf0, 0x11, 0x00


	//----- nvinfo : EIATTR_KPARAM_INFO
	.align		4
.L_469:
        /*0028*/ 	.byte	0x04, 0x17
        /*002a*/ 	.short	(.L_471 - .L_470)
.L_470:
        /*002c*/ 	.word	0x00000000
        /*0030*/ 	.short	0x0001
        /*0032*/ 	.short	0x0008
        /*0034*/ 	.byte	0x00, 0xf5, 0x21, 0x00


	//----- nvinfo : EIATTR_KPARAM_INFO
	.align		4
.L_471:
        /*0038*/ 	.byte	0x04, 0x17
        /*003a*/ 	.short	(.L_473 - .L_472)
.L_472:
        /*003c*/ 	.word	0x00000000
        /*0040*/ 	.short	0x0000
        /*0042*/ 	.short	0x0000
        /*0044*/ 	.byte	0x00, 0xf5, 0x21, 0x00


	//----- nvinfo : EIATTR_SPARSE_MMA_MASK
	.align		4
.L_473:
        /*0048*/ 	.byte	0x03, 0x50
        /*004a*/ 	.short	0x0000


	//----- nvinfo : EIATTR_MAXREG_COUNT
	.align		4
        /*004c*/ 	.byte	0x03, 0x1b
        /*004e*/ 	.short	0x00ff


	//----- nvinfo : EIATTR_NUM_BARRIERS
	.align		4
        /*0050*/ 	.byte	0x02, 0x4c
        /*0052*/ 	.byte	0x01
	.zero		1


	//----- nvinfo : EIATTR_MERCURY_ISA_VERSION
	.align		4
        /*0054*/ 	.byte	0x03, 0x5f
        /*0056*/ 	.short	0x0101


	//----- nvinfo : EIATTR_COOP_GROUP_MASK_REGIDS
	.align		4
        /*0058*/ 	.byte	0x04, 0x29
        /*005a*/ 	.short	(.L_475 - .L_474)


	//   ....[0]....
.L_474:
        /*005c*/ 	.word	0xffffffff


	//   ....[1]....
        /*0060*/ 	.word	0xffffffff


	//   ....[2]....
        /*0064*/ 	.word	0xffffffff


	//   ....[3]....
        /*0068*/ 	.word	0xffffffff


	//   ....[4]....
        /*006c*/ 	.word	0xffffffff


	//   ....[5]....
        /*0070*/ 	.word	0xffffffff


	//   ....[6]....
        /*0074*/ 	.word	0xffffffff


	//   ....[7]....
        /*0078*/ 	.word	0xffffffff


	//   ....[8]....
        /*007c*/ 	.word	0xffffffff


	//   ....[9]....
        /*0080*/ 	.word	0xffffffff


	//   ....[10]....
        /*0084*/ 	.word	0xffffffff


	//   ....[11]....
        /*0088*/ 	.word	0xffffffff


	//   ....[12]....
        /*008c*/ 	.word	0xffffffff


	//   ....[13]....
        /*0090*/ 	.word	0xffffffff


	//   ....[14]....
        /*0094*/ 	.word	0xffffffff


	//   ....[15]....
        /*0098*/ 	.word	0xffffffff


	//   ....[16]....
        /*009c*/ 	.word	0xffffffff


	//   ....[17]....
        /*00a0*/ 	.word	0xffffffff


	//   ....[18]....
        /*00a4*/ 	.word	0xffffffff


	//   ....[19]....
        /*00a8*/ 	.word	0xffffffff


	//   ....[20]....
        /*00ac*/ 	.word	0xffffffff


	//   ....[21]....
        /*00b0*/ 	.word	0xffffffff


	//   ....[22]....
        /*00b4*/ 	.word	0xffffffff


	//   ....[23]....
        /*00b8*/ 	.word	0xffffffff


	//   ....[24]....
        /*00bc*/ 	.word	0xffffffff


	//   ....[25]....
        /*00c0*/ 	.word	0xffffffff


	//   ....[26]....
        /*00c4*/ 	.word	0xffffffff


	//   ....[27]....
        /*00c8*/ 	.word	0xffffffff


	//   ....[28]....
        /*00cc*/ 	.word	0xffffffff


	//   ....[29]....
        /*00d0*/ 	.word	0xffffffff


	//   ....[30]....
        /*00d4*/ 	.word	0xffffffff


	//   ....[31]....
        /*00d8*/ 	.word	0xffffffff


	//   ....[32]....
        /*00dc*/ 	.word	0xffffffff


	//   ....[33]....
        /*00e0*/ 	.word	0xffffffff


	//   ....[34]....
        /*00e4*/ 	.word	0xffffffff


	//   ....[35]....
        /*00e8*/ 	.word	0xffffffff


	//   ....[36]....
        /*00ec*/ 	.word	0xffffffff


	//   ....[37]....
        /*00f0*/ 	.word	0xffffffff


	//   ....[38]....
        /*00f4*/ 	.word	0xffffffff


	//   ....[39]....
        /*00f8*/ 	.word	0xffffffff


	//   ....[40]....
        /*00fc*/ 	.word	0xffffffff


	//   ....[41]....
        /*0100*/ 	.word	0xffffffff


	//   ....[42]....
        /*0104*/ 	.word	0xffffffff


	//   ....[43]....
        /*0108*/ 	.word	0xffffffff


	//   ....[44]....
        /*010c*/ 	.word	0xffffffff


	//   ....[45]....
        /*0110*/ 	.word	0xffffffff


	//   ....[46]....
        /*0114*/ 	.word	0xffffffff


	//   ....[47]....
        /*0118*/ 	.word	0xffffffff


	//   ....[48]....
        /*011c*/ 	.word	0xffffffff


	//   ....[49]....
        /*0120*/ 	.word	0xffffffff


	//   ....[50]....
        /*0124*/ 	.word	0xffffffff


	//   ....[51]....
        /*0128*/ 	.word	0xffffffff


	//   ....[52]....
        /*012c*/ 	.word	0xffffffff


	//   ....[53]....
        /*0130*/ 	.word	0xffffffff


	//   ....[54]....
        /*0134*/ 	.word	0xffffffff


	//   ....[55]....
        /*0138*/ 	.word	0xffffffff


	//   ....[56]....
        /*013c*/ 	.word	0xffffffff


	//   ....[57]....
        /*0140*/ 	.word	0xffffffff


	//   ....[58]....
        /*0144*/ 	.word	0xffffffff


	//   ....[59]....
        /*0148*/ 	.word	0xffffffff


	//----- nvinfo : EIATTR_COOP_GROUP_INSTR_OFFSETS
	.align		4
.L_475:
        /*014c*/ 	.byte	0x04, 0x28
        /*014e*/ 	.short	(.L_477 - .L_476)


	//   ....[0]....
.L_476:
        /*0150*/ 	.word	0x00000b10


	//   ....[1]....
        /*0154*/ 	.word	0x00000b40


	//   ....[2]....
        /*0158*/ 	.word	0x00000b60


	//   ....[3]....
        /*015c*/ 	.word	0x00000b70


	//   ....[4]....
        /*0160*/ 	.word	0x00000ca0


	//   ....[5]....
        /*0164*/ 	.word	0x00000cd0


	//   ....[6]....
        /*0168*/ 	.word	0x00000d00


	//   ....[7]....
        /*016c*/ 	.word	0x00000d20


	//   ....[8]....
        /*0170*/ 	.word	0x00000e50


	//   ....[9]....
        /*0174*/ 	.word	0x00000e80


	//   ....[10]....
        /*0178*/ 	.word	0x00000eb0


	//   ....[11]....
        /*017c*/ 	.word	0x00000ed0


	//   ....[12]....
        /*0180*/ 	.word	0x00001000


	//   ....[13]....
        /*0184*/ 	.word	0x00001030


	//   ....[14]....
        /*0188*/ 	.word	0x00001060


	//   ....[15]....
        /*018c*/ 	.word	0x00001080


	//   ....[16]....
        /*0190*/ 	.word	0x000011b0


	//   ....[17]....
        /*0194*/ 	.word	0x000011f0


	//   ....[18]....
        /*0198*/ 	.word	0x00001220


	//   ....[19]....
        /*019c*/ 	.word	0x00001260


	//   ....[20]....
        /*01a0*/ 	.word	0x00001f30


	//   ....[21]....
        /*01a4*/ 	.word	0x00001f40


	//   ....[22]....
        /*01a8*/ 	.word	0x00001f50


	//   ....[23]....
        /*01ac*/ 	.word	0x00001f60


	//   ....[24]....
        /*01b0*/ 	.word	0x00002090


	//   ....[25]....
        /*01b4*/ 	.word	0x000020d0


	//   ....[26]....
        /*01b8*/ 	.word	0x00002100


	//   ....[27]....
        /*01bc*/ 	.word	0x00002110


	//   ....[28]....
        /*01c0*/ 	.word	0x00002250


	//   ....[29]....
        /*01c4*/ 	.word	0x00002290


	//   ....[30]....
        /*01c8*/ 	.word	0x000022c0


	//   ....[31]....
        /*01cc*/ 	.word	0x000022d0


	//   ....[32]....
        /*01d0*/ 	.word	0x00002410


	//   ....[33]....
        /*01d4*/ 	.word	0x00002450


	//   ....[34]....
        /*01d8*/ 	.word	0x00002480


	//   ....[35]....
        /*01dc*/ 	.word	0x00002490


	//   ....[36]....
        /*01e0*/ 	.word	0x000025d0


	//   ....[37]....
        /*01e4*/ 	.word	0x00002610


	//   ....[38]....
        /*01e8*/ 	.word	0x00002640


	//   ....[39]....
        /*01ec*/ 	.word	0x00002660


	//   ....[40]....
        /*01f0*/ 	.word	0x00006110


	//   ....[41]....
        /*01f4*/ 	.word	0x00006140


	//   ....[42]....
        /*01f8*/ 	.word	0x00006160


	//   ....[43]....
        /*01fc*/ 	.word	0x00006170


	//   ....[44]....
        /*0200*/ 	.word	0x000062a0


	//   ....[45]....
        /*0204*/ 	.word	0x000062d0


	//   ....[46]....
        /*0208*/ 	.word	0x00006300


	//   ....[47]....
        /*020c*/ 	.word	0x00006320


	//   ....[48]....
        /*0210*/ 	.word	0x00006450


	//   ....[49]....
        /*0214*/ 	.word	0x00006480


	//   ....[50]....
        /*0218*/ 	.word	0x000064b0


	//   ....[51]....
        /*021c*/ 	.word	0x000064d0


	//   ....[52]....
        /*0220*/ 	.word	0x00006600


	//   ....[53]....
        /*0224*/ 	.word	0x00006630


	//   ....[54]....
        /*0228*/ 	.word	0x00006660


	//   ....[55]....
        /*022c*/ 	.word	0x00006680


	//   ....[56]....
        /*0230*/ 	.word	0x000067b0


	//   ....[57]....
        /*0234*/ 	.word	0x000067f0


	//   ....[58]....
        /*0238*/ 	.word	0x00006820


	//   ....[59]....
        /*023c*/ 	.word	0x00006830


	//----- nvinfo : EIATTR_VRC_CTA_INIT_COUNT
	.align		4
.L_477:
        /*0240*/ 	.byte	0x02, 0x4a
	.zero		1
	.zero		1


	//----- nvinfo : EIATTR_EXIT_INSTR_OFFSETS
	.align		4
        /*0244*/ 	.byte	0x04, 0x1c
        /*0246*/ 	.short	(.L_479 - .L_478)


	//   ....[0]....
.L_478:
        /*0248*/ 	.word	0x00000030


	//   ....[1]....
        /*024c*/ 	.word	0x00007470


	//   ....[2]....
        /*0250*/ 	.word	0x000074b0


	//----- nvinfo : EIATTR_MAX_THREADS
	.align		4
.L_479:
        /*0254*/ 	.byte	0x04, 0x05
        /*0256*/ 	.short	(.L_481 - .L_480)
.L_480:
        /*0258*/ 	.word	0x00000100
        /*025c*/ 	.word	0x00000001
        /*0260*/ 	.word	0x00000001


	//----- nvinfo : EIATTR_CRS_STACK_SIZE
	.align		4
.L_481:
        /*0264*/ 	.byte	0x04, 0x1e
        /*0266*/ 	.short	(.L_483 - .L_482)
.L_482:
        /*0268*/ 	.word	0x00000000


	//----- nvinfo : EIATTR_CBANK_PARAM_SIZE
	.align		4
.L_483:
        /*026c*/ 	.byte	0x03, 0x19
        /*026e*/ 	.short	0x0015


	//----- nvinfo : EIATTR_PARAM_CBANK
	.align		4
        /*0270*/ 	.byte	0x04, 0x0a
        /*0272*/ 	.short	(.L_485 - .L_484)
	.align		4
.L_484:
        /*0274*/ 	.word	index@(.nv.constant0._ZN6thrust24THRUST_300001_SM_1000_NS8cuda_cub4core6detail13_kernel_agentINS1_8__reduce11ReduceAgentIPN4cuda3std3__45tupleIJdlEEESC_SB_lNS1_9__extrema9arg_min_fIdlNS9_4lessIdEEEEEEJSC_SC_iSH_EEEvDpT0_)
        /*0278*/ 	.short	0x0380
        /*027a*/ 	.short	0x0015


	//----- nvinfo : EIATTR_SW_WAR
	.align		4
.L_485:
        /*027c*/ 	.byte	0x04, 0x36
        /*027e*/ 	.short	(.L_487 - .L_486)
.L_486:
        /*0280*/ 	.word	0x00000008
.L_487:


//--------------------- .nv.info._ZN6thrust24THRUST_300001_SM_1000_NS8cuda_cub4core6detail13_kernel_agentINS1_8__reduce11ReduceAgentINS0_12zip_iteratorIN4cuda3std3__45tupleIJNS0_6detail15normal_iteratorINS0_10device_ptrIdEEEENS0_17counting_iteratorIlNS0_11use_defaultESI_SI_EEEEEEEPNSB_IJdlEEESM_lNS1_9__extrema9arg_min_fIdlNSA_4lessIdEEEEEEJSL_SN_lN3cub18CUB_300001_SM_100013GridEvenShareIlEENSV_9GridQueueIyEESS_EEEvDpT0_ --------------------------
	.section	.nv.info._ZN6thrust24THRUST_300001_SM_1000_NS8cuda_cub4core6detail13_kernel_agentINS1_8__reduce11ReduceAgentINS0_12zip_iteratorIN4cuda3std3__45tupleIJNS0_6detail15normal_iteratorINS0_10device_ptrIdEEEENS0_17counting_iteratorIlNS0_11use_defaultESI_SI_EEEEEEEPNSB_IJdlEEESM_lNS1_9__extrema9arg_min_fIdlNSA_4lessIdEEEEEEJSL_SN_lN3cub18CUB_300001_SM_100013GridEvenShareIlEENSV_9GridQueueIyEESS_EEEvDpT0_,"",@"SHT_CUDA_INFO"
	.sectionflags	@""
	.align	4


	//----- nvinfo : EIATTR_CUDA_API_VERSION
	.align		4
        /*0000*/ 	.byte	0x04, 0x37
        /*0002*/ 	.short	(.L_489 - .L_488)
.L_488:
        /*0004*/ 	.word	0x00000082


	//----- nvinfo : EIATTR_KPARAM_INFO
	.align		4
.L_489:
        /*0008*/ 	.byte	0x04, 0x17
        /*000a*/ 	.short	(.L_491 - .L_490)
.L_490:
        /*000c*/ 	.word	0x00000000
        /*0010*/ 	.short	0x0005
        /*0012*/ 	.short	0x0070
        /*0014*/ 	.byte	0x00, 0xf0, 0x05, 0x00


	//----- nvinfo : EIATTR_KPARAM_INFO
	.align		4
.L_491:
        /*0018*/ 	.byte	0x04, 0x17
        /*001a*/ 	.short	(.L_493 - .L_492)
.L_492:
        /*001c*/ 	.word	0x00000000
        /*0020*/ 	.short	0x0004
        /*0022*/ 	.short	0x0068
        /*0024*/ 	.byte	0x00, 0xf0, 0x21, 0x00


	//----- nvinfo : EIATTR_KPARAM_INFO
	.align		4
.L_493:
        /*0028*/ 	.byte	0x04, 0x17
        /*002a*/ 	.short	(.L_495 - .L_494)
.L_494:
        /*002c*/ 	.word	0x00000000
        /*0030*/ 	.short	0x0003
        /*0032*/ 	.short	0x0020
        /*0034*/ 	.byte	0x00, 0xf0, 0x21, 0x01


	//----- nvinfo : EIATTR_KPARAM_INFO
	.align		4
.L_495:
        /*0038*/ 	.byte	0x04, 0x17
        /*003a*/ 	.short	(.L_497 - .L_496)
.L_496:
        /*003c*/ 	.word	0x00000000
        /*0040*/ 	.short	0x0002
        /*0042*/ 	.short	0x0018
        /*0044*/ 	.byte	0x00, 0xf0, 0x21, 0x00


	//----- nvinfo : EIATTR_KPARAM_INFO
	.align		4
.L_497:
        /*0048*/ 	.byte	0x04, 0x17
        /*004a*/ 	.short	(.L_499 - .L_498)
.L_498:
        /*004c*/ 	.word	0x00000000
        /*0050*/ 	.short	0x0001
        /*0052*/ 	.short	0x0010
        /*0054*/ 	.byte	0x00, 0xf5, 0x21, 0x00


	//----- nvinfo : EIATTR_KPARAM_INFO
	.align		4
.L_499:
        /*0058*/ 	.byte	0x04, 0x17
        /*005a*/ 	.short	(.L_501 - .L_500)
.L_500:
        /*005c*/ 	.word	0x00000000
        /*0060*/ 	.short	0x0000
        /*0062*/ 	.short	0x0000
        /*0064*/ 	.byte	0x00, 0xf0, 0x41, 0x00


	//----- nvinfo : EIATTR_SPARSE_MMA_MASK
	.align		4
.L_501:
        /*0068*/ 	.byte	0x03, 0x50
        /*006a*/ 	.short	0x0000


	//----- nvinfo : EIATTR_MAXREG_COUNT
	.align		4
        /*006c*/ 	.byte	0x03, 0x1b
        /*006e*/ 	.short	0x00ff


	//----- nvinfo : EIATTR_NUM_BARRIERS
	.align		4
        /*0070*/ 	.byte	0x02, 0x4c
        /*0072*/ 	.byte	0x01
	.zero		1


	//----- nvinfo : EIATTR_MERCURY_ISA_VERSION
	.align		4
        /*0074*/ 	.byte	0x03, 0x5f
        /*0076*/ 	.short	0x0101


	//----- nvinfo : EIATTR_COOP_GROUP_MASK_REGIDS
	.align		4
        /*0078*/ 	.byte	0x04, 0x29
        /*007a*/ 	.short	(.L_503 - .L_502)


	//   ....[0]....
.L_502:
        /*007c*/ 	.word	0xffffffff


	//   ....[1]....
        /*0080*/ 	.word	0xffffffff


	//   ....[2]....
        /*0084*/ 	.word	0xffffffff


	//   ....[3]....
        /*0088*/ 	.word	0xffffffff


	//   ....[4]....
        /*008c*/ 	.word	0xffffffff


	//   ....[5]....
        /*0090*/ 	.word	0xffffffff


	//   ....[6]....
        /*0094*/ 	.word	0xffffffff


	//   ....[7]....
        /*0098*/ 	.word	0xffffffff


	//   ....[8]....
        /*009c*/ 	.word	0xffffffff


	//   ....[9]....
        /*00a0*/ 	.word	0xffffffff


	//   ....[10]....
        /*00a4*/ 	.word	0xffffffff


	//   ....[11]....
        /*00a8*/ 	.word	0xffffffff


	//   ....[12]....
        /*00ac*/ 	.word	0xffffffff


	//   ....[13]....
        /*00b0*/ 	.word	0xffffffff


	//   ....[14]....
        /*00b4*/ 	.word	0xffffffff


	//   ....[15]....
        /*00b8*/ 	.word	0xffffffff


	//   ....[16]....
        /*00bc*/ 	.word	0xffffffff


	//   ....[17]....
        /*00c0*/ 	.word	0xffffffff


	//   ....[18]....
        /*00c4*/ 	.word	0xffffffff


	//   ....[19]....
        /*00c8*/ 	.word	0xffffffff


	//   ....[20]....
        /*00cc*/ 	.word	0xffffffff


	//   ....[21]....
        /*00d0*/ 	.word	0xffffffff


	//   ....[22]....
        /*00d4*/ 	.word	0xffffffff


	//   ....[23]....
        /*00d8*/ 	.word	0xffffffff


	//   ....[24]....
        /*00dc*/ 	.word	0xffffffff


	//   ....[25]....
        /*00e0*/ 	.word	0xffffffff


	//   ....[26]....
        /*00e4*/ 	.word	0xffffffff


	//   ....[27]....
        /*00e8*/ 	.word	0xffffffff


	//   ....[28]....
        /*00ec*/ 	.word	0xffffffff


	//   ....[29]....
        /*00f0*/ 	.word	0xffffffff


	//   ....[30]....
        /*00f4*/ 	.word	0xffffffff


	//   ....[31]....
        /*00f8*/ 	.word	0xffffffff


	//   ....[32]....
        /*00fc*/ 	.word	0xffffffff


	//   ....[33]....
        /*0100*/ 	.word	0xffffffff


	//   ....[34]....
        /*0104*/ 	.word	0xffffffff


	//   ....[35]....
        /*0108*/ 	.word	0xffffffff


	//   ....[36]....
        /*010c*/ 	.word	0xffffffff


	//   ....[37]....
        /*0110*/ 	.word	0xffffffff


	//   ....[38]....
        /*0114*/ 	.word	0xffffffff


	//   ....[39]....
        /*0118*/ 	.word	0xffffffff


	//   ....[40]....
        /*011c*/ 	.word	0xffffffff


	//   ....[41]....
        /*0120*/ 	.word	0xffffffff


	//   ....[42]....
        /*0124*/ 	.word	0xffffffff


	//   ....[43]....
        /*0128*/ 	.word	0xffffffff


	//   ....[44]....
        /*012c*/ 	.word	0xffffffff


	//   ....[45]....
        /*0130*/ 	.word	0xffffffff


	//   ....[46]....
        /*0134*/ 	.word	0xffffffff


	//   ....[47]....
        /*0138*/ 	.word	0xffffffff


	//   ....[48]....
        /*013c*/ 	.word	0xffffffff


	//   ....[49]....
        /*0140*/ 	.word	0xffffffff


	//   ....[50]....
        /*0144*/ 	.word	0xffffffff


	//   ....[51]....
        /*0148*/ 	.word	0xffffffff


	//   ....[52]....
        /*014c*/ 	.word	0xffffffff


	//   ....[53]....
        /*0150*/ 	.word	0xffffffff


	//   ....[54]....
        /*0154*/ 	.word	0xffffffff


	//   ....[55]....
        /*0158*/ 	.word	0xffffffff


	//   ....[56]....
        /*015c*/ 	.word	0xffffffff


	//   ....[57]....
        /*0160*/ 	.word	0xffffffff


	//   ....[58]....
        /*0164*/ 	.word	0xffffffff


	//   ....[59]....
        /*0168*/ 	.word	0xffffffff


	//----- nvinfo : EIATTR_COOP_GROUP_INSTR_OFFSETS
	.align		4
.L_503:
        /*016c*/ 	.byte	0x04, 0x28
        /*016e*/ 	.short	(.L_505 - .L_504)


	//   ....[0]....
.L_504:
        /*0170*/ 	.word	0x00000d40


	//   ....[1]....
        /*0174*/ 	.word	0x00000d70


	//   ....[2]....
        /*0178*/ 	.word	0x00000d90


	//   ....[3]....
        /*017c*/ 	.word	0x00000da0


	//   ....[4]....
        /*0180*/ 	.word	0x00000ed0


	//   ....[5]....
        /*0184*/ 	.word	0x00000f00


	//   ....[6]....
        /*0188*/ 	.word	0x00000f30


	//   ....[7]....
        /*018c*/ 	.word	0x00000f50


	//   ....[8]....
        /*0190*/ 	.word	0x00001080


	//   ....[9]....
        /*0194*/ 	.word	0x000010b0


	//   ....[10]....
        /*0198*/ 	.word	0x000010e0


	//   ....[11]....
        /*019c*/ 	.word	0x00001100


	//   ....[12]....
        /*01a0*/ 	.word	0x00001230


	//   ....[13]....
        /*01a4*/ 	.word	0x00001260


	//   ....[14]....
        /*01a8*/ 	.word	0x00001290


	//   ....[15]....
        /*01ac*/ 	.word	0x000012b0


	//   ....[16]....
        /*01b0*/ 	.word	0x000013e0


	//   ....[17]....
        /*01b4*/ 	.word	0x00001420


	//   ....[18]....
        /*01b8*/ 	.word	0x00001450


	//   ....[19]....
        /*01bc*/ 	.word	0x00001490


	//   ....[20]....
        /*01c0*/ 	.word	0x00002160


	//   ....[21]....
        /*01c4*/ 	.word	0x00002170


	//   ....[22]....
        /*01c8*/ 	.word	0x00002180


	//   ....[23]....
        /*01cc*/ 	.word	0x00002190


	//   ....[24]....
        /*01d0*/ 	.word	0x000022c0


	//   ....[25]....
        /*01d4*/ 	.word	0x00002300


	//   ....[26]....
        /*01d8*/ 	.word	0x00002330


	//   ....[27]....
        /*01dc*/ 	.word	0x00002340


	//   ....[28]....
        /*01e0*/ 	.word	0x00002480


	//   ....[29]....
        /*01e4*/ 	.word	0x000024c0


	//   ....[30]....
        /*01e8*/ 	.word	0x000024f0


	//   ....[31]....
        /*01ec*/ 	.word	0x00002510


	//   ....[32]....
        /*01f0*/ 	.word	0x00002640


	//   ....[33]....
        /*01f4*/ 	.word	0x00002680


	//   ....[34]....
        /*01f8*/ 	.word	0x000026b0


	//   ....[35]....
        /*01fc*/ 	.word	0x000026c0


	//   ....[36]....
        /*0200*/ 	.word	0x00002800


	//   ....[37]....
        /*0204*/ 	.word	0x00002840


	//   ....[38]....
        /*0208*/ 	.word	0x00002870


	//   ....[39]....
        /*020c*/ 	.word	0x00002890


	//   ....[40]....
        /*0210*/ 	.word	0x00005490


	//   ....[41]....
        /*0214*/ 	.word	0x000054c0


	//   ....[42]....
        /*0218*/ 	.word	0x000054e0


	//   ....[43]....
        /*021c*/ 	.word	0x000054f0


	//   ....[44]....
        /*0220*/ 	.word	0x00005620


	//   ....[45]....
        /*0224*/ 	.word	0x00005650


	//   ....[46]....
        /*0228*/ 	.word	0x00005680


	//   ....[47]....
        /*022c*/ 	.word	0x000056a0


	//   ....[48]....
        /*0230*/ 	.word	0x000057d0


	//   ....[49]....
        /*0234*/ 	.word	0x00005800


	//   ....[50]....
        /*0238*/ 	.word	0x00005830


	//   ....[51]....
        /*023c*/ 	.word	0x00005850


	//   ....[52]....
        /*0240*/ 	.word	0x00005980


	//   ....[53]....
        /*0244*/ 	.word	0x000059b0


	//   ....[54]....
        /*0248*/ 	.word	0x000059e0


	//   ....[55]....
        /*024c*/ 	.word	0x00005a00


	//   ....[56]....
        /*0250*/ 	.word	0x00005b30


	//   ....[57]....
        /*0254*/ 	.word	0x00005b70


	//   ....[58]....
        /*0258*/ 	.word	0x00005ba0


	//   ....[59]....
        /*025c*/ 	.word	0x00005be0


	//----- nvinfo : EIATTR_VRC_CTA_INIT_COUNT
	.align		4
.L_505:
        /*0260*/ 	.byte	0x02, 0x4a
	.zero		1
	.zero		1


	//----- nvinfo : EIATTR_EXIT_INSTR_OFFSETS
	.align		4
        /*0264*/ 	.byte	0x04, 0x1c
        /*0266*/ 	.short	(.L_507 - .L_506)


	//   ....[0]....
.L_506:
        /*0268*/ 	.word	0x000067f0


	//   ....[1]....
        /*026c*/ 	.word	0x00006840


	//----- nvinfo : EIATTR_MAX_THREADS
	.align		4
.L_507:
        /*0270*/ 	.byte	0x04, 0x05
        /*0272*/ 	.short	(.L_509 - .L_508)
.L_508:
        /*0274*/ 	.word	0x00000100
        /*0278*/ 	.word	0x00000001
        /*027c*/ 	.word	0x00000001


	//----- nvinfo : EIATTR_CRS_STACK_SIZE
	.align		4
.L_509:
        /*0280*/ 	.byte	0x04, 0x1e
        /*0282*/ 	.short	(.L_511 - .L_510)
.L_510:
        /*0284*/ 	.word	0x00000000


	//----- nvinfo : EIATTR_CBANK_PARAM_SIZE
	.align		4
.L_511:
        /*0288*/ 	.byte	0x03, 0x19
        /*028a*/ 	.short	0x0071


	//----- nvinfo : EIATTR_PARAM_CBANK
	.align		4
        /*028c*/ 	.byte	0x04, 0x0a
        /*028e*/ 	.short	(.L_513 - .L_512)
	.align		4
.L_512:
        /*0290*/ 	.word	index@(.nv.constant0._ZN6thrust24THRUST_300001_SM_1000_NS8cuda_cub4core6detail13_kernel_agentINS1_8__reduce11ReduceAgentINS0_12zip_iteratorIN4cuda3std3__45tupleIJNS0_6detail15normal_iteratorINS0_10device_ptrIdEEEENS0_17counting_iteratorIlNS0_11use_defaultESI_SI_EEEEEEEPNSB_IJdlEEESM_lNS1_9__extrema9arg_min_fIdlNSA_4lessIdEEEEEEJSL_SN_lN3cub18CUB_300001_SM_100013GridEvenShareIlEENSV_9GridQueueIyEESS_EEEvDpT0_)
        /*0294*/ 	.short	0x0380
        /*0296*/ 	.short	0x0071


	//----- nvinfo : EIATTR_SW_WAR
	.align		4
.L_513:
        /*0298*/ 	.byte	0x04, 0x36
        /*029a*/ 	.short	(.L_515 - .L_514)
.L_514:
        /*029c*/ 	.word	0x00000008
.L_515:


//--------------------- .nv.info._ZN6thrust24THRUST_300001_SM_1000_NS8cuda_cub4core6detail13_kernel_agentINS1_8__reduce11ReduceAgentINS0_12zip_iteratorIN4cuda3std3__45tupleIJNS0_6detail15normal_iteratorINS0_10device_ptrIdEEEENS0_17counting_iteratorIlNS0_11use_defaultESI_SI_EEEEEEEPNSB_IJdlEEESM_lNS1_9__extrema9arg_min_fIdlNSA_4lessIdEEEEEEJSL_SN_lSS_EEEvDpT0_ --------------------------
	.section	.nv.info._ZN6thrust24THRUST_300001_SM_1000_NS8cuda_cub4core6detail13_kernel_agentINS1_8__reduce11ReduceAgentINS0_12zip_iteratorIN4cuda3std3__45tupleIJNS0_6detail15normal_iteratorINS0_10device_ptrIdEEEENS0_17counting_iteratorIlNS0_11use_defaultESI_SI_EEEEEEEPNSB_IJdlEEESM_lNS1_9__extrema9arg_min_fIdlNSA_4lessIdEEEEEEJSL_SN_lSS_EEEvDpT0_,"",@"SHT_CUDA_INFO"
	.sectionflags	@""
	.align	4


	//----- nvinfo : EIATTR_CUDA_API_VERSION
	.align		4
        /*0000*/ 	.byte	0x04, 0x37
        /*0002*/ 	.short	(.L_517 - .L_516)
.L_516:
        /*0004*/ 	.word	0x00000082


	//----- nvinfo : EIATTR_KPARAM_INFO
	.align		4
.L_517:
        /*0008*/ 	.byte	0x04, 0x17
        /*000a*/ 	.short	(.L_519 - .L_518)
.L_518:
        /*000c*/ 	.word	0x00000000
        /*0010*/ 	.short	0x0003
        /*0012*/ 	.short	0x0020
        /*0014*/ 	.byte	0x00, 0xf0, 0x05, 0x00


	//----- nvinfo : EIATTR_KPARAM_INFO
	.align		4
.L_519:
        /*0018*/ 	.byte	0x04, 0x17
        /*001a*/ 	.short	(.L_521 - .L_520)
.L_520:
        /*001c*/ 	.word	0x00000000
        /*0020*/ 	.short	0x0002
        /*0022*/ 	.short	0x0018
        /*0024*/ 	.byte	0x00, 0xf0, 0x21, 0x00


	//----- nvinfo : EIATTR_KPARAM_INFO
	.align		4
.L_521:
        /*0028*/ 	.byte	0x04, 0x17
        /*002a*/ 	.short	(.L_523 - .L_522)
.L_522:
        /*002c*/ 	.word	0x00000000
        /*0030*/ 	.short	0x0001
        /*0032*/ 	.short	0x0010
        /*0034*/ 	.byte	0x00, 0xf5, 0x21, 0x00


	//----- nvinfo : EIATTR_KPARAM_INFO
	.align		4
.L_523:
        /*0038*/ 	.byte	0x04, 0x17
        /*003a*/ 	.short	(.L_525 - .L_524)
.L_524:
        /*003c*/ 	.word	0x00000000
        /*0040*/ 	.short	0x0000
        /*0042*/ 	.short	0x0000
        /*0044*/ 	.byte	0x00, 0xf0, 0x41, 0x00


	//----- nvinfo : EIATTR_SPARSE_MMA_MASK
	.align		4
.L_525:
        /*0048*/ 	.byte	0x03, 0x50
        /*004a*/ 	.short	0x0000


	//----- nvinfo : EIATTR_MAXREG_COUNT
	.align		4
        /*004c*/ 	.byte	0x03, 0x1b
        /*004e*/ 	.short	0x00ff


	//----- nvinfo : EIATTR_NUM_BARRIERS
	.align		4
        /*0050*/ 	.byte	0x02, 0x4c
        /*0052*/ 	.byte	0x01
	.zero		1


	//----- nvinfo : EIATTR_MERCURY_ISA_VERSION
	.align		4
        /*0054*/ 	.byte	0x03, 0x5f
        /*0056*/ 	.short	0x0101


	//----- nvinfo : EIATTR_COOP_GROUP_MASK_REGIDS
	.align		4
        /*0058*/ 	.byte	0x04, 0x29
        /*005a*/ 	.short	(.L_527 - .L_526)


	//   ....[0]....
.L_526:
        /*005c*/ 	.word	0xffffffff


	//   ....[1]....
        /*0060*/ 	.word	0xffffffff


	//   ....[2]....
        /*0064*/ 	.word	0xffffffff


	//   ....[3]....
        /*0068*/ 	.word	0xffffffff


	//   ....[4]....
        /*006c*/ 	.word	0xffffffff


	//   ....[5]....
        /*0070*/ 	.word	0xffffffff


	//   ....[6]....
        /*0074*/ 	.word	0xffffffff


	//   ....[7]....
        /*0078*/ 	.word	0xffffffff


	//   ....[8]....
        /*007c*/ 	.word	0xffffffff


	//   ....[9]....
        /*0080*/ 	.word	0xffffffff


	//   ....[10]....
        /*0084*/ 	.word	0xffffffff


	//   ....[11]....
        /*0088*/ 	.word	0xffffffff


	//   ....[12]....
        /*008c*/ 	.word	0xffffffff


	//   ....[13]....
        /*0090*/ 	.word	0xffffffff


	//   ....[14]....
        /*0094*/ 	.word	0xffffffff


	//   ....[15]....
        /*0098*/ 	.word	0xffffffff


	//   ....[16]....
        /*009c*/ 	.word	0xffffffff


	//   ....[17]....
        /*00a0*/ 	.word	0xffffffff


	//   ....[18]....
        /*00a4*/ 	.word	0xffffffff


	//   ....[19]....
        /*00a8*/ 	.word	0xffffffff


	//   ....[20]....
        /*00ac*/ 	.word	0xffffffff


	//   ....[21]....
        /*00b0*/ 	.word	0xffffffff


	//   ....[22]....
        /*00b4*/ 	.word	0xffffffff


	//   ....[23]....
        /*00b8*/ 	.word	0xffffffff


	//   ....[24]....
        /*00bc*/ 	.word	0xffffffff


	//   ....[25]....
        /*00c0*/ 	.word	0xffffffff


	//   ....[26]....
        /*00c4*/ 	.word	0xffffffff


	//   ....[27]....
        /*00c8*/ 	.word	0xffffffff


	//   ....[28]....
        /*00cc*/ 	.word	0xffffffff


	//   ....[29]....
        /*00d0*/ 	.word	0xffffffff


	//   ....[30]....
        /*00d4*/ 	.word	0xffffffff


	//   ....[31]....
        /*00d8*/ 	.word	0xffffffff


	//   ....[32]....
        /*00dc*/ 	.word	0xffffffff


	//   ....[33]....
        /*00e0*/ 	.word	0xffffffff


	//   ....[34]....
        /*00e4*/ 	.word	0xffffffff


	//   ....[35]....
        /*00e8*/ 	.word	0xffffffff


	//   ....[36]....
        /*00ec*/ 	.word	0xffffffff


	//   ....[37]....
        /*00f0*/ 	.word	0xffffffff


	//   ....[38]....
        /*00f4*/ 	.word	0xffffffff


	//   ....[39]....
        /*00f8*/ 	.word	0xffffffff


	//   ....[40]....
        /*00fc*/ 	.word	0xffffffff


	//   ....[41]....
        /*0100*/ 	.word	0xffffffff


	//   ....[42]....
        /*0104*/ 	.word	0xffffffff


	//   ....[43]....
        /*0108*/ 	.word	0xffffffff


	//   ....[44]....
        /*010c*/ 	.word	0xffffffff


	//   ....[45]....
        /*0110*/ 	.word	0xffffffff


	//   ....[46]....
        /*0114*/ 	.word	0xffffffff


	//   ....[47]....
        /*0118*/ 	.word	0xffffffff


	//   ....[48]....
        /*011c*/ 	.word	0xffffffff


	//   ....[49]....
        /*0120*/ 	.word	0xffffffff


	//   ....[50]....
        /*0124*/ 	.word	0xffffffff


	//   ....[51]....
        /*0128*/ 	.word	0xffffffff


	//   ....[52]....
        /*012c*/ 	.word	0xffffffff


	//   ....[53]....
        /*0130*/ 	.word	0xffffffff


	//   ....[54]....
        /*0134*/ 	.word	0xffffffff


	//   ....[55]....
        /*0138*/ 	.word	0xffffffff


	//   ....[56]....
        /*013c*/ 	.word	0xffffffff


	//   ....[57]....
        /*0140*/ 	.word	0xffffffff


	//   ....[58]....
        /*0144*/ 	.word	0xffffffff


	//   ....[59]....
        /*0148*/ 	.word	0xffffffff


	//----- nvinfo : EIATTR_COOP_GROUP_INSTR_OFFSETS
	.align		4
.L_527:
        /*014c*/ 	.byte	0x04, 0x28
        /*014e*/ 	.short	(.L_529 - .L_528)


	//   ....[0]....
.L_528:
        /*0150*/ 	.word	0x00000c70


	//   ....[1]....
        /*0154*/ 	.word	0x00000ca0


	//   ....[2]....
        /*0158*/ 	.word	0x00000cc0


	//   ....[3]....
        /*015c*/ 	.word	0x00000cd0


	//   ....[4]....
        /*0160*/ 	.word	0x00000e00


	//   ....[5]....
        /*0164*/ 	.word	0x00000e30


	//   ....[6]....
        /*0168*/ 	.word	0x00000e60


	//   ....[7]....
        /*016c*/ 	.word	0x00000e80


	//   ....[8]....
        /*0170*/ 	.word	0x00000fb0


	//   ....[9]....
        /*0174*/ 	.word	0x00000fe0


	//   ....[10]....
        /*0178*/ 	.word	0x00001010


	//   ....[11]....
        /*017c*/ 	.word	0x00001030


	//   ....[12]....
        /*0180*/ 	.word	0x00001160


	//   ....[13]....
        /*0184*/ 	.word	0x00001190


	//   ....[14]....
        /*0188*/ 	.word	0x000011c0


	//   ....[15]....
        /*018c*/ 	.word	0x000011e0


	//   ....[16]....
        /*0190*/ 	.word	0x00001310


	//   ....[17]....
        /*0194*/ 	.word	0x00001350


	//   ....[18]....
        /*0198*/ 	.word	0x00001380


	//   ....[19]....
        /*019c*/ 	.word	0x000013c0


	//   ....[20]....
        /*01a0*/ 	.word	0x00002090


	//   ....[21]....
        /*01a4*/ 	.word	0x000020a0


	//   ....[22]....
        /*01a8*/ 	.word	0x000020b0


	//   ....[23]....
        /*01ac*/ 	.word	0x000020c0


	//   ....[24]....
        /*01b0*/ 	.word	0x000021f0


	//   ....[25]....
        /*01b4*/ 	.word	0x00002230


	//   ....[26]....
        /*01b8*/ 	.word	0x00002260


	//   ....[27]....
        /*01bc*/ 	.word	0x00002270


	//   ....[28]....
        /*01c0*/ 	.word	0x000023b0


	//   ....[29]....
        /*01c4*/ 	.word	0x000023f0


	//   ....[30]....
        /*01c8*/ 	.word	0x00002420


	//   ....[31]....
        /*01cc*/ 	.word	0x00002430


	//   ....[32]....
        /*01d0*/ 	.word	0x00002570


	//   ....[33]....
        /*01d4*/ 	.word	0x000025b0


	//   ....[34]....
        /*01d8*/ 	.word	0x000025e0


	//   ....[35]....
        /*01dc*/ 	.word	0x000025f0


	//   ....[36]....
        /*01e0*/ 	.word	0x00002730


	//   ....[37]....
        /*01e4*/ 	.word	0x00002770


	//   ....[38]....
        /*01e8*/ 	.word	0x000027a0


	//   ....[39]....
        /*01ec*/ 	.word	0x000027c0


	//   ....[40]....
        /*01f0*/ 	.word	0x00004f70


	//   ....[41]....
        /*01f4*/ 	.word	0x00004fa0


	//   ....[42]....
        /*01f8*/ 	.word	0x00004fc0


	//   ....[43]....
        /*01fc*/ 	.word	0x00004fd0


	//   ....[44]....
        /*0200*/ 	.word	0x00005100


	//   ....[45]....
        /*0204*/ 	.word	0x00005130


	//   ....[46]....
        /*0208*/ 	.word	0x00005160


	//   ....[47]....
        /*020c*/ 	.word	0x00005180


	//   ....[48]....
        /*0210*/ 	.word	0x000052b0


	//   ....[49]....
        /*0214*/ 	.word	0x000052e0


	//   ....[50]....
        /*0218*/ 	.word	0x00005310


	//   ....[51]....
        /*021c*/ 	.word	0x00005330


	//   ....[52]....
        /*0220*/ 	.word	0x00005460


	//   ....[53]....
        /*0224*/ 	.word	0x00005490


	//   ....[54]....
        /*0228*/ 	.word	0x000054c0


	//   ....[55]....
        /*022c*/ 	.word	0x000054e0


	//   ....[56]....
        /*0230*/ 	.word	0x00005610


	//   ....[57]....
        /*0234*/ 	.word	0x00005650


	//   ....[58]....
        /*0238*/ 	.word	0x00005680


	//   ....[59]....
        /*023c*/ 	.word	0x000056c0


	//----- nvinfo : EIATTR_VRC_CTA_INIT_COUNT
	.align		4
.L_529:
        /*0240*/ 	.byte	0x02, 0x4a
	.zero		1
	.zero		1


	//----- nvinfo : EIATTR_EXIT_INSTR_OFFSETS
	.align		4
        /*0244*/ 	.byte	0x04, 0x1c
        /*0246*/ 	.short	(.L_531 - .L_530)


	//   ....[0]....
.L_530:
        /*0248*/ 	.word	0x00000040


	//   ....[1]....
        /*024c*/ 	.word	0x000062d0


	//   ....[2]....
        /*0250*/ 	.word	0x00006310


	//----- nvinfo : EIATTR_MAX_THREADS
	.align		4
.L_531:
        /*0254*/ 	.byte	0x04, 0x05
        /*0256*/ 	.short	(.L_533 - .L_532)
.L_532:
        /*0258*/ 	.word	0x00000100
        /*025c*/ 	.word	0x00000001
        /*0260*/ 	.word	0x00000001


	//----- nvinfo : EIATTR_CRS_STACK_SIZE
	.align		4
.L_533:
        /*0264*/ 	.byte	0x04, 0x1e
        /*0266*/ 	.short	(.L_535 - .L_534)
.L_534:
        /*0268*/ 	.word	0x00000000


	//----- nvinfo : EIATTR_CBANK_PARAM_SIZE
	.align		4
.L_535:
        /*026c*/ 	.byte	0x03, 0x19
        /*026e*/ 	.short	0x0021


	//----- nvinfo : EIATTR_PARAM_CBANK
	.align		4
        /*0270*/ 	.byte	0x04, 0x0a
        /*0272*/ 	.short	(.L_537 - .L_536)
	.align		4
.L_536:
        /*0274*/ 	.word	index@(.nv.constant0._ZN6thrust24THRUST_300001_SM_1000_NS8cuda_cub4core6detail13_kernel_agentINS1_8__reduce11ReduceAgentINS0_12zip_iteratorIN4cuda3std3__45tupleIJNS0_6detail15normal_iteratorINS0_10device_ptrIdEEEENS0_17counting_iteratorIlNS0_11use_defaultESI_SI_EEEEEEEPNSB_IJdlEEESM_lNS1_9__extrema9arg_min_fIdlNSA_4lessIdEEEEEEJSL_SN_lSS_EEEvDpT0_)
        /*0278*/ 	.short	0x0380
        /*027a*/ 	.short	0x0021


	//----- nvinfo : EIATTR_SW_WAR
	.align		4
.L_537:
        /*027c*/ 	.byte	0x04, 0x36
        /*027e*/ 	.short	(.L_539 - .L_538)
.L_538:
        /*0280*/ 	.word	0x00000008
.L_539:


//--------------------- .nv.info._ZN6thrust24THRUST_300001_SM_1000_NS8cuda_cub4core6detail13_kernel_agentINS1_8__reduce11ReduceAgentIPN4cuda3std3__45tupleIJdlEEESC_SB_iNS1_9__extrema9arg_min_fIdlNS9_4lessIdEEEEEEJSC_SC_iSH_EEEvDpT0_ --------------------------
	.section	.nv.info._ZN6thrust24THRUST_300001_SM_1000_NS8cuda_cub4core6detail13_kernel_agentINS1_8__reduce11ReduceAgentIPN4cuda3std3__45tupleIJdlEEESC_SB_iNS1_9__extrema9arg_min_fIdlNS9_4lessIdEEEEEEJSC_SC_iSH_EEEvDpT0_,"",@"SHT_CUDA_INFO"
	.sectionflags	@""
	.align	4


	//----- nvinfo : EIATTR_CUDA_API_VERSION
	.align		4
        /*0000*/ 	.byte	0x04, 0x37
        /*0002*/ 	.short	(.L_541 - .L_540)
.L_540:
        /*0004*/ 	.word	0x00000082


	//----- nvinfo : EIATTR_KPARAM_INFO
	.align		4
.L_541:
        /*0008*/ 	.byte	0x04, 0x17
        /*000a*/ 	.short	(.L_543 - .L_542)
.L_542:
        /*000c*/ 	.word	0x00000000
        /*0010*/ 	.short	0x0003
        /*0012*/ 	.short	0x0014
        /*0014*/ 	.byte	0x00, 0xf0, 0x05, 0x00


	//----- nvinfo : EIATTR_KPARAM_INFO
	.align		4
.L_543:
        /*0018*/ 	.byte	0x04, 0x17
        /*001a*/ 	.short	(.L_545 - .L_544)
.L_544:
        /*001c*/ 	.word	0x00000000
        /*0020*/ 	.short	0x0002
        /*0022*/ 	.short	0x0010
        /*0024*/ 	.byte	0x00, 0xf0, 0x11, 0x00


	//----- nvinfo : EIATTR_KPARAM_INFO
	.align		4
.L_545:
        /*0028*/ 	.byte	0x04, 0x17
        /*002a*/ 	.short	(.L_547 - .L_546)
.L_546:
        /*002c*/ 	.word	0x00000000
        /*0030*/ 	.short	0x0001
        /*0032*/ 	.short	0x0008
        /*0034*/ 	.byte	0x00, 0xf5, 0x21, 0x00


	//----- nvinfo : EIATTR_KPARAM_INFO
	.align		4
.L_547:
        /*0038*/ 	.byte	0x04, 0x17
        /*003a*/ 	.short	(.L_549 - .L_548)
.L_548:
        /*003c*/ 	.word	0x00000000
        /*0040*/ 	.short	0x0000
        /*0042*/ 	.short	0x0000
        /*0044*/ 	.byte	0x00, 0xf5, 0x21, 0x00


	//----- nvinfo : EIATTR_SPARSE_MMA_MASK
	.align		4
.L_549:
        /*0048*/ 	.byte	0x03, 0x50
        /*004a*/ 	.short	0x0000


	//----- nvinfo : EIATTR_MAXREG_COUNT
	.align		4
        /*004c*/ 	.byte	0x03, 0x1b
        /*004e*/ 	.short	0x00ff


	//----- nvinfo : EIATTR_NUM_BARRIERS
	.align		4
        /*0050*/ 	.byte	0x02, 0x4c
        /*0052*/ 	.byte	0x01
	.zero		1


	//----- nvinfo : EIATTR_MERCURY_ISA_VERSION
	.align		4
        /*0054*/ 	.byte	0x03, 0x5f
        /*0056*/ 	.short	0x0101


	//----- nvinfo : EIATTR_COOP_GROUP_MASK_REGIDS
	.align		4
        /*0058*/ 	.byte	0x04, 0x29
        /*005a*/ 	.short	(.L_551 - .L_550)


	//   ....[0]....
.L_550:
        /*005c*/ 	.word	0xffffffff


	//   ....[1]....
        /*0060*/ 	.word	0xffffffff


	//   ....[2]....
        /*0064*/ 	.word	0xffffffff


	//   ....[3]....
        /*0068*/ 	.word	0xffffffff


	//   ....[4]....
        /*006c*/ 	.word	0xffffffff


	//   ....[5]....
        /*0070*/ 	.word	0xffffffff


	//   ....[6]....
        /*0074*/ 	.word	0xffffffff


	//   ....[7]....
        /*0078*/ 	.word	0xffffffff


	//   ....[8]....
        /*007c*/ 	.word	0xffffffff


	//   ....[9]....
        /*0080*/ 	.word	0xffffffff


	//   ....[10]....
        /*0084*/ 	.word	0xffffffff


	//   ....[11]....
        /*0088*/ 	.word	0xffffffff


	//   ....[12]....
        /*008c*/ 	.word	0xffffffff


	//   ....[13]....
        /*0090*/ 	.word	0xffffffff


	//   ....[14]....
        /*0094*/ 	.word	0xffffffff


	//   ....[15]....
        /*0098*/ 	.word	0xffffffff


	//   ....[16]....
        /*009c*/ 	.word	0xffffffff


	//   ....[17]....
        /*00a0*/ 	.word	0xffffffff


	//   ....[18]....
        /*00a4*/ 	.word	0xffffffff


	//   ....[19]....
        /*00a8*/ 	.word	0xffffffff


	//   ....[20]....
        /*00ac*/ 	.word	0xffffffff


	//   ....[21]....
        /*00b0*/ 	.word	0xffffffff


	//   ....[22]....
        /*00b4*/ 	.word	0xffffffff


	//   ....[23]....
        /*00b8*/ 	.word	0xffffffff


	//   ....[24]....
        /*00bc*/ 	.word	0xffffffff


	//   ....[25]....
        /*00c0*/ 	.word	0xffffffff


	//   ....[26]....
        /*00c4*/ 	.word	0xffffffff


	//   ....[27]....
        /*00c8*/ 	.word	0xffffffff


	//   ....[28]....
        /*00cc*/ 	.word	0xffffffff


	//   ....[29]....
        /*00d0*/ 	.word	0xffffffff


	//   ....[30]....
        /*00d4*/ 	.word	0xffffffff


	//   ....[31]....
        /*00d8*/ 	.word	0xffffffff


	//   ....[32]....
        /*00dc*/ 	.word	0xffffffff


	//   ....[33]....
        /*00e0*/ 	.word	0xffffffff


	//   ....[34]....
        /*00e4*/ 	.word	0xffffffff


	//   ....[35]....
        /*00e8*/ 	.word	0xffffffff


	//   ....[36]....
        /*00ec*/ 	.word	0xffffffff


	//   ....[37]....
        /*00f0*/ 	.word	0xffffffff


	//   ....[38]....
        /*00f4*/ 	.word	0xffffffff


	//   ....[39]....
        /*00f8*/ 	.word	0xffffffff


	//   ....[40]....
        /*00fc*/ 	.word	0xffffffff


	//   ....[41]....
        /*0100*/ 	.word	0xffffffff


	//   ....[42]....
        /*0104*/ 	.word	0xffffffff


	//   ....[43]....
        /*0108*/ 	.word	0xffffffff


	//   ....[44]....
        /*010c*/ 	.word	0xffffffff


	//   ....[45]....
        /*0110*/ 	.word	0xffffffff


	//   ....[46]....
        /*0114*/ 	.word	0xffffffff


	//   ....[47]....
        /*0118*/ 	.word	0xffffffff


	//   ....[48]....
        /*011c*/ 	.word	0xffffffff


	//   ....[49]....
        /*0120*/ 	.word	0xffffffff


	//   ....[50]....
        /*0124*/ 	.word	0xffffffff


	//   ....[51]....
        /*0128*/ 	.word	0xffffffff


	//   ....[52]....
        /*012c*/ 	.word	0xffffffff


	//   ....[53]....
        /*0130*/ 	.word	0xffffffff


	//   ....[54]....
        /*0134*/ 	.word	0xffffffff


	//   ....[55]....
        /*0138*/ 	.word	0xffffffff


	//   ....[56]....
        /*013c*/ 	.word	0xffffffff


	//   ....[57]....
        /*0140*/ 	.word	0xffffffff


	//   ....[58]....
        /*0144*/ 	.word	0xffffffff


	//   ....[59]....
        /*0148*/ 	.word	0xffffffff


	//----- nvinfo : EIATTR_COOP_GROUP_INSTR_OFFSETS
	.align		4
.L_551:
        /*014c*/ 	.byte	0x04, 0x28
        /*014e*/ 	.short	(.L_553 - .L_552)


	//   ....[0]....
.L_552:
        /*0150*/ 	.word	0x00000b10


	//   ....[1]....
        /*0154*/ 	.word	0x00000b40


	//   ....[2]....
        /*0158*/ 	.word	0x00000b60


	//   ....[3]....
        /*015c*/ 	.word	0x00000b70


	//   ....[4]....
        /*0160*/ 	.word	0x00000ca0


	//   ....[5]....
        /*0164*/ 	.word	0x00000cd0


	//   ....[6]....
        /*0168*/ 	.word	0x00000d00


	//   ....[7]....
        /*016c*/ 	.word	0x00000d20


	//   ....[8]....
        /*0170*/ 	.word	0x00000e50


	//   ....[9]....
        /*0174*/ 	.word	0x00000e80


	//   ....[10]....
        /*0178*/ 	.word	0x00000eb0


	//   ....[11]....
        /*017c*/ 	.word	0x00000ed0


	//   ....[12]....
        /*0180*/ 	.word	0x00001000


	//   ....[13]....
        /*0184*/ 	.word	0x00001030


	//   ....[14]....
        /*0188*/ 	.word	0x00001060


	//   ....[15]....
        /*018c*/ 	.word	0x00001080


	//   ....[16]....
        /*0190*/ 	.word	0x000011b0


	//   ....[17]....
        /*0194*/ 	.word	0x000011f0


	//   ....[18]....
        /*0198*/ 	.word	0x00001220


	//   ....[19]....
        /*019c*/ 	.word	0x00001260


	//   ....[20]....
        /*01a0*/ 	.word	0x00001f30


	//   ....[21]....
        /*01a4*/ 	.word	0x00001f40


	//   ....[22]....
        /*01a8*/ 	.word	0x00001f50


	//   ....[23]....
        /*01ac*/ 	.word	0x00001f60


	//   ....[24]....
        /*01b0*/ 	.word	0x00002090


	//   ....[25]....
        /*01b4*/ 	.word	0x000020d0


	//   ....[26]....
        /*01b8*/ 	.word	0x00002100


	//   ....[27]....
        /*01bc*/ 	.word	0x00002110


	//   ....[28]....
        /*01c0*/ 	.word	0x00002250


	//   ....[29]....
        /*01c4*/ 	.word	0x00002290


	//   ....[30]....
        /*01c8*/ 	.word	0x000022c0


	//   ....[31]....
        /*01cc*/ 	.word	0x000022d0


	//   ....[32]....
        /*01d0*/ 	.word	0x00002410


	//   ....[33]....
        /*01d4*/ 	.word	0x00002450


	//   ....[34]....
        /*01d8*/ 	.word	0x00002480


	//   ....[35]....
        /*01dc*/ 	.word	0x00002490


	//   ....[36]....
        /*01e0*/ 	.word	0x000025d0


	//   ....[37]....
        /*01e4*/ 	.word	0x00002610


	//   ....[38]....
        /*01e8*/ 	.word	0x00002640


	//   ....[39]....
        /*01ec*/ 	.word	0x00002660


	//   ....[40]....
        /*01f0*/ 	.word	0x00004fb0


	//   ....[41]....
        /*01f4*/ 	.word	0x00004fe0


	//   ....[42]....
        /*01f8*/ 	.word	0x00005000


	//   ....[43]....
        /*01fc*/ 	.word	0x00005010


	//   ....[44]....
        /*0200*/ 	.word	0x00005140


	//   ....[45]....
        /*0204*/ 	.word	0x00005170


	//   ....[46]....
        /*0208*/ 	.word	0x000051a0


	//   ....[47]....
        /*020c*/ 	.word	0x000051c0


	//   ....[48]....
        /*0210*/ 	.word	0x000052f0


	//   ....[49]....
        /*0214*/ 	.word	0x00005320


	//   ....[50]....
        /*0218*/ 	.word	0x00005350


	//   ....[51]....
        /*021c*/ 	.word	0x00005370


	//   ....[52]....
        /*0220*/ 	.word	0x000054a0


	//   ....[53]....
        /*0224*/ 	.word	0x000054d0


	//   ....[54]....
        /*0228*/ 	.word	0x00005500


	//   ....[55]....
        /*022c*/ 	.word	0x00005520


	//   ....[56]....
        /*0230*/ 	.word	0x00005650


	//   ....[57]....
        /*0234*/ 	.word	0x00005690


	//   ....[58]....
        /*0238*/ 	.word	0x000056c0


	//   ....[59]....
        /*023c*/ 	.word	0x00005700


	//----- nvinfo : EIATTR_VRC_CTA_INIT_COUNT
	.align		4
.L_553:
        /*0240*/ 	.byte	0x02, 0x4a
	.zero		1
	.zero		1


	//----- nvinfo : EIATTR_EXIT_INSTR_OFFSETS
	.align		4
        /*0244*/ 	.byte	0x04, 0x1c
        /*0246*/ 	.short	(.L_555 - .L_554)


	//   ....[0]....
.L_554:
        /*0248*/ 	.word	0x00000030


	//   ....[1]....
        /*024c*/ 	.word	0x00006310


	//   ....[2]....
        /*0250*/ 	.word	0x00006350


	//----- nvinfo : EIATTR_MAX_THREADS
	.align		4
.L_555:
        /*0254*/ 	.byte	0x04, 0x05
        /*0256*/ 	.short	(.L_557 - .L_556)
.L_556:
        /*0258*/ 	.word	0x00000100
        /*025c*/ 	.word	0x00000001
        /*0260*/ 	.word	0x00000001


	//----- nvinfo : EIATTR_CRS_STACK_SIZE
	.align		4
.L_557:
        /*0264*/ 	.byte	0x04, 0x1e
        /*0266*/ 	.short	(.L_559 - .L_558)
.L_558:
        /*0268*/ 	.word	0x00000000


	//----- nvinfo : EIATTR_CBANK_PARAM_SIZE
	.align		4
.L_559:
        /*026c*/ 	.byte	0x03, 0x19
        /*026e*/ 	.short	0x0015


	//----- nvinfo : EIATTR_PARAM_CBANK
	.align		4
        /*0270*/ 	.byte	0x04, 0x0a
        /*0272*/ 	.short	(.L_561 - .L_560)
	.align		4
.L_560:
        /*0274*/ 	.word	index@(.nv.constant0._ZN6thrust24THRUST_300001_SM_1000_NS8cuda_cub4core6detail13_kernel_agentINS1_8__reduce11ReduceAgentIPN4cuda3std3__45tupleIJdlEEESC_SB_iNS1_9__extrema9arg_min_fIdlNS9_4lessIdEEEEEEJSC_SC_iSH_EEEvDpT0_)
        /*0278*/ 	.short	0x0380
        /*027a*/ 	.short	0x0015


	//----- nvinfo : EIATTR_SW_WAR
	.align		4
.L_561:
        /*027c*/ 	.byte	0x04, 0x36
        /*027e*/ 	.short	(.L_563 - .L_562)
.L_562:
        /*0280*/ 	.word	0x00000008
.L_563:


//--------------------- .nv.info._ZN6thrust24THRUST_300001_SM_1000_NS8cuda_cub4core6detail13_kernel_agentINS1_8__reduce11ReduceAgentINS0_12zip_iteratorIN4cuda3std3__45tupleIJNS0_6detail15normal_iteratorINS0_10device_ptrIdEEEENS0_17counting_iteratorIlNS0_11use_defaultESI_SI_EEEEEEEPNSB_IJdlEEESM_iNS1_9__extrema9arg_min_fIdlNSA_4lessIdEEEEEEJSL_SN_iN3cub18CUB_300001_SM_100013GridEvenShareIiEENSV_9GridQueueIjEESS_EEEvDpT0_ --------------------------
	.section	.nv.info._ZN6thrust24THRUST_300001_SM_1000_NS8cuda_cub4core6detail13_kernel_agentINS1_8__reduce11ReduceAgentINS0_12zip_iteratorIN4cuda3std3__45tupleIJNS0_6detail15normal_iteratorINS0_10device_ptrIdEEEENS0_17counting_iteratorIlNS0_11use_defaultESI_SI_EEEEEEEPNSB_IJdlEEESM_iNS1_9__extrema9arg_min_fIdlNSA_4lessIdEEEEEEJSL_SN_iN3cub18CUB_300001_SM_100013GridEvenShareIiEENSV_9GridQueueIjEESS_EEEvDpT0_,"",@"SHT_CUDA_INFO"
	.sectionflags	@""
	.align	4


	//----- nvinfo : EIATTR_CUDA_API_VERSION
	.align		4
        /*0000*/ 	.byte	0x04, 0x37
        /*0002*/ 	.short	(.L_565 - .L_564)
.L_564:
        /*0004*/ 	.word	0x00000082


	//----- nvinfo : EIATTR_KPARAM_INFO
	.align		4
.L_565:
        /*0008*/ 	.byte	0x04, 0x17
        /*000a*/ 	.short	(.L_567 - .L_566)
.L_566:
        /*000c*/ 	.word	0x00000000
        /*0010*/ 	.short	0x0005
        /*0012*/ 	.short	0x0050
        /*0014*/ 	.byte	0x00, 0xf0, 0x05, 0x00


	//----- nvinfo : EIATTR_KPARAM_INFO
	.align		4
.L_567:
        /*0018*/ 	.byte	0x04, 0x17
        /*001a*/ 	.short	(.L_569 - .L_568)
.L_568:
        /*001c*/ 	.word	0x00000000
        /*0020*/ 	.short	0x0004
        /*0022*/ 	.short	0x0048
        /*0024*/ 	.byte	0x00, 0xf0, 0x21, 0x00


	//----- nvinfo : EIATTR_KPARAM_INFO
	.align		4
.L_569:
        /*0028*/ 	.byte	0x04, 0x17
        /*002a*/ 	.short	(.L_571 - .L_570)
.L_570:
        /*002c*/ 	.word	0x00000000
        /*0030*/ 	.short	0x0003
        /*0032*/ 	.short	0x001c
        /*0034*/ 	.byte	0x00, 0xf0, 0xa1, 0x00


	//----- nvinfo : EIATTR_KPARAM_INFO
	.align		4
.L_571:
        /*0038*/ 	.byte	0x04, 0x17
        /*003a*/ 	.short	(.L_573 - .L_572)
.L_572:
        /*003c*/ 	.word	0x00000000
        /*0040*/ 	.short	0x0002
        /*0042*/ 	.short	0x0018
        /*0044*/ 	.byte	0x00, 0xf0, 0x11, 0x00


	//----- nvinfo : EIATTR_KPARAM_INFO
	.align		4
.L_573:
        /*0048*/ 	.byte	0x04, 0x17
        /*004a*/ 	.short	(.L_575 - .L_574)
.L_574:
        /*004c*/ 	.word	0x00000000
        /*0050*/ 	.short	0x0001
        /*0052*/ 	.short	0x0010
        /*0054*/ 	.byte	0x00, 0xf5, 0x21, 0x00


	//----- nvinfo : EIATTR_KPARAM_INFO
	.align		4
.L_575:
        /*0058*/ 	.byte	0x04, 0x17
        /*005a*/ 	.short	(.L_577 - .L_576)
.L_576:
        /*005c*/ 	.word	0x00000000
        /*0060*/ 	.short	0x0000
        /*0062*/ 	.short	0x0000
        /*0064*/ 	.byte	0x00, 0xf0, 0x41, 0x00


	//----- nvinfo : EIATTR_SPARSE_MMA_MASK
	.align		4
.L_577:
        /*0068*/ 	.byte	0x03, 0x50
        /*006a*/ 	.short	0x0000


	//----- nvinfo : EIATTR_MAXREG_COUNT
	.align		4
        /*006c*/ 	.byte	0x03, 0x1b
        /*006e*/ 	.short	0x00ff


	//----- nvinfo : EIATTR_NUM_BARRIERS
	.align		4
        /*0070*/ 	.byte	0x02, 0x4c
        /*0072*/ 	.byte	0x01
	.zero		1


	//----- nvinfo : EIATTR_MERCURY_ISA_VERSION
	.align		4
        /*0074*/ 	.byte	0x03, 0x5f
        /*0076*/ 	.short	0x0101


	//----- nvinfo : EIATTR_COOP_GROUP_MASK_REGIDS
	.align		4
        /*0078*/ 	.byte	0x04, 0x29
        /*007a*/ 	.short	(.L_579 - .L_578)


	//   ....[0]....
.L_578:
        /*007c*/ 	.word	0xffffffff


	//   ....[1]....
        /*0080*/ 	.word	0xffffffff


	//   ....[2]....
        /*0084*/ 	.word	0xffffffff


	//   ....[3]....
        /*0088*/ 	.word	0xffffffff


	//   ....[4]....
        /*008c*/ 	.word	0xffffffff


	//   ....[5]....
        /*0090*/ 	.word	0xffffffff


	//   ....[6]....
        /*0094*/ 	.word	0xffffffff


	//   ....[7]....
        /*0098*/ 	.word	0xffffffff


	//   ....[8]....
        /*009c*/ 	.word	0xffffffff


	//   ....[9]....
        /*00a0*/ 	.word	0xffffffff


	//   ....[10]....
        /*00a4*/ 	.word	0xffffffff


	//   ....[11]....
        /*00a8*/ 	.word	0xffffffff


	//   ....[12]....
        /*00ac*/ 	.word	0xffffffff


	//   ....[13]....
        /*00b0*/ 	.word	0xffffffff


	//   ....[14]....
        /*00b4*/ 	.word	0xffffffff


	//   ....[15]....
        /*00b8*/ 	.word	0xffffffff


	//   ....[16]....
        /*00bc*/ 	.word	0xffffffff


	//   ....[17]....
        /*00c0*/ 	.word	0xffffffff


	//   ....[18]....
        /*00c4*/ 	.word	0xffffffff


	//   ....[19]....
        /*00c8*/ 	.word	0xffffffff


	//   ....[20]....
        /*00cc*/ 	.word	0xffffffff


	//   ....[21]....
        /*00d0*/ 	.word	0xffffffff


	//   ....[22]....
        /*00d4*/ 	.word	0xffffffff


	//   ....[23]....
        /*00d8*/ 	.word	0xffffffff


	//   ....[24]....
        /*00dc*/ 	.word	0xffffffff


	//   ....[25]....
        /*00e0*/ 	.word	0xffffffff


	//   ....[26]....
        /*00e4*/ 	.word	0xffffffff


	//   ....[27]....
        /*00e8*/ 	.word	0xffffffff


	//   ....[28]....
        /*00ec*/ 	.word	0xffffffff


	//   ....[29]....
        /*00f0*/ 	.word	0xffffffff


	//   ....[30]....
        /*00f4*/ 	.word	0xffffffff


	//   ....[31]....
        /*00f8*/ 	.word	0xffffffff


	//   ....[32]....
        /*00fc*/ 	.word	0xffffffff


	//   ....[33]....
        /*0100*/ 	.word	0xffffffff


	//   ....[34]....
        /*0104*/ 	.word	0xffffffff


	//   ....[35]....
        /*0108*/ 	.word	0xffffffff


	//   ....[36]....
        /*010c*/ 	.word	0xffffffff


	//   ....[37]....
        /*0110*/ 	.word	0xffffffff


	//   ....[38]....
        /*0114*/ 	.word	0xffffffff


	//   ....[39]....
        /*0118*/ 	.word	0xffffffff


	//   ....[40]....
        /*011c*/ 	.word	0xffffffff


	//   ....[41]....
        /*0120*/ 	.word	0xffffffff


	//   ....[42]....
        /*0124*/ 	.word	0xffffffff


	//   ....[43]....
        /*0128*/ 	.word	0xffffffff


	//   ....[44]....
        /*012c*/ 	.word	0xffffffff


	//   ....[45]....
        /*0130*/ 	.word	0xffffffff


	//   ....[46]....
        /*0134*/ 	.word	0xffffffff


	//   ....[47]....
        /*0138*/ 	.word	0xffffffff


	//   ....[48]....
        /*013c*/ 	.word	0xffffffff


	//   ....[49]....
        /*0140*/ 	.word	0xffffffff


	//   ....[50]....
        /*0144*/ 	.word	0xffffffff


	//   ....[51]....
        /*0148*/ 	.word	0xffffffff


	//   ....[52]....
        /*014c*/ 	.word	0xffffffff


	//   ....[53]....
        /*0150*/ 	.word	0xffffffff


	//   ....[54]....
        /*0154*/ 	.word	0xffffffff


	//   ....[55]....
        /*0158*/ 	.word	0xffffffff


	//   ....[56]....
        /*015c*/ 	.word	0xffffffff


	//   ....[57]....
        /*0160*/ 	.word	0xffffffff


	//   ....[58]....
        /*0164*/ 	.word	0xffffffff


	//   ....[59]....
        /*0168*/ 	.word	0xffffffff


	//----- nvinfo : EIATTR_COOP_GROUP_INSTR_OFFSETS
	.align		4
.L_579:
        /*016c*/ 	.byte	0x04, 0x28
        /*016e*/ 	.short	(.L_581 - .L_580)


	//   ....[0]....
.L_580:
        /*0170*/ 	.word	0x00000c80


	//   ....[1]....
        /*0174*/ 	.word	0x00000cb0


	//   ....[2]....
        /*0178*/ 	.word	0x00000cd0


	//   ....[3]....
        /*017c*/ 	.word	0x00000ce0


	//   ....[4]....
        /*0180*/ 	.word	0x00000e10


	//   ....[5]....
        /*0184*/ 	.word	0x00000e40


	//   ....[6]....
        /*0188*/ 	.word	0x00000e70


	//   ....[7]....
        /*018c*/ 	.word	0x00000e90


	//   ....[8]....
        /*0190*/ 	.word	0x00000fc0


	//   ....[9]....
        /*0194*/ 	.word	0x00000ff0


	//   ....[10]....
        /*0198*/ 	.word	0x00001020


	//   ....[11]....
        /*019c*/ 	.word	0x00001040


	//   ....[12]....
        /*01a0*/ 	.word	0x00001170


	//   ....[13]....
        /*01a4*/ 	.word	0x000011a0


	//   ....[14]....
        /*01a8*/ 	.word	0x000011d0


	//   ....[15]....
        /*01ac*/ 	.word	0x000011f0


	//   ....[16]....
        /*01b0*/ 	.word	0x00001320


	//   ....[17]....
        /*01b4*/ 	.word	0x00001360


	//   ....[18]....
        /*01b8*/ 	.word	0x00001390


	//   ....[19]....
        /*01bc*/ 	.word	0x000013d0


	//   ....[20]....
        /*01c0*/ 	.word	0x000020a0


	//   ....[21]....
        /*01c4*/ 	.word	0x000020b0


	//   ....[22]....
        /*01c8*/ 	.word	0x000020c0


	//   ....[23]....
        /*01cc*/ 	.word	0x000020d0


	//   ....[24]....
        /*01d0*/ 	.word	0x00002200


	//   ....[25]....
        /*01d4*/ 	.word	0x00002240


	//   ....[26]....
        /*01d8*/ 	.word	0x00002270


	//   ....[27]....
        /*01dc*/ 	.word	0x00002280


	//   ....[28]....
        /*01e0*/ 	.word	0x000023c0


	//   ....[29]....
        /*01e4*/ 	.word	0x00002400


	//   ....[30]....
        /*01e8*/ 	.word	0x00002430


	//   ....[31]....
        /*01ec*/ 	.word	0x00002440


	//   ....[32]....
        /*01f0*/ 	.word	0x00002580


	//   ....[33]....
        /*01f4*/ 	.word	0x000025c0


	//   ....[34]....
        /*01f8*/ 	.word	0x000025f0


	//   ....[35]....
        /*01fc*/ 	.word	0x00002600


	//   ....[36]....
        /*0200*/ 	.word	0x00002740


	//   ....[37]....
        /*0204*/ 	.word	0x00002780


	//   ....[38]....
        /*0208*/ 	.word	0x000027b0


	//   ....[39]....
        /*020c*/ 	.word	0x000027d0


	//   ....[40]....
        /*0210*/ 	.word	0x00005280


	//   ....[41]....
        /*0214*/ 	.word	0x000052b0


	//   ....[42]....
        /*0218*/ 	.word	0x000052d0


	//   ....[43]....
        /*021c*/ 	.word	0x000052e0


	//   ....[44]....
        /*0220*/ 	.word	0x00005410


	//   ....[45]....
        /*0224*/ 	.word	0x00005440


	//   ....[46]....
        /*0228*/ 	.word	0x00005470


	//   ....[47]....
        /*022c*/ 	.word	0x00005490


	//   ....[48]....
        /*0230*/ 	.word	0x000055c0


	//   ....[49]....
        /*0234*/ 	.word	0x000055f0


	//   ....[50]....
        /*0238*/ 	.word	0x00005620


	//   ....[51]....
        /*023c*/ 	.word	0x00005640


	//   ....[52]....
        /*0240*/ 	.word	0x00005770


	//   ....[53]....
        /*0244*/ 	.word	0x000057a0


	//   ....[54]....
        /*0248*/ 	.word	0x000057d0


	//   ....[55]....
        /*024c*/ 	.word	0x000057f0


	//   ....[56]....
        /*0250*/ 	.word	0x00005920


	//   ....[57]....
        /*0254*/ 	.word	0x00005960


	//   ....[58]....
        /*0258*/ 	.word	0x00005990


	//   ....[59]....
        /*025c*/ 	.word	0x000059d0


	//----- nvinfo : EIATTR_VRC_CTA_INIT_COUNT
	.align		4
.L_581:
        /*0260*/ 	.byte	0x02, 0x4a
	.zero		1
	.zero		1


	//----- nvinfo : EIATTR_EXIT_INSTR_OFFSETS
	.align		4
        /*0264*/ 	.byte	0x04, 0x1c
        /*0266*/ 	.short	(.L_583 - .L_582)


	//   ....[0]....
.L_582:
        /*0268*/ 	.word	0x000065e0


	//   ....[1]....
        /*026c*/ 	.word	0x00006630


	//----- nvinfo : EIATTR_MAX_THREADS
	.align		4
.L_583:
        /*0270*/ 	.byte	0x04, 0x05
        /*0272*/ 	.short	(.L_585 - .L_584)
.L_584:
        /*0274*/ 	.word	0x00000100
        /*0278*/ 	.word	0x00000001
        /*027c*/ 	.word	0x00000001


	//----- nvinfo : EIATTR_CRS_STACK_SIZE
	.align		4
.L_585:
        /*0280*/ 	.byte	0x04, 0x1e
        /*0282*/ 	.short	(.L_587 - .L_586)
.L_586:
        /*0284*/ 	.word	0x00000000


	//----- nvinfo : EIATTR_CBANK_PARAM_SIZE
	.align		4
.L_587:
        /*0288*/ 	.byte	0x03, 0x19
        /*028a*/ 	.short	0x0051


	//----- nvinfo : EIATTR_PARAM_CBANK
	.align		4
        /*028c*/ 	.byte	0x04, 0x0a
        /*028e*/ 	.short	(.L_589 - .L_588)
	.align		4
.L_588:
        /*0290*/ 	.word	index@(.nv.constant0._ZN6thrust24THRUST_300001_SM_1000_NS8cuda_cub4core6detail13_kernel_agentINS1_8__reduce11ReduceAgentINS0_12zip_iteratorIN4cuda3std3__45tupleIJNS0_6detail15normal_iteratorINS0_10device_ptrIdEEEENS0_17counting_iteratorIlNS0_11use_defaultESI_SI_EEEEEEEPNSB_IJdlEEESM_iNS1_9__extrema9arg_min_fIdlNSA_4lessIdEEEEEEJSL_SN_iN3cub18CUB_300001_SM_100013GridEvenShareIiEENSV_9GridQueueIjEESS_EEEvDpT0_)
        /*0294*/ 	.short	0x0380
        /*0296*/ 	.short	0x0051


	//----- nvinfo : EIATTR_SW_WAR
	.align		4
.L_589:
        /*0298*/ 	.byte	0x04, 0x36
        /*029a*/ 	.short	(.L_591 - .L_590)
.L_590:
        /*029c*/ 	.word	0x00000008
.L_591:


//--------------------- .nv.info._ZN6thrust24THRUST_300001_SM_1000_NS8cuda_cub4core6detail13_kernel_agentINS1_8__reduce11ReduceAgentINS0_12zip_iteratorIN4cuda3std3__45tupleIJNS0_6detail15normal_iteratorINS0_10device_ptrIdEEEENS0_17counting_iteratorIlNS0_11use_defaultESI_SI_EEEEEEEPNSB_IJdlEEESM_iNS1_9__extrema9arg_min_fIdlNSA_4lessIdEEEEEEJSL_SN_iSS_EEEvDpT0_ --------------------------
	.section	.nv.info._ZN6thrust24THRUST_300001_SM_1000_NS8cuda_cub4core6detail13_kernel_agentINS1_8__reduce11ReduceAgentINS0_12zip_iteratorIN4cuda3std3__45tupleIJNS0_6detail15normal_iteratorINS0_10device_ptrIdEEEENS0_17counting_iteratorIlNS0_11use_defaultESI_SI_EEEEEEEPNSB_IJdlEEESM_iNS1_9__extrema9arg_min_fIdlNSA_4lessIdEEEEEEJSL_SN_iSS_EEEvDpT0_,"",@"SHT_CUDA_INFO"
	.sectionflags	@""
	.align	4


	//----- nvinfo : EIATTR_CUDA_API_VERSION
	.align		4
        /*0000*/ 	.byte	0x04, 0x37
        /*0002*/ 	.short	(.L_593 - .L_592)
.L_592:
        /*0004*/ 	.word	0x00000082


	//----- nvinfo : EIATTR_KPARAM_INFO
	.align		4
.L_593:
        /*0008*/ 	.byte	0x04, 0x17
        /*000a*/ 	.short	(.L_595 - .L_594)
.L_594:
        /*000c*/ 	.word	0x00000000
        /*0010*/ 	.short	0x0003
        /*0012*/ 	.short	0x001c
        /*0014*/ 	.byte	0x00, 0xf0, 0x05, 0x00


	//----- nvinfo : EIATTR_KPARAM_INFO
	.align		4
.L_595:
        /*0018*/ 	.byte	0x04, 0x17
        /*001a*/ 	.short	(.L_597 - .L_596)
.L_596:
        /*001c*/ 	.word	0x00000000
        /*0020*/ 	.short	0x0002
        /*0022*/ 	.short	0x0018
        /*0024*/ 	.byte	0x00, 0xf0, 0x11, 0x00


	//----- nvinfo : EIATTR_KPARAM_INFO
	.align		4
.L_597:
        /*0028*/ 	.byte	0x04, 0x17
        /*002a*/ 	.short	(.L_599 - .L_598)
.L_598:
        /*002c*/ 	.word	0x00000000
        /*0030*/ 	.short	0x0001
        /*0032*/ 	.short	0x0010
        /*0034*/ 	.byte	0x00, 0xf5, 0x21, 0x00


	//----- nvinfo : EIATTR_KPARAM_INFO
	.align		4
.L_599:
        /*0038*/ 	.byte	0x04, 0x17
        /*003a*/ 	.short	(.L_601 - .L_600)
.L_600:
        /*003c*/ 	.word	0x00000000
        /*0040*/ 	.short	0x0000
        /*0042*/ 	.short	0x0000
        /*0044*/ 	.byte	0x00, 0xf0, 0x41, 0x00


	//----- nvinfo : EIATTR_SPARSE_MMA_MASK
	.align		4
.L_601:
        /*0048*/ 	.byte	0x03, 0x50
        /*004a*/ 	.short	0x0000


	//----- nvinfo : EIATTR_MAXREG_COUNT
	.align		4
        /*004c*/ 	.byte	0x03, 0x1b
        /*004e*/ 	.short	0x00ff


	//----- nvinfo : EIATTR_NUM_BARRIERS
	.align		4
        /*0050*/ 	.byte	0x02, 0x4c
        /*0052*/ 	.byte	0x01
	.zero		1


	//----- nvinfo : EIATTR_MERCURY_ISA_VERSION
	.align		4
        /*0054*/ 	.byte	0x03, 0x5f
        /*0056*/ 	.short	0x0101


	//----- nvinfo : EIATTR_COOP_GROUP_MASK_REGIDS
	.align		4
        /*0058*/ 	.byte	0x04, 0x29
        /*005a*/ 	.short	(.L_603 - .L_602)


	//   ....[0]....
.L_602:
        /*005c*/ 	.word	0xffffffff


	//   ....[1]....
        /*0060*/ 	.word	0xffffffff


	//   ....[2]....
        /*0064*/ 	.word	0xffffffff


	//   ....[3]....
        /*0068*/ 	.word	0xffffffff


	//   ....[4]....
        /*006c*/ 	.word	0xffffffff


	//   ....[5]....
        /*0070*/ 	.word	0xffffffff


	//   ....[6]....
        /*0074*/ 	.word	0xffffffff


	//   ....[7]....
        /*0078*/ 	.word	0xffffffff


	//   ....[8]....
        /*007c*/ 	.word	0xffffffff


	//   ....[9]....
        /*0080*/ 	.word	0xffffffff


	//   ....[10]....
        /*0084*/ 	.word	0xffffffff


	//   ....[11]....
        /*0088*/ 	.word	0xffffffff


	//   ....[12]....
        /*008c*/ 	.word	0xffffffff


	//   ....[13]....
        /*0090*/ 	.word	0xffffffff


	//   ....[14]....
        /*0094*/ 	.word	0xffffffff


	//   ....[15]....
        /*0098*/ 	.word	0xffffffff


	//   ....[16]....
        /*009c*/ 	.word	0xffffffff


	//   ....[17]....
        /*00a0*/ 	.word	0xffffffff


	//   ....[18]....
        /*00a4*/ 	.word	0xffffffff


	//   ....[19]....
        /*00a8*/ 	.word	0xffffffff


	//   ....[20]....
        /*00ac*/ 	.word	0xffffffff


	//   ....[21]....
        /*00b0*/ 	.word	0xffffffff


	//   ....[22]....
        /*00b4*/ 	.word	0xffffffff


	//   ....[23]....
        /*00b8*/ 	.word	0xffffffff


	//   ....[24]....
        /*00bc*/ 	.word	0xffffffff


	//   ....[25]....
        /*00c0*/ 	.word	0xffffffff


	//   ....[26]....
        /*00c4*/ 	.word	0xffffffff


	//   ....[27]....
        /*00c8*/ 	.word	0xffffffff


	//   ....[28]....
        /*00cc*/ 	.word	0xffffffff


	//   ....[29]....
        /*00d0*/ 	.word	0xffffffff


	//   ....[30]....
        /*00d4*/ 	.word	0xffffffff


	//   ....[31]....
        /*00d8*/ 	.word	0xffffffff


	//   ....[32]....
        /*00dc*/ 	.word	0xffffffff


	//   ....[33]....
        /*00e0*/ 	.word	0xffffffff


	//   ....[34]....
        /*00e4*/ 	.word	0xffffffff


	//   ....[35]....
        /*00e8*/ 	.word	0xffffffff


	//   ....[36]....
        /*00ec*/ 	.word	0xffffffff


	//   ....[37]....
        /*00f0*/ 	.word	0xffffffff


	//   ....[38]....
        /*00f4*/ 	.word	0xffffffff


	//   ....[39]....
        /*00f8*/ 	.word	0xffffffff


	//   ....[40]....
        /*00fc*/ 	.word	0xffffffff


	//   ....[41]....
        /*0100*/ 	.word	0xffffffff


	//   ....[42]....
        /*0104*/ 	.word	0xffffffff


	//   ....[43]....
        /*0108*/ 	.word	0xffffffff


	//   ....[44]....
        /*010c*/ 	.word	0xffffffff


	//   ....[45]....
        /*0110*/ 	.word	0xffffffff


	//   ....[46]....
        /*0114*/ 	.word	0xffffffff


	//   ....[47]....
        /*0118*/ 	.word	0xffffffff


	//   ....[48]....
        /*011c*/ 	.word	0xffffffff


	//   ....[49]....
        /*0120*/ 	.word	0xffffffff


	//   ....[50]....
        /*0124*/ 	.word	0xffffffff


	//   ....[51]....
        /*0128*/ 	.word	0xffffffff


	//   ....[52]....
        /*012c*/ 	.word	0xffffffff


	//   ....[53]....
        /*0130*/ 	.word	0xffffffff


	//   ....[54]....
        /*0134*/ 	.word	0xffffffff


	//   ....[55]....
        /*0138*/ 	.word	0xffffffff


	//   ....[56]....
        /*013c*/ 	.word	0xffffffff


	//   ....[57]....
        /*0140*/ 	.word	0xffffffff


	//   ....[58]....
        /*0144*/ 	.word	0xffffffff


	//   ....[59]....
        /*0148*/ 	.word	0xffffffff


	//----- nvinfo : EIATTR_COOP_GROUP_INSTR_OFFSETS
	.align		4
.L_603:
        /*014c*/ 	.byte	0x04, 0x28
        /*014e*/ 	.short	(.L_605 - .L_604)


	//   ....[0]....
.L_604:
        /*0150*/ 	.word	0x00000c50


	//   ....[1]....
        /*0154*/ 	.word	0x00000c80


	//   ....[2]....
        /*0158*/ 	.word	0x00000ca0


	//   ....[3]....
        /*015c*/ 	.word	0x00000cb0


	//   ....[4]....
        /*0160*/ 	.word	0x00000de0


	//   ....[5]....
        /*0164*/ 	.word	0x00000e10


	//   ....[6]....
        /*0168*/ 	.word	0x00000e40


	//   ....[7]....
        /*016c*/ 	.word	0x00000e60


	//   ....[8]....
        /*0170*/ 	.word	0x00000f90


	//   ....[9]....
        /*0174*/ 	.word	0x00000fc0


	//   ....[10]....
        /*0178*/ 	.word	0x00000ff0


	//   ....[11]....
        /*017c*/ 	.word	0x00001010


	//   ....[12]....
        /*0180*/ 	.word	0x00001140


	//   ....[13]....
        /*0184*/ 	.word	0x00001170


	//   ....[14]....
        /*0188*/ 	.word	0x000011a0


	//   ....[15]....
        /*018c*/ 	.word	0x000011c0


	//   ....[16]....
        /*0190*/ 	.word	0x000012f0


	//   ....[17]....
        /*0194*/ 	.word	0x00001330


	//   ....[18]....
        /*0198*/ 	.word	0x00001360


	//   ....[19]....
        /*019c*/ 	.word	0x000013a0


	//   ....[20]....
        /*01a0*/ 	.word	0x00002070


	//   ....[21]....
        /*01a4*/ 	.word	0x00002080


	//   ....[22]....
        /*01a8*/ 	.word	0x00002090


	//   ....[23]....
        /*01ac*/ 	.word	0x000020a0


	//   ....[24]....
        /*01b0*/ 	.word	0x000021d0


	//   ....[25]....
        /*01b4*/ 	.word	0x00002210


	//   ....[26]....
        /*01b8*/ 	.word	0x00002240


	//   ....[27]....
        /*01bc*/ 	.word	0x00002250


	//   ....[28]....
        /*01c0*/ 	.word	0x00002390


	//   ....[29]....
        /*01c4*/ 	.word	0x000023d0


	//   ....[30]....
        /*01c8*/ 	.word	0x00002400


	//   ....[31]....
        /*01cc*/ 	.word	0x00002410


	//   ....[32]....
        /*01d0*/ 	.word	0x00002550


	//   ....[33]....
        /*01d4*/ 	.word	0x00002590


	//   ....[34]....
        /*01d8*/ 	.word	0x000025c0


	//   ....[35]....
        /*01dc*/ 	.word	0x000025d0


	//   ....[36]....
        /*01e0*/ 	.word	0x00002710


	//   ....[37]....
        /*01e4*/ 	.word	0x00002750


	//   ....[38]....
        /*01e8*/ 	.word	0x00002780


	//   ....[39]....
        /*01ec*/ 	.word	0x000027a0


	//   ....[40]....
        /*01f0*/ 	.word	0x00005010


	//   ....[41]....
        /*01f4*/ 	.word	0x00005040


	//   ....[42]....
        /*01f8*/ 	.word	0x00005060


	//   ....[43]....
        /*01fc*/ 	.word	0x00005070


	//   ....[44]....
        /*0200*/ 	.word	0x000051a0


	//   ....[45]....
        /*0204*/ 	.word	0x000051d0


	//   ....[46]....
        /*0208*/ 	.word	0x00005200


	//   ....[47]....
        /*020c*/ 	.word	0x00005220


	//   ....[48]....
        /*0210*/ 	.word	0x00005350


	//   ....[49]....
        /*0214*/ 	.word	0x00005380


	//   ....[50]....
        /*0218*/ 	.word	0x000053b0


	//   ....[51]....
        /*021c*/ 	.word	0x000053d0


	//   ....[52]....
        /*0220*/ 	.word	0x00005500


	//   ....[53]....
        /*0224*/ 	.word	0x00005530


	//   ....[54]....
        /*0228*/ 	.word	0x00005560


	//   ....[55]....
        /*022c*/ 	.word	0x00005580


	//   ....[56]....
        /*0230*/ 	.word	0x000056b0


	//   ....[57]....
        /*0234*/ 	.word	0x000056f0


	//   ....[58]....
        /*0238*/ 	.word	0x00005720


	//   ....[59]....
        /*023c*/ 	.word	0x00005730


	//----- nvinfo : EIATTR_VRC_CTA_INIT_COUNT
	.align		4
.L_605:
        /*0240*/ 	.byte	0x02, 0x4a
	.zero		1
	.zero		1


	//----- nvinfo : EIATTR_EXIT_INSTR_OFFSETS
	.align		4
        /*0244*/ 	.byte	0x04, 0x1c
        /*0246*/ 	.short	(.L_607 - .L_606)


	//   ....[0]....
.L_606:
        /*0248*/ 	.word	0x00000030


	//   ....[1]....
        /*024c*/ 	.word	0x00006370


	//   ....[2]....
        /*0250*/ 	.word	0x000063b0


	//----- nvinfo : EIATTR_MAX_THREADS
	.align		4
.L_607:
        /*0254*/ 	.byte	0x04, 0x05
        /*0256*/ 	.short	(.L_609 - .L_608)
.L_608:
        /*0258*/ 	.word	0x00000100
        /*025c*/ 	.word	0x00000001
        /*0260*/ 	.word	0x00000001


	//----- nvinfo : EIATTR_CRS_STACK_SIZE
	.align		4
.L_609:
        /*0264*/ 	.byte	0x04, 0x1e
        /*0266*/ 	.short	(.L_611 - .L_610)
.L_610:
        /*0268*/ 	.word	0x00000000


	//----- nvinfo : EIATTR_CBANK_PARAM_SIZE
	.align		4
.L_611:
        /*026c*/ 	.byte	0x03, 0x19
        /*026e*/ 	.short	0x001d


	//----- nvinfo : EIATTR_PARAM_CBANK
	.align		4
        /*0270*/ 	.byte	0x04, 0x0a
        /*0272*/ 	.short	(.L_613 - .L_612)
	.align		4
.L_612:
        /*0274*/ 	.word	index@(.nv.constant0._ZN6thrust24THRUST_300001_SM_1000_NS8cuda_cub4core6detail13_kernel_agentINS1_8__reduce11ReduceAgentINS0_12zip_iteratorIN4cuda3std3__45tupleIJNS0_6detail15normal_iteratorINS0_10device_ptrIdEEEENS0_17counting_iteratorIlNS0_11use_defaultESI_SI_EEEEEEEPNSB_IJdlEEESM_iNS1_9__extrema9arg_min_fIdlNSA_4lessIdEEEEEEJSL_SN_iSS_EEEvDpT0_)
        /*0278*/ 	.short	0x0380
        /*027a*/ 	.short	0x001d


	//----- nvinfo : EIATTR_SW_WAR
	.align		4
.L_613:
        /*027c*/ 	.byte	0x04, 0x36
        /*027e*/ 	.short	(.L_615 - .L_614)
.L_614:
        /*0280*/ 	.word	0x00000008
.L_615:


//--------------------- .nv.info._ZN6thrust24THRUST_300001_SM_1000_NS8cuda_cub4core6detail13_kernel_agentINS1_8__reduce11ReduceAgentIPN4cuda3std3__45tupleIJdlEEESC_SB_lNS1_9__extrema9arg_max_fIdlNS9_4lessIdEEEEEEJSC_SC_iSH_EEEvDpT0_ --------------------------
	.section	.nv.info._ZN6thrust24THRUST_300001_SM_1000_NS8cuda_cub4core6detail13_kernel_agentINS1_8__reduce11ReduceAgentIPN4cuda3std3__45tupleIJdlEEESC_SB_lNS1_9__extrema9arg_max_fIdlNS9_4lessIdEEEEEEJSC_SC_iSH_EEEvDpT0_,"",@"SHT_CUDA_INFO"
	.sectionflags	@""
	.align	4


	//----- nvinfo : EIATTR_CUDA_API_VERSION
	.align		4
        /*0000*/ 	.byte	0x04, 0x37
        /*0002*/ 	.short	(.L_617 - .L_616)
.L_616:
        /*0004*/ 	.word	0x00000082


	//----- nvinfo : EIATTR_KPARAM_INFO
	.align		4
.L_617:
        /*0008*/ 	.byte	0x04, 0x17
        /*000a*/ 	.short	(.L_619 - .L_618)
.L_618:
        /*000c*/ 	.word	0x00000000
        /*0010*/ 	.short	0x0003
        /*0012*/ 	.short	0x0014
        /*0014*/ 	.byte	0x00, 0xf0, 0x05, 0x00


	//----- nvinfo : EIATTR_KPARAM_INFO
	.align		4
.L_619:
        /*0018*/ 	.byte	0x04, 0x17
        /*001a*/ 	.short	(.L_621 - .L_620)
.L_620:
        /*001c*/ 	.word	0x00000000
        /*0020*/ 	.short	0x0002
        /*0022*/ 	.short	0x0010
        /*0024*/ 	.byte	0x00, 0xf0, 0x11, 0x00


	//----- nvinfo : EIATTR_KPARAM_INFO
	.align		4
.L_621:
        /*0028*/ 	.byte	0x04, 0x17
        /*002a*/ 	.short	(.L_623 - .L_622)
.L_622:
        /*002c*/ 	.word	0x00000000
        /*0030*/ 	.short	0x0001
        /*0032*/ 	.short	0x0008
        /*0034*/ 	.byte	0x00, 0xf5, 0x21, 0x00


	//----- nvinfo : EIATTR_KPARAM_INFO
	.align		4
.L_623:
        /*0038*/ 	.byte	0x04, 0x17
        /*003a*/ 	.short	(.L_625 - .L_624)
.L_624:
        /*003c*/ 	.word	0x00000000
        /*0040*/ 	.short	0x0000
        /*0042*/ 	.short	0x0000
        /*0044*/ 	.byte	0x00, 0xf5, 0x21, 0x00


	//----- nvinfo : EIATTR_SPARSE_MMA_MASK
	.align		4
.L_625:
        /*0048*/ 	.byte	0x03, 0x50
        /*004a*/ 	.short	0x0000


	//----- nvinfo : EIATTR_MAXREG_COUNT
	.align		4
        /*004c*/ 	.byte	0x03, 0x1b
        /*004e*/ 	.short	0x00ff


	//----- nvinfo : EIATTR_NUM_BARRIERS
	.align		4
        /*0050*/ 	.byte	0x02, 0x4c
        /*0052*/ 	.byte	0x01
	.zero		1


	//----- nvinfo : EIATTR_MERCURY_ISA_VERSION
	.align		4
        /*0054*/ 	.byte	0x03, 0x5f
        /*0056*/ 	.short	0x0101


	//----- nvinfo : EIATTR_COOP_GROUP_MASK_REGIDS
	.align		4
        /*0058*/ 	.byte	0x04, 0x29
        /*005a*/ 	.short	(.L_627 - .L_626)


	//   ....[0]....
.L_626:
        /*005c*/ 	.word	0xffffffff


	//   ....[1]....
        /*0060*/ 	.word	0xffffffff


	//   ....[2]....
        /*0064*/ 	.word	0xffffffff


	//   ....[3]....
        /*0068*/ 	.word	0xffffffff


	//   ....[4]....
        /*006c*/ 	.word	0xffffffff


	//   ....[5]....
        /*0070*/ 	.word	0xffffffff


	//   ....[6]....
        /*0074*/ 	.word	0xffffffff


	//   ....[7]....
        /*0078*/ 	.word	0xffffffff


	//   ....[8]....
        /*007c*/ 	.word	0xffffffff


	//   ....[9]....
        /*0080*/ 	.word	0xffffffff


	//   ....[10]....
        /*0084*/ 	.word	0xffffffff


	//   ....[11]....
        /*0088*/ 	.word	0xffffffff


	//   ....[12]....
        /*008c*/ 	.word	0xffffffff


	//   ....[13]....
        /*0090*/ 	.word	0xffffffff


	//   ....[14]....
        /*0094*/ 	.word	0xffffffff


	//   ....[15]....
        /*0098*/ 	.word	0xffffffff


	//   ....[16]....
        /*009c*/ 	.word	0xffffffff


	//   ....[17]....
        /*00a0*/ 	.word	0xffffffff


	//   ....[18]....
        /*00a4*/ 	.word	0xffffffff


	//   ....[19]....
        /*00a8*/ 	.word	0xffffffff


	//   ....[20]....
        /*00ac*/ 	.word	0xffffffff


	//   ....[21]....
        /*00b0*/ 	.word	0xffffffff


	//   ....[22]....
        /*00b4*/ 	.word	0xffffffff


	//   ....[23]....
        /*00b8*/ 	.word	0xffffffff


	//   ....[24]....
        /*00bc*/ 	.word	0xffffffff


	//   ....[25]....
        /*00c0*/ 	.word	0xffffffff


	//   ....[26]....
        /*00c4*/ 	.word	0xffffffff


	//   ....[27]....
        /*00c8*/ 	.word	0xffffffff


	//   ....[28]....
        /*00cc*/ 	.word	0xffffffff


	//   ....[29]....
        /*00d0*/ 	.word	0xffffffff


	//   ....[30]....
        /*00d4*/ 	.word	0xffffffff


	//   ....[31]....
        /*00d8*/ 	.word	0xffffffff


	//   ....[32]....
        /*00dc*/ 	.word	0xffffffff


	//   ....[33]....
        /*00e0*/ 	.word	0xffffffff


	//   ....[34]....
        /*00e4*/ 	.word	0xffffffff


	//   ....[35]....
        /*00e8*/ 	.word	0xffffffff


	//   ....[36]....
        /*00ec*/ 	.word	0xffffffff


	//   ....[37]....
        /*00f0*/ 	.word	0xffffffff


	//   ....[38]....
        /*00f4*/ 	.word	0xffffffff


	//   ....[39]....
        /*00f8*/ 	.word	0xffffffff


	//   ....[40]....
        /*00fc*/ 	.word	0xffffffff


	//   ....[41]....
        /*0100*/ 	.word	0xffffffff


	//   ....[42]....
        /*0104*/ 	.word	0xffffffff


	//   ....[43]....
        /*0108*/ 	.word	0xffffffff


	//   ....[44]....
        /*010c*/ 	.word	0xffffffff


	//   ....[45]....
        /*0110*/ 	.word	0xffffffff


	//   ....[46]....
        /*0114*/ 	.word	0xffffffff


	//   ....[47]....
        /*0118*/ 	.word	0xffffffff


	//   ....[48]....
        /*011c*/ 	.word	0xffffffff


	//   ....[49]....
        /*0120*/ 	.word	0xffffffff


	//   ....[50]....
        /*0124*/ 	.word	0xffffffff


	//   ....[51]....
        /*0128*/ 	.word	0xffffffff


	//   ....[52]....
        /*012c*/ 	.word	0xffffffff


	//   ....[53]....
        /*0130*/ 	.word	0xffffffff


	//   ....[54]....
        /*0134*/ 	.word	0xffffffff


	//   ....[55]....
        /*0138*/ 	.word	0xffffffff


	//   ....[56]....
        /*013c*/ 	.word	0xffffffff


	//   ....[57]....
        /*0140*/ 	.word	0xffffffff


	//   ....[58]....
        /*0144*/ 	.word	0xffffffff


	//   ....[59]....
        /*0148*/ 	.word	0xffffffff


	//----- nvinfo : EIATTR_COOP_GROUP_INSTR_OFFSETS
	.align		4
.L_627:
        /*014c*/ 	.byte	0x04, 0x28
        /*014e*/ 	.short	(.L_629 - .L_628)


	//   ....[0]....
.L_628:
        /*0150*/ 	.word	0x00000b70


	//   ....[1]....
        /*0154*/ 	.word	0x00000ba0


	//   ....[2]....
        /*0158*/ 	.word	0x00000bc0


	//   ....[3]....
        /*015c*/ 	.word	0x00000bd0


	//   ....[4]....
        /*0160*/ 	.word	0x00000d60


	//   ....[5]....
        /*0164*/ 	.word	0x00000d90


	//   ....[6]....
        /*0168*/ 	.word	0x00000dc0


	//   ....[7]....
        /*016c*/ 	.word	0x00000de0


	//   ....[8]....
        /*0170*/ 	.word	0x00000f60


	//   ....[9]....
        /*0174*/ 	.word	0x00000f90


	//   ....[10]....
        /*0178*/ 	.word	0x00000fc0


	//   ....[11]....
        /*017c*/ 	.word	0x00000fe0


	//   ....[12]....
        /*0180*/ 	.word	0x00001160


	//   ....[13]....
        /*0184*/ 	.word	0x00001190


	//   ....[14]....
        /*0188*/ 	.word	0x000011c0


	//   ....[15]....
        /*018c*/ 	.word	0x000011e0


	//   ....[16]....
        /*0190*/ 	.word	0x00001360


	//   ....[17]....
        /*0194*/ 	.word	0x00001390


	//   ....[18]....
        /*0198*/ 	.word	0x000013c0


	//   ....[19]....
        /*019c*/ 	.word	0x000013e0


	//   ....[20]....
        /*01a0*/ 	.word	0x00002140


	//   ....[21]....
        /*01a4*/ 	.word	0x00002150


	//   ....[22]....
        /*01a8*/ 	.word	0x00002160


	//   ....[23]....
        /*01ac*/ 	.word	0x00002180


	//   ....[24]....
        /*01b0*/ 	.word	0x00002300


	//   ....[25]....
        /*01b4*/ 	.word	0x00002340


	//   ....[26]....
        /*01b8*/ 	.word	0x00002370


	//   ....[27]....
        /*01bc*/ 	.word	0x00002390


	//   ....[28]....
        /*01c0*/ 	.word	0x00002510


	//   ....[29]....
        /*01c4*/ 	.word	0x00002550


	//   ....[30]....
        /*01c8*/ 	.word	0x00002580


	//   ....[31]....
        /*01cc*/ 	.word	0x000025a0


	//   ....[32]....
        /*01d0*/ 	.word	0x00002720


	//   ....[33]....
        /*01d4*/ 	.word	0x00002760


	//   ....[34]....
        /*01d8*/ 	.word	0x00002790


	//   ....[35]....
        /*01dc*/ 	.word	0x000027b0


	//   ....[36]....
        /*01e0*/ 	.word	0x00002930


	//   ....[37]....
        /*01e4*/ 	.word	0x00002970


	//   ....[38]....
        /*01e8*/ 	.word	0x000029a0


	//   ....[39]....
        /*01ec*/ 	.word	0x000029c0


	//   ....[40]....
        /*01f0*/ 	.word	0x00005780


	//   ....[41]....
        /*01f4*/ 	.word	0x000057b0


	//   ....[42]....
        /*01f8*/ 	.word	0x000057d0


	//   ....[43]....
        /*01fc*/ 	.word	0x000057e0


	//   ....[44]....
        /*0200*/ 	.word	0x00005970


	//   ....[45]....
        /*0204*/ 	.word	0x000059a0


	//   ....[46]....
        /*0208*/ 	.word	0x000059d0


	//   ....[47]....
        /*020c*/ 	.word	0x000059f0


	//   ....[48]....
        /*0210*/ 	.word	0x00005b70


	//   ....[49]....
        /*0214*/ 	.word	0x00005ba0


	//   ....[50]....
        /*0218*/ 	.word	0x00005bd0


	//   ....[51]....
        /*021c*/ 	.word	0x00005bf0


	//   ....[52]....
        /*0220*/ 	.word	0x00005d70


	//   ....[53]....
        /*0224*/ 	.word	0x00005da0


	//   ....[54]....
        /*0228*/ 	.word	0x00005dd0


	//   ....[55]....
        /*022c*/ 	.word	0x00005df0


	//   ....[56]....
        /*0230*/ 	.word	0x00005f70


	//   ....[57]....
        /*0234*/ 	.word	0x00005fa0


	//   ....[58]....
        /*0238*/ 	.word	0x00005fd0


	//   ....[59]....
        /*023c*/ 	.word	0x00005ff0


	//----- nvinfo : EIATTR_VRC_CTA_INIT_COUNT
	.align		4
.L_629:
        /*0240*/ 	.byte	0x02, 0x4a
	.zero		1
	.zero		1


	//----- nvinfo : EIATTR_EXIT_INSTR_OFFSETS
	.align		4
        /*0244*/ 	.byte	0x04, 0x1c
        /*0246*/ 	.short	(.L_631 - .L_630)


	//   ....[0]....
.L_630:
        /*0248*/ 	.word	0x00000030


	//   ....[1]....
        /*024c*/ 	.word	0x00006c90


	//   ....[2]....
        /*0250*/ 	.word	0x00006cd0


	//----- nvinfo : EIATTR_MAX_THREADS
	.align		4
.L_631:
        /*0254*/ 	.byte	0x04, 0x05
        /*0256*/ 	.short	(.L_633 - .L_632)
.L_632:
        /*0258*/ 	.word	0x00000100
        /*025c*/ 	.word	0x00000001
        /*0260*/ 	.word	0x00000001


	//----- nvinfo : EIATTR_CRS_STACK_SIZE
	.align		4
.L_633:
        /*0264*/ 	.byte	0x04, 0x1e
        /*0266*/ 	.short	(.L_635 - .L_634)
.L_634:
        /*0268*/ 	.word	0x00000000


	//----- nvinfo : EIATTR_CBANK_PARAM_SIZE
	.align		4
.L_635:
        /*026c*/ 	.byte	0x03, 0x19
        /*026e*/ 	.short	0x0015


	//----- nvinfo : EIATTR_PARAM_CBANK
	.align		4
        /*0270*/ 	.byte	0x04, 0x0a
        /*0272*/ 	.short	(.L_637 - .L_636)
	.align		4
.L_636:
        /*0274*/ 	.word	index@(.nv.constant0._ZN6thrust24THRUST_300001_SM_1000_NS8cuda_cub4core6detail13_kernel_agentINS1_8__reduce11ReduceAgentIPN4cuda3std3__45tupleIJdlEEESC_SB_lNS1_9__extrema9arg_max_fIdlNS9_4lessIdEEEEEEJSC_SC_iSH_EEEvDpT0_)
        /*0278*/ 	.short	0x0380
        /*027a*/ 	.short	0x0015


	//----- nvinfo : EIATTR_SW_WAR
	.align		4
.L_637:
        /*027c*/ 	.byte	0x04, 0x36
        /*027e*/ 	.short	(.L_639 - .L_638)
.L_638:
        /*0280*/ 	.word	0x00000008
.L_639:


//--------------------- .nv.info._ZN6thrust24THRUST_300001_SM_1000_NS8cuda_cub4core6detail13_kernel_agentINS1_8__reduce10DrainAgentIlEEJN3cub18CUB_300001_SM_10009GridQueueIyEElEEEvDpT0_ --------------------------
	.section	.nv.info._ZN6thrust24THRUST_300001_SM_1000_NS8cuda_cub4core6detail13_kernel_agentINS1_8__reduce10DrainAgentIlEEJN3cub18CUB_300001_SM_10009GridQueueIyEElEEEvDpT0_,"",@"SHT_CUDA_INFO"
	.sectionflags	@""
	.align	4


	//----- nvinfo : EIATTR_CUDA_API_VERSION
	.align		4
        /*0000*/ 	.byte	0x04, 0x37
        /*0002*/ 	.short	(.L_641 - .L_640)
.L_640:
        /*0004*/ 	.word	0x00000082


	//----- nvinfo : EIATTR_KPARAM_INFO
	.align		4
.L_641:
        /*0008*/ 	.byte	0x04, 0x17
        /*000a*/ 	.short	(.L_643 - .L_642)
.L_642:
        /*000c*/ 	.word	0x00000000
        /*0010*/ 	.short	0x0001
        /*0012*/ 	.short	0x0008
        /*0014*/ 	.byte	0x00, 0xf0, 0x21, 0x00


	//----- nvinfo : EIATTR_KPARAM_INFO
	.align		4
.L_643:
        /*0018*/ 	.byte	0x04, 0x17
        /*001a*/ 	.short	(.L_645 - .L_644)
.L_644:
        /*001c*/ 	.word	0x00000000
        /*0020*/ 	.short	0x0000
        /*0022*/ 	.short	0x0000
        /*0024*/ 	.byte	0x00, 0xf0, 0x21, 0x00


	//----- nvinfo : EIATTR_SPARSE_MMA_MASK
	.align		4
.L_645:
        /*0028*/ 	.byte	0x03, 0x50
        /*002a*/ 	.short	0x0000


	//----- nvinfo : EIATTR_MAXREG_COUNT
	.align		4
        /*002c*/ 	.byte	0x03, 0x1b
        /*002e*/ 	.short	0x00ff


	//----- nvinfo : EIATTR_MERCURY_ISA_VERSION
	.align		4
        /*0030*/ 	.byte	0x03, 0x5f
        /*0032*/ 	.short	0x0101


	//----- nvinfo : EIATTR_VRC_CTA_INIT_COUNT
	.align		4
        /*0034*/ 	.byte	0x02, 0x4a
	.zero		1
	.zero		1


	//----- nvinfo : EIATTR_EXIT_INSTR_OFFSETS
	.align		4
        /*0038*/ 	.byte	0x04, 0x1c
        /*003a*/ 	.short	(.L_647 - .L_646)


	//   ....[0]....
.L_646:
        /*003c*/ 	.word	0x00000060


	//----- nvinfo : EIATTR_MAX_THREADS
	.align		4
.L_647:
        /*0040*/ 	.byte	0x04, 0x05
        /*0042*/ 	.short	(.L_649 - .L_648)
.L_648:
        /*0044*/ 	.word	0x00000001
        /*0048*/ 	.word	0x00000001
        /*004c*/ 	.word	0x00000001


	//----- nvinfo : EIATTR_CBANK_PARAM_SIZE
	.align		4
.L_649:
        /*0050*/ 	.byte	0x03, 0x19
        /*0052*/ 	.short	0x0010


	//----- nvinfo : EIATTR_PARAM_CBANK
	.align		4
        /*0054*/ 	.byte	0x04, 0x0a
        /*0056*/ 	.short	(.L_651 - .L_650)
	.align		4
.L_650:
        /*0058*/ 	.word	index@(.nv.constant0._ZN6thrust24THRUST_300001_SM_1000_NS8cuda_cub4core6detail13_kernel_agentINS1_8__reduce10DrainAgentIlEEJN3cub18CUB_300001_SM_10009GridQueueIyEElEEEvDpT0_)
        /*005c*/ 	.short	0x0380
        /*005e*/ 	.short	0x0010


	//----- nvinfo : EIATTR_SW_WAR
	.align		4
.L_651:
        /*0060*/ 	.byte	0x04, 0x36
        /*0062*/ 	.short	(.L_653 - .L_652)
.L_652:
        /*0064*/ 	.word	0x00000008
.L_653:


//--------------------- .nv.info._ZN6thrust24THRUST_300001_SM_1000_NS8cuda_cub4core6detail13_kernel_agentINS1_8__reduce11ReduceAgentINS0_12zip_iteratorIN4cuda3std3__45tupleIJNS0_6detail15normal_iteratorINS0_10device_ptrIdEEEENS0_17counting_iteratorIlNS0_11use_defaultESI_SI_EEEEEEEPNSB_IJdlEEESM_lNS1_9__extrema9arg_max_fIdlNSA_4lessIdEEEEEEJSL_SN_lN3cub18CUB_300001_SM_100013GridEvenShareIlEENSV_9GridQueueIyEESS_EEEvDpT0_ --------------------------
	.section	.nv.info._ZN6thrust24THRUST_300001_SM_1000_NS8cuda_cub4core6detail13_kernel_agentINS1_8__reduce11ReduceAgentINS0_12zip_iteratorIN4cuda3std3__45tupleIJNS0_6detail15normal_iteratorINS0_10device_ptrIdEEEENS0_17counting_iteratorIlNS0_11use_defaultESI_SI_EEEEEEEPNSB_IJdlEEESM_lNS1_9__extrema9arg_max_fIdlNSA_4lessIdEEEEEEJSL_SN_lN3cub18CUB_300001_SM_100013GridEvenShareIlEENSV_9GridQueueIyEESS_EEEvDpT0_,"",@"SHT_CUDA_INFO"
	.sectionflags	@""
	.align	4


	//----- nvinfo : EIATTR_CUDA_API_VERSION
	.align		4
        /*0000*/ 	.byte	0x04, 0x37
        /*0002*/ 	.short	(.L_655 - .L_654)
.L_654:
        /*0004*/ 	.word	0x00000082


	//----- nvinfo : EIATTR_KPARAM_INFO
	.align		4
.L_655:
        /*0008*/ 	.byte	0x04, 0x17
        /*000a*/ 	.short	(.L_657 - .L_656)
.L_656:
        /*000c*/ 	.word	0x00000000
        /*0010*/ 	.short	0x0005
        /*0012*/ 	.short	0x0070
        /*0014*/ 	.byte	0x00, 0xf0, 0x05, 0x00


	//----- nvinfo : EIATTR_KPARAM_INFO
	.align		4
.L_657:
        /*0018*/ 	.byte	0x04, 0x17
        /*001a*/ 	.short	(.L_659 - .L_658)
.L_658:
        /*001c*/ 	.word	0x00000000
        /*0020*/ 	.short	0x0004
        /*0022*/ 	.short	0x0068
        /*0024*/ 	.byte	0x00, 0xf0, 0x21, 0x00


	//----- nvinfo : EIATTR_KPARAM_INFO
	.align		4
.L_659:
        /*0028*/ 	.byte	0x04, 0x17
        /*002a*/ 	.short	(.L_661 - .L_660)
.L_660:
        /*002c*/ 	.word	0x00000000
        /*0030*/ 	.short	0x0003
        /*0032*/ 	.short	0x0020
        /*0034*/ 	.byte	0x00, 0xf0, 0x21, 0x01


	//----- nvinfo : EIATTR_KPARAM_INFO
	.align		4
.L_661:
        /*0038*/ 	.byte	0x04, 0x17
        /*003a*/ 	.short	(.L_663 - .L_662)
.L_662:
        /*003c*/ 	.word	0x00000000
        /*0040*/ 	.short	0x0002
        /*0042*/ 	.short	0x0018
        /*0044*/ 	.byte	0x00, 0xf0, 0x21, 0x00


	//----- nvinfo : EIATTR_KPARAM_INFO
	.align		4
.L_663:
        /*0048*/ 	.byte	0x04, 0x17
        /*004a*/ 	.short	(.L_665 - .L_664)
.L_664:
        /*004c*/ 	.word	0x00000000
        /*0050*/ 	.short	0x0001
        /*0052*/ 	.short	0x0010
        /*0054*/ 	.byte	0x00, 0xf5, 0x21, 0x00


	//----- nvinfo : EIATTR_KPARAM_INFO
	.align		4
.L_665:
        /*0058*/ 	.byte	0x04, 0x17
        /*005a*/ 	.short	(.L_667 - .L_666)
.L_666:
        /*005c*/ 	.word	0x00000000
        /*0060*/ 	.short	0x0000
        /*0062*/ 	.short	0x0000
        /*0064*/ 	.byte	0x00, 0xf0, 0x41, 0x00


	//----- nvinfo : EIATTR_SPARSE_MMA_MASK
	.align		4
.L_667:
        /*0068*/ 	.byte	0x03, 0x50
        /*006a*/ 	.short	0x0000


	//----- nvinfo : EIATTR_MAXREG_COUNT
	.align		4
        /*006c*/ 	.byte	0x03, 0x1b
        /*006e*/ 	.short	0x00ff


	//----- nvinfo : EIATTR_NUM_BARRIERS
	.align		4
        /*0070*/ 	.byte	0x02, 0x4c
        /*0072*/ 	.byte	0x01
	.zero		1


	//----- nvinfo : EIATTR_MERCURY_ISA_VERSION
	.align		4
        /*0074*/ 	.byte	0x03, 0x5f
        /*0076*/ 	.short	0x0101


	//----- nvinfo : EIATTR_COOP_GROUP_MASK_REGIDS
	.align		4
        /*0078*/ 	.byte	0x04, 0x29
        /*007a*/ 	.short	(.L_669 - .L_668)


	//   ....[0]....
.L_668:
        /*007c*/ 	.word	0xffffffff


	//   ....[1]....
        /*0080*/ 	.word	0xffffffff


	//   ....[2]....
        /*0084*/ 	.word	0xffffffff


	//   ....[3]....
        /*0088*/ 	.word	0xffffffff


	//   ....[4]....
        /*008c*/ 	.word	0xffffffff


	//   ....[5]....
        /*0090*/ 	.word	0xffffffff


	//   ....[6]....
        /*0094*/ 	.word	0xffffffff


	//   ....[7]....
        /*0098*/ 	.word	0xffffffff


	//   ....[8]....
        /*009c*/ 	.word	0xffffffff


	//   ....[9]....
        /*00a0*/ 	.word	0xffffffff


	//   ....[10]....
        /*00a4*/ 	.word	0xffffffff


	//   ....[11]....
        /*00a8*/ 	.word	0xffffffff


	//   ....[12]....
        /*00ac*/ 	.word	0xffffffff


	//   ....[13]....
        /*00b0*/ 	.word	0xffffffff


	//   ....[14]....
        /*00b4*/ 	.word	0xffffffff


	//   ....[15]....
        /*00b8*/ 	.word	0xffffffff


	//   ....[16]....
        /*00bc*/ 	.word	0xffffffff


	//   ....[17]....
        /*00c0*/ 	.word	0xffffffff


	//   ....[18]....
        /*00c4*/ 	.word	0xffffffff


	//   ....[19]....
        /*00c8*/ 	.word	0xffffffff


	//   ....[20]....
        /*00cc*/ 	.word	0xffffffff


	//   ....[21]....
        /*00d0*/ 	.word	0xffffffff


	//   ....[22]....
        /*00d4*/ 	.word	0xffffffff


	//   ....[23]....
        /*00d8*/ 	.word	0xffffffff


	//   ....[24]....
        /*00dc*/ 	.word	0xffffffff


	//   ....[25]....
        /*00e0*/ 	.word	0xffffffff


	//   ....[26]....
        /*00e4*/ 	.word	0xffffffff


	//   ....[27]....
        /*00e8*/ 	.word	0xffffffff


	//   ....[28]....
        /*00ec*/ 	.word	0xffffffff


	//   ....[29]....
        /*00f0*/ 	.word	0xffffffff


	//   ....[30]....
        /*00f4*/ 	.word	0xffffffff


	//   ....[31]....
        /*00f8*/ 	.word	0xffffffff


	//   ....[32]....
        /*00fc*/ 	.word	0xffffffff


	//   ....[33]....
        /*0100*/ 	.word	0xffffffff


	//   ....[34]....
        /*0104*/ 	.word	0xffffffff


	//   ....[35]....
        /*0108*/ 	.word	0xffffffff


	//   ....[36]....
        /*010c*/ 	.word	0xffffffff


	//   ....[37]....
        /*0110*/ 	.word	0xffffffff


	//   ....[38]....
        /*0114*/ 	.word	0xffffffff


	//   ....[39]....
        /*0118*/ 	.word	0xffffffff


	//   ....[40]....
        /*011c*/ 	.word	0xffffffff


	//   ....[41]....
        /*0120*/ 	.word	0xffffffff


	//   ....[42]....
        /*0124*/ 	.word	0xffffffff


	//   ....[43]....
        /*0128*/ 	.word	0xffffffff


	//   ....[44]....
        /*012c*/ 	.word	0xffffffff


	//   ....[45]....
        /*0130*/ 	.word	0xffffffff


	//   ....[46]....
        /*0134*/ 	.word	0xffffffff


	//   ....[47]....
        /*0138*/ 	.word	0xffffffff


	//   ....[48]....
        /*013c*/ 	.word	0xffffffff


	//   ....[49]....
        /*0140*/ 	.word	0xffffffff


	//   ....[50]....
        /*0144*/ 	.word	0xffffffff


	//   ....[51]....
        /*0148*/ 	.word	0xffffffff


	//   ....[52]....
        /*014c*/ 	.word	0xffffffff


	//   ....[53]....
        /*0150*/ 	.word	0xffffffff


	//   ....[54]....
        /*0154*/ 	.word	0xffffffff


	//   ....[55]....
        /*0158*/ 	.word	0xffffffff


	//   ....[56]....
        /*015c*/ 	.word	0xffffffff


	//   ....[57]....
        /*0160*/ 	.word	0xffffffff


	//   ....[58]....
        /*0164*/ 	.word	0xffffffff


	//   ....[59]....
        /*0168*/ 	.word	0xffffffff


	//----- nvinfo : EIATTR_COOP_GROUP_INSTR_OFFSETS
	.align		4
.L_669:
        /*016c*/ 	.byte	0x04, 0x28
        /*016e*/ 	.short	(.L_671 - .L_670)


	//   ....[0]....
.L_670:
        /*0170*/ 	.word	0x00000d70


	//   ....[1]....
        /*0174*/ 	.word	0x00000da0


	//   ....[2]....
        /*0178*/ 	.word	0x00000dc0


	//   ....[3]....
        /*017c*/ 	.word	0x00000dd0


	//   ....[4]....
        /*0180*/ 	.word	0x00000f60


	//   ....[5]....
        /*0184*/ 	.word	0x00000f90


	//   ....[6]....
        /*0188*/ 	.word	0x00000fc0


	//   ....[7]....
        /*018c*/ 	.word	0x00000fe0


	//   ....[8]....
        /*0190*/ 	.word	0x00001160


	//   ....[9]....
        /*0194*/ 	.word	0x00001190


	//   ....[10]....
        /*0198*/ 	.word	0x000011c0


	//   ....[11]....
        /*019c*/ 	.word	0x000011e0


	//   ....[12]....
        /*01a0*/ 	.word	0x00001360


	//   ....[13]....
        /*01a4*/ 	.word	0x00001390


	//   ....[14]....
        /*01a8*/ 	.word	0x000013c0


	//   ....[15]....
        /*01ac*/ 	.word	0x000013e0


	//   ....[16]....
        /*01b0*/ 	.word	0x00001560


	//   ....[17]....
        /*01b4*/ 	.word	0x00001590


	//   ....[18]....
        /*01b8*/ 	.word	0x000015c0


	//   ....[19]....
        /*01bc*/ 	.word	0x000015e0


	//   ....[20]....
        /*01c0*/ 	.word	0x00002340


	//   ....[21]....
        /*01c4*/ 	.word	0x00002350


	//   ....[22]....
        /*01c8*/ 	.word	0x00002360


	//   ....[23]....
        /*01cc*/ 	.word	0x00002380


	//   ....[24]....
        /*01d0*/ 	.word	0x00002500


	//   ....[25]....
        /*01d4*/ 	.word	0x00002540


	//   ....[26]....
        /*01d8*/ 	.word	0x00002570


	//   ....[27]....
        /*01dc*/ 	.word	0x00002590


	//   ....[28]....
        /*01e0*/ 	.word	0x00002710


	//   ....[29]....
        /*01e4*/ 	.word	0x00002750


	//   ....[30]....
        /*01e8*/ 	.word	0x00002780


	//   ....[31]....
        /*01ec*/ 	.word	0x000027a0


	//   ....[32]....
        /*01f0*/ 	.word	0x00002920


	//   ....[33]....
        /*01f4*/ 	.word	0x00002960


	//   ....[34]....
        /*01f8*/ 	.word	0x00002990


	//   ....[35]....
        /*01fc*/ 	.word	0x000029b0


	//   ....[36]....
        /*0200*/ 	.word	0x00002b30


	//   ....[37]....
        /*0204*/ 	.word	0x00002b70


	//   ....[38]....
        /*0208*/ 	.word	0x00002ba0


	//   ....[39]....
        /*020c*/ 	.word	0x00002bc0


	//   ....[40]....
        /*0210*/ 	.word	0x000053c0


	//   ....[41]....
        /*0214*/ 	.word	0x000053f0


	//   ....[42]....
        /*0218*/ 	.word	0x00005410


	//   ....[43]....
        /*021c*/ 	.word	0x00005420


	//   ....[44]....
        /*0220*/ 	.word	0x000055b0


	//   ....[45]....
        /*0224*/ 	.word	0x000055e0


	//   ....[46]....
        /*0228*/ 	.word	0x00005610


	//   ....[47]....
        /*022c*/ 	.word	0x00005630


	//   ....[48]....
        /*0230*/ 	.word	0x000057b0


	//   ....[49]....
        /*0234*/ 	.word	0x000057e0


	//   ....[50]....
        /*0238*/ 	.word	0x00005810


	//   ....[51]....
        /*023c*/ 	.word	0x00005830


	//   ....[52]....
        /*0240*/ 	.word	0x000059b0


	//   ....[53]....
        /*0244*/ 	.word	0x000059e0


	//   ....[54]....
        /*0248*/ 	.word	0x00005a10


	//   ....[55]....
        /*024c*/ 	.word	0x00005a30


	//   ....[56]....
        /*0250*/ 	.word	0x00005bb0


	//   ....[57]....
        /*0254*/ 	.word	0x00005be0


	//   ....[58]....
        /*0258*/ 	.word	0x00005c10


	//   ....[59]....
        /*025c*/ 	.word	0x00005c30


	//----- nvinfo : EIATTR_VRC_CTA_INIT_COUNT
	.align		4
.L_671:
        /*0260*/ 	.byte	0x02, 0x4a
	.zero		1
	.zero		1


	//----- nvinfo : EIATTR_EXIT_INSTR_OFFSETS
	.align		4
        /*0264*/ 	.byte	0x04, 0x1c
        /*0266*/ 	.short	(.L_673 - .L_672)


	//   ....[0]....
.L_672:
        /*0268*/ 	.word	0x000068d0


	//   ....[1]....
        /*026c*/ 	.word	0x00006920


	//----- nvinfo : EIATTR_MAX_THREADS
	.align		4
.L_673:
        /*0270*/ 	.byte	0x04, 0x05
        /*0272*/ 	.short	(.L_675 - .L_674)
.L_674:
        /*0274*/ 	.word	0x00000100
        /*0278*/ 	.word	0x00000001
        /*027c*/ 	.word	0x00000001


	//----- nvinfo : EIATTR_CRS_STACK_SIZE
	.align		4
.L_675:
        /*0280*/ 	.byte	0x04, 0x1e
        /*0282*/ 	.short	(.L_677 - .L_676)
.L_676:
        /*0284*/ 	.word	0x00000000


	//----- nvinfo : EIATTR_CBANK_PARAM_SIZE
	.align		4
.L_677:
        /*0288*/ 	.byte	0x03, 0x19
        /*028a*/ 	.short	0x0071


	//----- nvinfo : EIATTR_PARAM_CBANK
	.align		4
        /*028c*/ 	.byte	0x04, 0x0a
        /*028e*/ 	.short	(.L_679 - .L_678)
	.align		4
.L_678:
        /*0290*/ 	.word	index@(.nv.constant0._ZN6thrust24THRUST_300001_SM_1000_NS8cuda_cub4core6detail13_kernel_agentINS1_8__reduce11ReduceAgentINS0_12zip_iteratorIN4cuda3std3__45tupleIJNS0_6detail15normal_iteratorINS0_10device_ptrIdEEEENS0_17counting_iteratorIlNS0_11use_defaultESI_SI_EEEEEEEPNSB_IJdlEEESM_lNS1_9__extrema9arg_max_fIdlNSA_4lessIdEEEEEEJSL_SN_lN3cub18CUB_300001_SM_100013GridEvenShareIlEENSV_9GridQueueIyEESS_EEEvDpT0_)
        /*0294*/ 	.short	0x0380
        /*0296*/ 	.short	0x0071


	//----- nvinfo : EIATTR_SW_WAR
	.align		4
.L_679:
        /*0298*/ 	.byte	0x04, 0x36
        /*029a*/ 	.short	(.L_681 - .L_680)
.L_680:
        /*029c*/ 	.word	0x00000008
.L_681:


//--------------------- .nv.info._ZN6thrust24THRUST_300001_SM_1000_NS8cuda_cub4core6detail13_kernel_agentINS1_8__reduce11ReduceAgentINS0_12zip_iteratorIN4cuda3std3__45tupleIJNS0_6detail15normal_iteratorINS0_10device_ptrIdEEEENS0_17counting_iteratorIlNS0_11use_defaultESI_SI_EEEEEEEPNSB_IJdlEEESM_lNS1_9__extrema9arg_max_fIdlNSA_4lessIdEEEEEEJSL_SN_lSS_EEEvDpT0_ --------------------------
	.section	.nv.info._ZN6thrust24THRUST_300001_SM_1000_NS8cuda_cub4core6detail13_kernel_agentINS1_8__reduce11ReduceAgentINS0_12zip_iteratorIN4cuda3std3__45tupleIJNS0_6detail15normal_iteratorINS0_10device_ptrIdEEEENS0_17counting_iteratorIlNS0_11use_defaultESI_SI_EEEEEEEPNSB_IJdlEEESM_lNS1_9__extrema9arg_max_fIdlNSA_4lessIdEEEEEEJSL_SN_lSS_EEEvDpT0_,"",@"SHT_CUDA_INFO"
	.sectionflags	@""
	.align	4


	//----- nvinfo : EIATTR_CUDA_API_VERSION
	.align		4
        /*0000*/ 	.byte	0x04, 0x37
        /*0002*/ 	.short	(.L_683 - .L_682)
.L_682:
        /*0004*/ 	.word	0x00000082


	//----- nvinfo : EIATTR_KPARAM_INFO
	.align		4
.L_683:
        /*0008*/ 	.byte	0x04, 0x17
        /*000a*/ 	.short	(.L_685 - .L_684)
.L_684:
        /*000c*/ 	.word	0x00000000
        /*0010*/ 	.short	0x0003
        /*0012*/ 	.short	0x0020
        /*0014*/ 	.byte	0x00, 0xf0, 0x05, 0x00


	//----- nvinfo : EIATTR_KPARAM_INFO
	.align		4
.L_685:
        /*0018*/ 	.byte	0x04, 0x17
        /*001a*/ 	.short	(.L_687 - .L_686)
.L_686:
        /*001c*/ 	.word	0x00000000
        /*0020*/ 	.short	0x0002
        /*0022*/ 	.short	0x0018
        /*0024*/ 	.byte	0x00, 0xf0, 0x21, 0x00


	//----- nvinfo : EIATTR_KPARAM_INFO
	.align		4
.L_687:
        /*0028*/ 	.byte	0x04, 0x17
        /*002a*/ 	.short	(.L_689 - .L_688)
.L_688:
        /*002c*/ 	.word	0x00000000
        /*0030*/ 	.short	0x0001
        /*0032*/ 	.short	0x0010
        /*0034*/ 	.byte	0x00, 0xf5, 0x21, 0x00


	//----- nvinfo : EIATTR_KPARAM_INFO
	.align		4
.L_689:
        /*0038*/ 	.byte	0x04, 0x17
        /*003a*/ 	.short	(.L_691 - .L_690)
.L_690:
        /*003c*/ 	.word	0x00000000
        /*0040*/ 	.short	0x0000
        /*0042*/ 	.short	0x0000
        /*0044*/ 	.byte	0x00, 0xf0, 0x41, 0x00


	//----- nvinfo : EIATTR_SPARSE_MMA_MASK
	.align		4
.L_691:
        /*0048*/ 	.byte	0x03, 0x50
        /*004a*/ 	.short	0x0000


	//----- nvinfo : EIATTR_MAXREG_COUNT
	.align		4
        /*004c*/ 	.byte	0x03, 0x1b
        /*004e*/ 	.short	0x00ff


	//----- nvinfo : EIATTR_NUM_BARRIERS
	.align		4
        /*0050*/ 	.byte	0x02, 0x4c
        /*0052*/ 	.byte	0x01
	.zero		1


	//----- nvinfo : EIATTR_MERCURY_ISA_VERSION
	.align		4
        /*0054*/ 	.byte	0x03, 0x5f
        /*0056*/ 	.short	0x0101


	//----- nvinfo : EIATTR_COOP_GROUP_MASK_REGIDS
	.align		4
        /*0058*/ 	.byte	0x04, 0x29
        /*005a*/ 	.short	(.L_693 - .L_692)


	//   ....[0]....
.L_692:
        /*005c*/ 	.word	0xffffffff


	//   ....[1]....
        /*0060*/ 	.word	0xffffffff


	//   ....[2]....
        /*0064*/ 	.word	0xffffffff


	//   ....[3]....
        /*0068*/ 	.word	0xffffffff


	//   ....[4]....
        /*006c*/ 	.word	0xffffffff


	//   ....[5]....
        /*0070*/ 	.word	0xffffffff


	//   ....[6]....
        /*0074*/ 	.word	0xffffffff


	//   ....[7]....
        /*0078*/ 	.word	0xffffffff


	//   ....[8]....
        /*007c*/ 	.word	0xffffffff


	//   ....[9]....
        /*0080*/ 	.word	0xffffffff


	//   ....[10]....
        /*0084*/ 	.word	0xffffffff


	//   ....[11]....
        /*0088*/ 	.word	0xffffffff


	//   ....[12]....
        /*008c*/ 	.word	0xffffffff


	//   ....[13]....
        /*0090*/ 	.word	0xffffffff


	//   ....[14]....
        /*0094*/ 	.word	0xffffffff


	//   ....[15]....
        /*0098*/ 	.word	0xffffffff


	//   ....[16]....
        /*009c*/ 	.word	0xffffffff


	//   ....[17]....
        /*00a0*/ 	.word	0xffffffff


	//   ....[18]....
        /*00a4*/ 	.word	0xffffffff


	//   ....[19]....
        /*00a8*/ 	.word	0xffffffff


	//   ....[20]....
        /*00ac*/ 	.word	0xffffffff


	//   ....[21]....
        /*00b0*/ 	.word	0xffffffff


	//   ....[22]....
        /*00b4*/ 	.word	0xffffffff


	//   ....[23]....
        /*00b8*/ 	.word	0xffffffff


	//   ....[24]....
        /*00bc*/ 	.word	0xffffffff


	//   ....[25]....
        /*00c0*/ 	.word	0xffffffff


	//   ....[26]....
        /*00c4*/ 	.word	0xffffffff


	//   ....[27]....
        /*00c8*/ 	.word	0xffffffff


	//   ....[28]....
        /*00cc*/ 	.word	0xffffffff


	//   ....[29]....
        /*00d0*/ 	.word	0xffffffff


	//   ....[30]....
        /*00d4*/ 	.word	0xffffffff


	//   ....[31]....
        /*00d8*/ 	.word	0xffffffff


	//   ....[32]....
        /*00dc*/ 	.word	0xffffffff


	//   ....[33]....
        /*00e0*/ 	.word	0xffffffff


	//   ....[34]....
        /*00e4*/ 	.word	0xffffffff


	//   ....[35]....
        /*00e8*/ 	.word	0xffffffff


	//   ....[36]....
        /*00ec*/ 	.word	0xffffffff


	//   ....[37]....
        /*00f0*/ 	.word	0xffffffff


	//   ....[38]....
        /*00f4*/ 	.word	0xffffffff


	//   ....[39]....
        /*00f8*/ 	.word	0xffffffff


	//   ....[40]....
        /*00fc*/ 	.word	0xffffffff


	//   ....[41]....
        /*0100*/ 	.word	0xffffffff


	//   ....[42]....
        /*0104*/ 	.word	0xffffffff


	//   ....[43]....
        /*0108*/ 	.word	0xffffffff


	//   ....[44]....
        /*010c*/ 	.word	0xffffffff


	//   ....[45]....
        /*0110*/ 	.word	0xffffffff


	//   ....[46]....
        /*0114*/ 	.word	0xffffffff


	//   ....[47]....
        /*0118*/ 	.word	0xffffffff


	//   ....[48]....
        /*011c*/ 	.word	0xffffffff


	//   ....[49]....
        /*0120*/ 	.word	0xffffffff


	//   ....[50]....
        /*0124*/ 	.word	0xffffffff


	//   ....[51]....
        /*0128*/ 	.word	0xffffffff


	//   ....[52]....
        /*012c*/ 	.word	0xffffffff


	//   ....[53]....
        /*0130*/ 	.word	0xffffffff


	//   ....[54]....
        /*0134*/ 	.word	0xffffffff


	//   ....[55]....
        /*0138*/ 	.word	0xffffffff


	//   ....[56]....
        /*013c*/ 	.word	0xffffffff


	//   ....[57]....
        /*0140*/ 	.word	0xffffffff


	//   ....[58]....
        /*0144*/ 	.word	0xffffffff


	//   ....[59]....
        /*0148*/ 	.word	0xffffffff


	//----- nvinfo : EIATTR_COOP_GROUP_INSTR_OFFSETS
	.align		4
.L_693:
        /*014c*/ 	.byte	0x04, 0x28
        /*014e*/ 	.short	(.L_695 - .L_694)


	//   ....[0]....
.L_694:
        /*0150*/ 	.word	0x00000cb0


	//   ....[1]....
        /*0154*/ 	.word	0x00000ce0


	//   ....[2]....
        /*0158*/ 	.word	0x00000d00


	//   ....[3]....
        /*015c*/ 	.word	0x00000d10


	//   ....[4]....
        /*0160*/ 	.word	0x00000ea0


	//   ....[5]....
        /*0164*/ 	.word	0x00000ed0


	//   ....[6]....
        /*0168*/ 	.word	0x00000f00


	//   ....[7]....
        /*016c*/ 	.word	0x00000f20


	//   ....[8]....
        /*0170*/ 	.word	0x000010a0


	//   ....[9]....
        /*0174*/ 	.word	0x000010d0


	//   ....[10]....
        /*0178*/ 	.word	0x00001100


	//   ....[11]....
        /*017c*/ 	.word	0x00001120


	//   ....[12]....
        /*0180*/ 	.word	0x000012a0


	//   ....[13]....
        /*0184*/ 	.word	0x000012d0


	//   ....[14]....
        /*0188*/ 	.word	0x00001300


	//   ....[15]....
        /*018c*/ 	.word	0x00001320


	//   ....[16]....
        /*0190*/ 	.word	0x000014a0


	//   ....[17]....
        /*0194*/ 	.word	0x000014d0


	//   ....[18]....
        /*0198*/ 	.word	0x00001500


	//   ....[19]....
        /*019c*/ 	.word	0x00001520


	//   ....[20]....
        /*01a0*/ 	.word	0x00002280


	//   ....[21]....
        /*01a4*/ 	.word	0x00002290


	//   ....[22]....
        /*01a8*/ 	.word	0x000022a0


	//   ....[23]....
        /*01ac*/ 	.word	0x000022c0


	//   ....[24]....
        /*01b0*/ 	.word	0x00002440


	//   ....[25]....
        /*01b4*/ 	.word	0x00002480


	//   ....[26]....
        /*01b8*/ 	.word	0x000024b0


	//   ....[27]....
        /*01bc*/ 	.word	0x000024d0


	//   ....[28]....
        /*01c0*/ 	.word	0x00002650


	//   ....[29]....
        /*01c4*/ 	.word	0x00002690


	//   ....[30]....
        /*01c8*/ 	.word	0x000026c0


	//   ....[31]....
        /*01cc*/ 	.word	0x000026e0


	//   ....[32]....
        /*01d0*/ 	.word	0x00002860


	//   ....[33]....
        /*01d4*/ 	.word	0x000028a0


	//   ....[34]....
        /*01d8*/ 	.word	0x000028d0


	//   ....[35]....
        /*01dc*/ 	.word	0x000028f0


	//   ....[36]....
        /*01e0*/ 	.word	0x00002a70


	//   ....[37]....
        /*01e4*/ 	.word	0x00002ab0


	//   ....[38]....
        /*01e8*/ 	.word	0x00002ae0


	//   ....[39]....
        /*01ec*/ 	.word	0x00002b00


	//   ....[40]....
        /*01f0*/ 	.word	0x00004f70


	//   ....[41]....
        /*01f4*/ 	.word	0x00004fa0


	//   ....[42]....
        /*01f8*/ 	.word	0x00004fc0


	//   ....[43]....
        /*01fc*/ 	.word	0x00004fd0


	//   ....[44]....
        /*0200*/ 	.word	0x00005160


	//   ....[45]....
        /*0204*/ 	.word	0x00005190


	//   ....[46]....
        /*0208*/ 	.word	0x000051c0


	//   ....[47]....
        /*020c*/ 	.word	0x000051e0


	//   ....[48]....
        /*0210*/ 	.word	0x00005360


	//   ....[49]....
        /*0214*/ 	.word	0x00005390


	//   ....[50]....
        /*0218*/ 	.word	0x000053c0


	//   ....[51]....
        /*021c*/ 	.word	0x000053e0


	//   ....[52]....
        /*0220*/ 	.word	0x00005560


	//   ....[53]....
        /*0224*/ 	.word	0x00005590


	//   ....[54]....
        /*0228*/ 	.word	0x000055c0


	//   ....[55]....
        /*022c*/ 	.word	0x000055e0


	//   ....[56]....
        /*0230*/ 	.word	0x00005760


	//   ....[57]....
        /*0234*/ 	.word	0x00005790


	//   ....[58]....
        /*0238*/ 	.word	0x000057c0


	//   ....[59]....
        /*023c*/ 	.word	0x000057e0


	//----- nvinfo : EIATTR_VRC_CTA_INIT_COUNT
	.align		4
.L_695:
        /*0240*/ 	.byte	0x02, 0x4a
	.zero		1
	.zero		1


	//----- nvinfo : EIATTR_EXIT_INSTR_OFFSETS
	.align		4
        /*0244*/ 	.byte	0x04, 0x1c
        /*0246*/ 	.short	(.L_697 - .L_696)


	//   ....[0]....
.L_696:
        /*0248*/ 	.word	0x00000040


	//   ....[1]....
        /*024c*/ 	.word	0x00006480


	//   ....[2]....
        /*0250*/ 	.word	0x000064c0


	//----- nvinfo : EIATTR_MAX_THREADS
	.align		4
.L_697:
        /*0254*/ 	.byte	0x04, 0x05
        /*0256*/ 	.short	(.L_699 - .L_698)
.L_698:
        /*0258*/ 	.word	0x00000100
        /*025c*/ 	.word	0x00000001
        /*0260*/ 	.word	0x00000001


	//----- nvinfo : EIATTR_CRS_STACK_SIZE
	.align		4
.L_699:
        /*0264*/ 	.byte	0x04, 0x1e
        /*0266*/ 	.short	(.L_701 - .L_700)
.L_700:
        /*0268*/ 	.word	0x00000000


	//----- nvinfo : EIATTR_CBANK_PARAM_SIZE
	.align		4
.L_701:
        /*026c*/ 	.byte	0x03, 0x19
        /*026e*/ 	.short	0x0021


	//----- nvinfo : EIATTR_PARAM_CBANK
	.align		4
        /*0270*/ 	.byte	0x04, 0x0a
        /*0272*/ 	.short	(.L_703 - .L_702)
	.align		4
.L_702:
        /*0274*/ 	.word	index@(.nv.constant0._ZN6thrust24THRUST_300001_SM_1000_NS8cuda_cub4core6detail13_kernel_agentINS1_8__reduce11ReduceAgentINS0_12zip_iteratorIN4cuda3std3__45tupleIJNS0_6detail15normal_iteratorINS0_10device_ptrIdEEEENS0_17counting_iteratorIlNS0_11use_defaultESI_SI_EEEEEEEPNSB_IJdlEEESM_lNS1_9__extrema9arg_max_fIdlNSA_4lessIdEEEEEEJSL_SN_lSS_EEEvDpT0_)
        /*0278*/ 	.short	0x0380
        /*027a*/ 	.short	0x0021


	//----- nvinfo : EIATTR_SW_WAR
	.align		4
.L_703:
        /*027c*/ 	.byte	0x04, 0x36
        /*027e*/ 	.short	(.L_705 - .L_704)
.L_704:
        /*0280*/ 	.word	0x00000008
.L_705:


//--------------------- .nv.info._ZN6thrust24THRUST_300001_SM_1000_NS8cuda_cub4core6detail13_kernel_agentINS1_8__reduce11ReduceAgentIPN4cuda3std3__45tupleIJdlEEESC_SB_iNS1_9__extrema9arg_max_fIdlNS9_4lessIdEEEEEEJSC_SC_iSH_EEEvDpT0_ --------------------------
	.section	.nv.info._ZN6thrust24THRUST_300001_SM_1000_NS8cuda_cub4core6detail13_kernel_agentINS1_8__reduce11ReduceAgentIPN4cuda3std3__45tupleIJdlEEESC_SB_iNS1_9__extrema9arg_max_fIdlNS9_4lessIdEEEEEEJSC_SC_iSH_EEEvDpT0_,"",@"SHT_CUDA_INFO"
	.sectionflags	@""
	.align	4


	//----- nvinfo : EIATTR_CUDA_API_VERSION
	.align		4
        /*0000*/ 	.byte	0x04, 0x37
        /*0002*/ 	.short	(.L_707 - .L_706)
.L_706:
        /*0004*/ 	.word	0x00000082


	//----- nvinfo : EIATTR_KPARAM_INFO
	.align		4
.L_707:
        /*0008*/ 	.byte	0x04, 0x17
        /*000a*/ 	.short	(.L_709 - .L_708)
.L_708:
        /*000c*/ 	.word	0x00000000
        /*0010*/ 	.short	0x0003
        /*0012*/ 	.short	0x0014
        /*0014*/ 	.byte	0x00, 0xf0, 0x05, 0x00


	//----- nvinfo : EIATTR_KPARAM_INFO
	.align		4
.L_709:
        /*0018*/ 	.byte	0x04, 0x17
        /*001a*/ 	.short	(.L_711 - .L_710)
.L_710:
        /*001c*/ 	.word	0x00000000
        /*0020*/ 	.short	0x0002
        /*0022*/ 	.short	0x0010
        /*0024*/ 	.byte	0x00, 0xf0, 0x11, 0x00


	//----- nvinfo : EIATTR_KPARAM_INFO
	.align		4
.L_711:
        /*0028*/ 	.byte	0x04, 0x17
        /*002a*/ 	.short	(.L_713 - .L_712)
.L_712:
        /*002c*/ 	.word	0x00000000
        /*0030*/ 	.short	0x0001
        /*0032*/ 	.short	0x0008
        /*0034*/ 	.byte	0x00, 0xf5, 0x21, 0x00


	//----- nvinfo : EIATTR_KPARAM_INFO
	.align		4
.L_713:
        /*0038*/ 	.byte	0x04, 0x17
        /*003a*/ 	.short	(.L_715 - .L_714)
.L_714:
        /*003c*/ 	.word	0x00000000
        /*0040*/ 	.short	0x0000
        /*0042*/ 	.short	0x0000
        /*0044*/ 	.byte	0x00, 0xf5, 0x21, 0x00


	//----- nvinfo : EIATTR_SPARSE_MMA_MASK
	.align		4
.L_715:
        /*0048*/ 	.byte	0x03, 0x50
        /*004a*/ 	.short	0x0000


	//----- nvinfo : EIATTR_MAXREG_COUNT
	.align		4
        /*004c*/ 	.byte	0x03, 0x1b
        /*004e*/ 	.short	0x00ff


	//----- nvinfo : EIATTR_NUM_BARRIERS
	.align		4
        /*0050*/ 	.byte	0x02, 0x4c
        /*0052*/ 	.byte	0x01
	.zero		1


	//----- nvinfo : EIATTR_MERCURY_ISA_VERSION
	.align		4
        /*0054*/ 	.byte	0x03, 0x5f
        /*0056*/ 	.short	0x0101


	//----- nvinfo : EIATTR_COOP_GROUP_MASK_REGIDS
	.align		4
        /*0058*/ 	.byte	0x04, 0x29
        /*005a*/ 	.short	(.L_717 - .L_716)


	//   ....[0]....
.L_716:
        /*005c*/ 	.word	0xffffffff


	//   ....[1]....
        /*0060*/ 	.word	0xffffffff


	//   ....[2]....
        /*0064*/ 	.word	0xffffffff


	//   ....[3]....
        /*0068*/ 	.word	0xffffffff


	//   ....[4]....
        /*006c*/ 	.word	0xffffffff


	//   ....[5]....
        /*0070*/ 	.word	0xffffffff


	//   ....[6]....
        /*0074*/ 	.word	0xffffffff


	//   ....[7]....
        /*0078*/ 	.word	0xffffffff


	//   ....[8]....
        /*007c*/ 	.word	0xffffffff


	//   ....[9]....
        /*0080*/ 	.word	0xffffffff


	//   ....[10]....
        /*0084*/ 	.word	0xffffffff


	//   ....[11]....
        /*0088*/ 	.word	0xffffffff


	//   ....[12]....
        /*008c*/ 	.word	0xffffffff


	//   ....[13]....
        /*0090*/ 	.word	0xffffffff


	//   ....[14]....
        /*0094*/ 	.word	0xffffffff


	//   ....[15]....
        /*0098*/ 	.word	0xffffffff


	//   ....[16]....
        /*009c*/ 	.word	0xffffffff


	//   ....[17]....
        /*00a0*/ 	.word	0xffffffff


	//   ....[18]....
        /*00a4*/ 	.word	0xffffffff


	//   ....[19]....
        /*00a8*/ 	.word	0xffffffff


	//   ....[20]....
        /*00ac*/ 	.word	0xffffffff


	//   ....[21]....
        /*00b0*/ 	.word	0xffffffff


	//   ....[22]....
        /*00b4*/ 	.word	0xffffffff


	//   ....[23]....
        /*00b8*/ 	.word	0xffffffff


	//   ....[24]....
        /*00bc*/ 	.word	0xffffffff


	//   ....[25]....
        /*00c0*/ 	.word	0xffffffff


	//   ....[26]....
        /*00c4*/ 	.word	0xffffffff


	//   ....[27]....
        /*00c8*/ 	.word	0xffffffff


	//   ....[28]....
        /*00cc*/ 	.word	0xffffffff


	//   ....[29]....
        /*00d0*/ 	.word	0xffffffff


	//   ....[30]....
        /*00d4*/ 	.word	0xffffffff


	//   ....[31]....
        /*00d8*/ 	.word	0xffffffff


	//   ....[32]....
        /*00dc*/ 	.word	0xffffffff


	//   ....[33]....
        /*00e0*/ 	.word	0xffffffff


	//   ....[34]....
        /*00e4*/ 	.word	0xffffffff


	//   ....[35]....
        /*00e8*/ 	.word	0xffffffff


	//   ....[36]....
        /*00ec*/ 	.word	0xffffffff


	//   ....[37]....
        /*00f0*/ 	.word	0xffffffff


	//   ....[38]....
        /*00f4*/ 	.word	0xffffffff


	//   ....[39]....
        /*00f8*/ 	.word	0xffffffff


	//   ....[40]....
        /*00fc*/ 	.word	0xffffffff


	//   ....[41]....
        /*0100*/ 	.word	0xffffffff


	//   ....[42]....
        /*0104*/ 	.word	0xffffffff


	//   ....[43]....
        /*0108*/ 	.word	0xffffffff


	//   ....[44]....
        /*010c*/ 	.word	0xffffffff


	//   ....[45]....
        /*0110*/ 	.word	0xffffffff


	//   ....[46]....
        /*0114*/ 	.word	0xffffffff


	//   ....[47]....
        /*0118*/ 	.word	0xffffffff


	//   ....[48]....
        /*011c*/ 	.word	0xffffffff


	//   ....[49]....
        /*0120*/ 	.word	0xffffffff


	//   ....[50]....
        /*0124*/ 	.word	0xffffffff


	//   ....[51]....
        /*0128*/ 	.word	0xffffffff


	//   ....[52]....
        /*012c*/ 	.word	0xffffffff


	//   ....[53]....
        /*0130*/ 	.word	0xffffffff


	//   ....[54]....
        /*0134*/ 	.word	0xffffffff


	//   ....[55]....
        /*0138*/ 	.word	0xffffffff


	//   ....[56]....
        /*013c*/ 	.word	0xffffffff


	//   ....[57]....
        /*0140*/ 	.word	0xffffffff


	//   ....[58]....
        /*0144*/ 	.word	0xffffffff


	//   ....[59]....
        /*0148*/ 	.word	0xffffffff


	//----- nvinfo : EIATTR_COOP_GROUP_INSTR_OFFSETS
	.align		4
.L_717:
        /*014c*/ 	.byte	0x04, 0x28
        /*014e*/ 	.short	(.L_719 - .L_718)


	//   ....[0]....
.L_718:
        /*0150*/ 	.word	0x00000b70


	//   ....[1]....
        /*0154*/ 	.word	0x00000ba0


	//   ....[2]....
        /*0158*/ 	.word	0x00000bc0


	//   ....[3]....
        /*015c*/ 	.word	0x00000bd0


	//   ....[4]....
        /*0160*/ 	.word	0x00000d60


	//   ....[5]....
        /*0164*/ 	.word	0x00000d90


	//   ....[6]....
        /*0168*/ 	.word	0x00000dc0


	//   ....[7]....
        /*016c*/ 	.word	0x00000de0


	//   ....[8]....
        /*0170*/ 	.word	0x00000f60


	//   ....[9]....
        /*0174*/ 	.word	0x00000f90


	//   ....[10]....
        /*0178*/ 	.word	0x00000fc0


	//   ....[11]....
        /*017c*/ 	.word	0x00000fe0


	//   ....[12]....
        /*0180*/ 	.word	0x00001160


	//   ....[13]....
        /*0184*/ 	.word	0x00001190


	//   ....[14]....
        /*0188*/ 	.word	0x000011c0


	//   ....[15]....
        /*018c*/ 	.word	0x000011e0


	//   ....[16]....
        /*0190*/ 	.word	0x00001360


	//   ....[17]....
        /*0194*/ 	.word	0x000013a0


	//   ....[18]....
        /*0198*/ 	.word	0x000013d0


	//   ....[19]....
        /*019c*/ 	.word	0x000013e0


	//   ....[20]....
        /*01a0*/ 	.word	0x00002140


	//   ....[21]....
        /*01a4*/ 	.word	0x00002150


	//   ....[22]....
        /*01a8*/ 	.word	0x00002160


	//   ....[23]....
        /*01ac*/ 	.word	0x00002180


	//   ....[24]....
        /*01b0*/ 	.word	0x00002300


	//   ....[25]....
        /*01b4*/ 	.word	0x00002340


	//   ....[26]....
        /*01b8*/ 	.word	0x00002370


	//   ....[27]....
        /*01bc*/ 	.word	0x00002390


	//   ....[28]....
        /*01c0*/ 	.word	0x00002510


	//   ....[29]....
        /*01c4*/ 	.word	0x00002550


	//   ....[30]....
        /*01c8*/ 	.word	0x00002580


	//   ....[31]....
        /*01cc*/ 	.word	0x000025a0


	//   ....[32]....
        /*01d0*/ 	.word	0x00002720


	//   ....[33]....
        /*01d4*/ 	.word	0x00002760


	//   ....[34]....
        /*01d8*/ 	.word	0x00002790


	//   ....[35]....
        /*01dc*/ 	.word	0x000027b0


	//   ....[36]....
        /*01e0*/ 	.word	0x00002930


	//   ....[37]....
        /*01e4*/ 	.word	0x00002970


	//   ....[38]....
        /*01e8*/ 	.word	0x000029b0


	//   ....[39]....
        /*01ec*/ 	.word	0x000029c0


	//   ....[40]....
        /*01f0*/ 	.word	0x00004d80


	//   ....[41]....
        /*01f4*/ 	.word	0x00004db0


	//   ....[42]....
        /*01f8*/ 	.word	0x00004dd0


	//   ....[43]....
        /*01fc*/ 	.word	0x00004de0


	//   ....[44]....
        /*0200*/ 	.word	0x00004f70


	//   ....[45]....
        /*0204*/ 	.word	0x00004fa0


	//   ....[46]....
        /*0208*/ 	.word	0x00004fd0


	//   ....[47]....
        /*020c*/ 	.word	0x00004ff0


	//   ....[48]....
        /*0210*/ 	.word	0x00005170


	//   ....[49]....
        /*0214*/ 	.word	0x000051a0


	//   ....[50]....
        /*0218*/ 	.word	0x000051d0


	//   ....[51]....
        /*021c*/ 	.word	0x000051f0


	//   ....[52]....
        /*0220*/ 	.word	0x00005370


	//   ....[53]....
        /*0224*/ 	.word	0x000053a0


	//   ....[54]....
        /*0228*/ 	.word	0x000053d0


	//   ....[55]....
        /*022c*/ 	.word	0x000053f0


	//   ....[56]....
        /*0230*/ 	.word	0x00005570


	//   ....[57]....
        /*0234*/ 	.word	0x000055a0


	//   ....[58]....
        /*0238*/ 	.word	0x000055d0


	//   ....[59]....
        /*023c*/ 	.word	0x000055f0


	//----- nvinfo : EIATTR_VRC_CTA_INIT_COUNT
	.align		4
.L_719:
        /*0240*/ 	.byte	0x02, 0x4a
	.zero		1
	.zero		1


	//----- nvinfo : EIATTR_EXIT_INSTR_OFFSETS
	.align		4
        /*0244*/ 	.byte	0x04, 0x1c
        /*0246*/ 	.short	(.L_721 - .L_720)


	//   ....[0]....
.L_720:
        /*0248*/ 	.word	0x00000030


	//   ....[1]....
        /*024c*/ 	.word	0x00006290


	//   ....[2]....
        /*0250*/ 	.word	0x000062d0


	//----- nvinfo : EIATTR_MAX_THREADS
	.align		4
.L_721:
        /*0254*/ 	.byte	0x04, 0x05
        /*0256*/ 	.short	(.L_723 - .L_722)
.L_722:
        /*0258*/ 	.word	0x00000100
        /*025c*/ 	.word	0x00000001
        /*0260*/ 	.word	0x00000001


	//----- nvinfo : EIATTR_CRS_STACK_SIZE
	.align		4
.L_723:
        /*0264*/ 	.byte	0x04, 0x1e
        /*0266*/ 	.short	(.L_725 - .L_724)
.L_724:
        /*0268*/ 	.word	0x00000000


	//----- nvinfo : EIATTR_CBANK_PARAM_SIZE
	.align		4
.L_725:
        /*026c*/ 	.byte	0x03, 0x19
        /*026e*/ 	.short	0x0015


	//----- nvinfo : EIATTR_PARAM_CBANK
	.align		4
        /*0270*/ 	.byte	0x04, 0x0a
        /*0272*/ 	.short	(.L_727 - .L_726)
	.align		4
.L_726:
        /*0274*/ 	.word	index@(.nv.constant0._ZN6thrust24THRUST_300001_SM_1000_NS8cuda_cub4core6detail13_kernel_agentINS1_8__reduce11ReduceAgentIPN4cuda3std3__45tupleIJdlEEESC_SB_iNS1_9__extrema9arg_max_fIdlNS9_4lessIdEEEEEEJSC_SC_iSH_EEEvDpT0_)
        /*0278*/ 	.short	0x0380
        /*027a*/ 	.short	0x0015


	//----- nvinfo : EIATTR_SW_WAR
	.align		4
.L_727:
        /*027c*/ 	.byte	0x04, 0x36
        /*027e*/ 	.short	(.L_729 - .L_728)
.L_728:
        /*0280*/ 	.word	0x00000008
.L_729:


//--------------------- .nv.info._ZN6thrust24THRUST_300001_SM_1000_NS8cuda_cub4core6detail13_kernel_agentINS1_8__reduce10DrainAgentIiEEJN3cub18CUB_300001_SM_10009GridQueueIjEEiEEEvDpT0_ --------------------------
	.section	.nv.info._ZN6thrust24THRUST_300001_SM_1000_NS8cuda_cub4core6detail13_kernel_agentINS1_8__reduce10DrainAgentIiEEJN3cub18CUB_300001_SM_10009GridQueueIjEEiEEEvDpT0_,"",@"SHT_CUDA_INFO"
	.sectionflags	@""
	.align	4


	//----- nvinfo : EIATTR_CUDA_API_VERSION
	.align		4
        /*0000*/ 	.byte	0x04, 0x37
        /*0002*/ 	.short	(.L_731 - .L_730)
.L_730:
        /*0004*/ 	.word	0x00000082


	//----- nvinfo : EIATTR_KPARAM_INFO
	.align		4
.L_731:
        /*0008*/ 	.byte	0x04, 0x17
        /*000a*/ 	.short	(.L_733 - .L_732)
.L_732:
        /*000c*/ 	.word	0x00000000
        /*0010*/ 	.short	0x0001
        /*0012*/ 	.short	0x0008
        /*0014*/ 	.byte	0x00, 0xf0, 0x11, 0x00


	//----- nvinfo : EIATTR_KPARAM_INFO
	.align		4
.L_733:
        /*0018*/ 	.byte	0x04, 0x17
        /*001a*/ 	.short	(.L_735 - .L_734)
.L_734:
        /*001c*/ 	.word	0x00000000
        /*0020*/ 	.short	0x0000
        /*0022*/ 	.short	0x0000
        /*0024*/ 	.byte	0x00, 0xf0, 0x21, 0x00


	//----- nvinfo : EIATTR_SPARSE_MMA_MASK
	.align		4
.L_735:
        /*0028*/ 	.byte	0x03, 0x50
        /*002a*/ 	.short	0x0000


	//----- nvinfo : EIATTR_MAXREG_COUNT
	.align		4
        /*002c*/ 	.byte	0x03, 0x1b
        /*002e*/ 	.short	0x00ff


	//----- nvinfo : EIATTR_MERCURY_ISA_VERSION
	.align		4
        /*0030*/ 	.byte	0x03, 0x5f
        /*0032*/ 	.short	0x0101


	//----- nvinfo : EIATTR_VRC_CTA_INIT_COUNT
	.align		4
        /*0034*/ 	.byte	0x02, 0x4a
	.zero		1
	.zero		1


	//----- nvinfo : EIATTR_EXIT_INSTR_OFFSETS
	.align		4
        /*0038*/ 	.byte	0x04, 0x1c
        /*003a*/ 	.short	(.L_737 - .L_736)


	//   ....[0]....
.L_736:
        /*003c*/ 	.word	0x00000060


	//----- nvinfo : EIATTR_MAX_THREADS
	.align		4
.L_737:
        /*0040*/ 	.byte	0x04, 0x05
        /*0042*/ 	.short	(.L_739 - .L_738)
.L_738:
        /*0044*/ 	.word	0x00000001
        /*0048*/ 	.word	0x00000001
        /*004c*/ 	.word	0x00000001


	//----- nvinfo : EIATTR_CBANK_PARAM_SIZE
	.align		4
.L_739:
        /*0050*/ 	.byte	0x03, 0x19
        /*0052*/ 	.short	0x000c


	//----- nvinfo : EIATTR_PARAM_CBANK
	.align		4
        /*0054*/ 	.byte	0x04, 0x0a
        /*0056*/ 	.short	(.L_741 - .L_740)
	.align		4
.L_740:
        /*0058*/ 	.word	index@(.nv.constant0._ZN6thrust24THRUST_300001_SM_1000_NS8cuda_cub4core6detail13_kernel_agentINS1_8__reduce10DrainAgentIiEEJN3cub18CUB_300001_SM_10009GridQueueIjEEiEEEvDpT0_)
        /*005c*/ 	.short	0x0380
        /*005e*/ 	.short	0x000c


	//----- nvinfo : EIATTR_SW_WAR
	.align		4
.L_741:
        /*0060*/ 	.byte	0x04, 0x36
        /*0062*/ 	.short	(.L_743 - .L_742)
.L_742:
        /*0064*/ 	.word	0x00000008
.L_743:


//--------------------- .nv.info._ZN6thrust24THRUST_300001_SM_1000_NS8cuda_cub4core6detail13_kernel_agentINS1_8__reduce11ReduceAgentINS0_12zip_iteratorIN4cuda3std3__45tupleIJNS0_6detail15normal_iteratorINS0_10device_ptrIdEEEENS0_17counting_iteratorIlNS0_11use_defaultESI_SI_EEEEEEEPNSB_IJdlEEESM_iNS1_9__extrema9arg_max_fIdlNSA_4lessIdEEEEEEJSL_SN_iN3cub18CUB_300001_SM_100013GridEvenShareIiEENSV_9GridQueueIjEESS_EEEvDpT0_ --------------------------
	.section	.nv.info._ZN6thrust24THRUST_300001_SM_1000_NS8cuda_cub4core6detail13_kernel_agentINS1_8__reduce11ReduceAgentINS0_12zip_iteratorIN4cuda3std3__45tupleIJNS0_6detail15normal_iteratorINS0_10device_ptrIdEEEENS0_17counting_iteratorIlNS0_11use_defaultESI_SI_EEEEEEEPNSB_IJdlEEESM_iNS1_9__extrema9arg_max_fIdlNSA_4lessIdEEEEEEJSL_SN_iN3cub18CUB_300001_SM_100013GridEvenShareIiEENSV_9GridQueueIjEESS_EEEvDpT0_,"",@"SHT_CUDA_INFO"
	.sectionflags	@""
	.align	4


	//----- nvinfo : EIATTR_CUDA_API_VERSION
	.align		4
        /*0000*/ 	.byte	0x04, 0x37
        /*0002*/ 	.short	(.L_745 - .L_744)
.L_744:
        /*0004*/ 	.word	0x00000082


	//----- nvinfo : EIATTR_KPARAM_INFO
	.align		4
.L_745:
        /*0008*/ 	.byte	0x04, 0x17
        /*000a*/ 	.short	(.L_747 - .L_746)
.L_746:
        /*000c*/ 	.word	0x00000000
        /*0010*/ 	.short	0x0005
        /*0012*/ 	.short	0x0050
        /*0014*/ 	.byte	0x00, 0xf0, 0x05, 0x00


	//----- nvinfo : EIATTR_KPARAM_INFO
	.align		4
.L_747:
        /*0018*/ 	.byte	0x04, 0x17
        /*001a*/ 	.short	(.L_749 - .L_748)
.L_748:
        /*001c*/ 	.word	0x00000000
        /*0020*/ 	.short	0x0004
        /*0022*/ 	.short	0x0048
        /*0024*/ 	.byte	0x00, 0xf0, 0x21, 0x00


	//----- nvinfo : EIATTR_KPARAM_INFO
	.align		4
.L_749:
        /*0028*/ 	.byte	0x04, 0x17
        /*002a*/ 	.short	(.L_751 - .L_750)
.L_750:
        /*002c*/ 	.word	0x00000000
        /*0030*/ 	.short	0x0003
        /*0032*/ 	.short	0x001c
        /*0034*/ 	.byte	0x00, 0xf0, 0xa1, 0x00


	//----- nvinfo : EIATTR_KPARAM_INFO
	.align		4
.L_751:
        /*0038*/ 	.byte	0x04, 0x17
        /*003a*/ 	.short	(.L_753 - .L_752)
.L_752:
        /*003c*/ 	.word	0x00000000
        /*0040*/ 	.short	0x0002
        /*0042*/ 	.short	0x0018
        /*0044*/ 	.byte	0x00, 0xf0, 0x11, 0x00


	//----- nvinfo : EIATTR_KPARAM_INFO
	.align		4
.L_753:
        /*0048*/ 	.byte	0x04, 0x17
        /*004a*/ 	.short	(.L_755 - .L_754)
.L_754:
        /*004c*/ 	.word	0x00000000
        /*0050*/ 	.short	0x0001
        /*0052*/ 	.short	0x0010
        /*0054*/ 	.byte	0x00, 0xf5, 0x21, 0x00


	//----- nvinfo : EIATTR_KPARAM_INFO
	.align		4
.L_755:
        /*0058*/ 	.byte	0x04, 0x17
        /*005a*/ 	.short	(.L_757 - .L_756)
.L_756:
        /*005c*/ 	.word	0x00000000
        /*0060*/ 	.short	0x0000
        /*0062*/ 	.short	0x0000
        /*0064*/ 	.byte	0x00, 0xf0, 0x41, 0x00


	//----- nvinfo : EIATTR_SPARSE_MMA_MASK
	.align		4
.L_757:
        /*0068*/ 	.byte	0x03, 0x50
        /*006a*/ 	.short	0x0000


	//----- nvinfo : EIATTR_MAXREG_COUNT
	.align		4
        /*006c*/ 	.byte	0x03, 0x1b
        /*006e*/ 	.short	0x00ff


	//----- nvinfo : EIATTR_NUM_BARRIERS
	.align		4
        /*0070*/ 	.byte	0x02, 0x4c
        /*0072*/ 	.byte	0x01
	.zero		1


	//----- nvinfo : EIATTR_MERCURY_ISA_VERSION
	.align		4
        /*0074*/ 	.byte	0x03, 0x5f
        /*0076*/ 	.short	0x0101


	//----- nvinfo : EIATTR_COOP_GROUP_MASK_REGIDS
	.align		4
        /*0078*/ 	.byte	0x04, 0x29
        /*007a*/ 	.short	(.L_759 - .L_758)


	//   ....[0]....
.L_758:
        /*007c*/ 	.word	0xffffffff


	//   ....[1]....
        /*0080*/ 	.word	0xffffffff


	//   ....[2]....
        /*0084*/ 	.word	0xffffffff


	//   ....[3]....
        /*0088*/ 	.word	0xffffffff


	//   ....[4]....
        /*008c*/ 	.word	0xffffffff


	//   ....[5]....
        /*0090*/ 	.word	0xffffffff


	//   ....[6]....
        /*0094*/ 	.word	0xffffffff


	//   ....[7]....
        /*0098*/ 	.word	0xffffffff


	//   ....[8]....
        /*009c*/ 	.word	0xffffffff


	//   ....[9]....
        /*00a0*/ 	.word	0xffffffff


	//   ....[10]....
        /*00a4*/ 	.word	0xffffffff


	//   ....[11]....
        /*00a8*/ 	.word	0xffffffff


	//   ....[12]....
        /*00ac*/ 	.word	0xffffffff


	//   ....[13]....
        /*00b0*/ 	.word	0xffffffff


	//   ....[14]....
        /*00b4*/ 	.word	0xffffffff


	//   ....[15]....
        /*00b8*/ 	.word	0xffffffff


	//   ....[16]....
        /*00bc*/ 	.word	0xffffffff


	//   ....[17]....
        /*00c0*/ 	.word	0xffffffff


	//   ....[18]....
        /*00c4*/ 	.word	0xffffffff


	//   ....[19]....
        /*00c8*/ 	.word	0xffffffff


	//   ....[20]....
        /*00cc*/ 	.word	0xffffffff


	//   ....[21]....
        /*00d0*/ 	.word	0xffffffff


	//   ....[22]....
        /*00d4*/ 	.word	0xffffffff


	//   ....[23]....
        /*00d8*/ 	.word	0xffffffff


	//   ....[24]....
        /*00dc*/ 	.word	0xffffffff


	//   ....[25]....
        /*00e0*/ 	.word	0xffffffff


	//   ....[26]....
        /*00e4*/ 	.word	0xffffffff


	//   ....[27]....
        /*00e8*/ 	.word	0xffffffff


	//   ....[28]....
        /*00ec*/ 	.word	0xffffffff


	//   ....[29]....
        /*00f0*/ 	.word	0xffffffff


	//   ....[30]....
        /*00f4*/ 	.word	0xffffffff


	//   ....[31]....
        /*00f8*/ 	.word	0xffffffff


	//   ....[32]....
        /*00fc*/ 	.word	0xffffffff


	//   ....[33]....
        /*0100*/ 	.word	0xffffffff


	//   ....[34]....
        /*0104*/ 	.word	0xffffffff


	//   ....[35]....
        /*0108*/ 	.word	0xffffffff


	//   ....[36]....
        /*010c*/ 	.word	0xffffffff


	//   ....[37]....
        /*0110*/ 	.word	0xffffffff


	//   ....[38]....
        /*0114*/ 	.word	0xffffffff


	//   ....[39]....
        /*0118*/ 	.word	0xffffffff


	//   ....[40]....
        /*011c*/ 	.word	0xffffffff


	//   ....[41]....
        /*0120*/ 	.word	0xffffffff


	//   ....[42]....
        /*0124*/ 	.word	0xffffffff


	//   ....[43]....
        /*0128*/ 	.word	0xffffffff


	//   ....[44]....
        /*012c*/ 	.word	0xffffffff


	//   ....[45]....
        /*0130*/ 	.word	0xffffffff


	//   ....[46]....
        /*0134*/ 	.word	0xffffffff


	//   ....[47]....
        /*0138*/ 	.word	0xffffffff


	//   ....[48]....
        /*013c*/ 	.word	0xffffffff


	//   ....[49]....
        /*0140*/ 	.word	0xffffffff


	//   ....[50]....
        /*0144*/ 	.word	0xffffffff


	//   ....[51]....
        /*0148*/ 	.word	0xffffffff


	//   ....[52]....
        /*014c*/ 	.word	0xffffffff


	//   ....[53]....
        /*0150*/ 	.word	0xffffffff


	//   ....[54]....
        /*0154*/ 	.word	0xffffffff


	//   ....[55]....
        /*0158*/ 	.word	0xffffffff


	//   ....[56]....
        /*015c*/ 	.word	0xffffffff


	//   ....[57]....
        /*0160*/ 	.word	0xffffffff


	//   ....[58]....
        /*0164*/ 	.word	0xffffffff


	//   ....[59]....
        /*0168*/ 	.word	0xffffffff


	//----- nvinfo : EIATTR_COOP_GROUP_INSTR_OFFSETS
	.align		4
.L_759:
        /*016c*/ 	.byte	0x04, 0x28
        /*016e*/ 	.short	(.L_761 - .L_760)


	//   ....[0]....
.L_760:
        /*0170*/ 	.word	0x00000cc0


	//   ....[1]....
        /*0174*/ 	.word	0x00000cf0


	//   ....[2]....
        /*0178*/ 	.word	0x00000d10


	//   ....[3]....
        /*017c*/ 	.word	0x00000d20


	//   ....[4]....
        /*0180*/ 	.word	0x00000eb0


	//   ....[5]....
        /*0184*/ 	.word	0x00000ee0


	//   ....[6]....
        /*0188*/ 	.word	0x00000f10


	//   ....[7]....
        /*018c*/ 	.word	0x00000f30


	//   ....[8]....
        /*0190*/ 	.word	0x000010b0


	//   ....[9]....
        /*0194*/ 	.word	0x000010e0


	//   ....[10]....
        /*0198*/ 	.word	0x00001110


	//   ....[11]....
        /*019c*/ 	.word	0x00001130


	//   ....[12]....
        /*01a0*/ 	.word	0x000012b0


	//   ....[13]....
        /*01a4*/ 	.word	0x000012e0


	//   ....[14]....
        /*01a8*/ 	.word	0x00001310


	//   ....[15]....
        /*01ac*/ 	.word	0x00001330


	//   ....[16]....
        /*01b0*/ 	.word	0x000014b0


	//   ....[17]....
        /*01b4*/ 	.word	0x000014f0


	//   ....[18]....
        /*01b8*/ 	.word	0x00001520


	//   ....[19]....
        /*01bc*/ 	.word	0x00001530


	//   ....[20]....
        /*01c0*/ 	.word	0x000022a0


	//   ....[21]....
        /*01c4*/ 	.word	0x000022b0


	//   ....[22]....
        /*01c8*/ 	.word	0x000022c0


	//   ....[23]....
        /*01cc*/ 	.word	0x000022e0


	//   ....[24]....
        /*01d0*/ 	.word	0x00002460


	//   ....[25]....
        /*01d4*/ 	.word	0x000024a0


	//   ....[26]....
        /*01d8*/ 	.word	0x000024d0


	//   ....[27]....
        /*01dc*/ 	.word	0x000024f0


	//   ....[28]....
        /*01e0*/ 	.word	0x00002670


	//   ....[29]....
        /*01e4*/ 	.word	0x000026b0


	//   ....[30]....
        /*01e8*/ 	.word	0x000026e0


	//   ....[31]....
        /*01ec*/ 	.word	0x00002700


	//   ....[32]....
        /*01f0*/ 	.word	0x00002880


	//   ....[33]....
        /*01f4*/ 	.word	0x000028d0


	//   ....[34]....
        /*01f8*/ 	.word	0x00002900


	//   ....[35]....
        /*01fc*/ 	.word	0x00002910


	//   ....[36]....
        /*0200*/ 	.word	0x00002a90


	//   ....[37]....
        /*0204*/ 	.word	0x00002ad0


	//   ....[38]....
        /*0208*/ 	.word	0x00002b00


	//   ....[39]....
        /*020c*/ 	.word	0x00002b20


	//   ....[40]....
        /*0210*/ 	.word	0x00005200


	//   ....[41]....
        /*0214*/ 	.word	0x00005230


	//   ....[42]....
        /*0218*/ 	.word	0x00005250


	//   ....[43]....
        /*021c*/ 	.word	0x00005260


	//   ....[44]....
        /*0220*/ 	.word	0x000053f0


	//   ....[45]....
        /*0224*/ 	.word	0x00005420


	//   ....[46]....
        /*0228*/ 	.word	0x00005450


	//   ....[47]....
        /*022c*/ 	.word	0x00005470


	//   ....[48]....
        /*0230*/ 	.word	0x000055f0


	//   ....[49]....
        /*0234*/ 	.word	0x00005620


	//   ....[50]....
        /*0238*/ 	.word	0x00005650


	//   ....[51]....
        /*023c*/ 	.word	0x00005670


	//   ....[52]....
        /*0240*/ 	.word	0x000057f0


	//   ....[53]....
        /*0244*/ 	.word	0x00005820


	//   ....[54]....
        /*0248*/ 	.word	0x00005850


	//   ....[55]....
        /*024c*/ 	.word	0x00005870


	//   ....[56]....
        /*0250*/ 	.word	0x000059f0


	//   ....[57]....
        /*0254*/ 	.word	0x00005a20


	//   ....[58]....
        /*0258*/ 	.word	0x00005a50


	//   ....[59]....
        /*025c*/ 	.word	0x00005a70


	//----- nvinfo : EIATTR_VRC_CTA_INIT_COUNT
	.align		4
.L_761:
        /*0260*/ 	.byte	0x02, 0x4a
	.zero		1
	.zero		1


	//----- nvinfo : EIATTR_EXIT_INSTR_OFFSETS
	.align		4
        /*0264*/ 	.byte	0x04, 0x1c
        /*0266*/ 	.short	(.L_763 - .L_762)


	//   ....[0]....
.L_762:
        /*0268*/ 	.word	0x00006720


	//   ....[1]....
        /*026c*/ 	.word	0x00006780


	//----- nvinfo : EIATTR_MAX_THREADS
	.align		4
.L_763:
        /*0270*/ 	.byte	0x04, 0x05
        /*0272*/ 	.short	(.L_765 - .L_764)
.L_764:
        /*0274*/ 	.word	0x00000100
        /*0278*/ 	.word	0x00000001
        /*027c*/ 	.word	0x00000001


	//----- nvinfo : EIATTR_CRS_STACK_SIZE
	.align		4
.L_765:
        /*0280*/ 	.byte	0x04, 0x1e
        /*0282*/ 	.short	(.L_767 - .L_766)
.L_766:
        /*0284*/ 	.word	0x00000000


	//----- nvinfo : EIATTR_CBANK_PARAM_SIZE
	.align		4
.L_767:
        /*0288*/ 	.byte	0x03, 0x19
        /*028a*/ 	.short	0x0051


	//----- nvinfo : EIATTR_PARAM_CBANK
	.align		4
        /*028c*/ 	.byte	0x04, 0x0a
        /*028e*/ 	.short	(.L_769 - .L_768)
	.align		4
.L_768:
        /*0290*/ 	.word	index@(.nv.constant0._ZN6thrust24THRUST_300001_SM_1000_NS8cuda_cub4core6detail13_kernel_agentINS1_8__reduce11ReduceAgentINS0_12zip_iteratorIN4cuda3std3__45tupleIJNS0_6detail15normal_iteratorINS0_10device_ptrIdEEEENS0_17counting_iteratorIlNS0_11use_defaultESI_SI_EEEEEEEPNSB_IJdlEEESM_iNS1_9__extrema9arg_max_fIdlNSA_4lessIdEEEEEEJSL_SN_iN3cub18CUB_300001_SM_100013GridEvenShareIiEENSV_9GridQueueIjEESS_EEEvDpT0_)
        /*0294*/ 	.short	0x0380
        /*0296*/ 	.short	0x0051


	//----- nvinfo : EIATTR_SW_WAR
	.align		4
.L_769:
        /*0298*/ 	.byte	0x04, 0x36
        /*029a*/ 	.short	(.L_771 - .L_770)
.L_770:
        /*029c*/ 	.word	0x00000008
.L_771:


//--------------------- .nv.info._ZN6thrust24THRUST_300001_SM_1000_NS8cuda_cub4core6detail13_kernel_agentINS1_8__reduce11ReduceAgentINS0_12zip_iteratorIN4cuda3std3__45tupleIJNS0_6detail15normal_iteratorINS0_10device_ptrIdEEEENS0_17counting_iteratorIlNS0_11use_defaultESI_SI_EEEEEEEPNSB_IJdlEEESM_iNS1_9__extrema9arg_max_fIdlNSA_4lessIdEEEEEEJSL_SN_iSS_EEEvDpT0_ --------------------------
	.section	.nv.info._ZN6thrust24THRUST_300001_SM_1000_NS8cuda_cub4core6detail13_kernel_agentINS1_8__reduce11ReduceAgentINS0_12zip_iteratorIN4cuda3std3__45tupleIJNS0_6detail15normal_iteratorINS0_10device_ptrIdEEEENS0_17counting_iteratorIlNS0_11use_defaultESI_SI_EEEEEEEPNSB_IJdlEEESM_iNS1_9__extrema9arg_max_fIdlNSA_4lessIdEEEEEEJSL_SN_iSS_EEEvDpT0_,"",@"SHT_CUDA_INFO"
	.sectionflags	@""
	.align	4


	//----- nvinfo : EIATTR_CUDA_API_VERSION
	.align		4
        /*0000*/ 	.byte	0x04, 0x37
        /*0002*/ 	.short	(.L_773 - .L_772)
.L_772:
        /*0004*/ 	.word	0x00000082


	//----- nvinfo : EIATTR_KPARAM_INFO
	.align		4
.L_773:
        /*0008*/ 	.byte	0x04, 0x17
        /*000a*/ 	.short	(.L_775 - .L_774)
.L_774:
        /*000c*/ 	.word	0x00000000
        /*0010*/ 	.short	0x0003
        /*0012*/ 	.short	0x001c
        /*0014*/ 	.byte	0x00, 0xf0, 0x05, 0x00


	//----- nvinfo : EIATTR_KPARAM_INFO
	.align		4
.L_775:
        /*0018*/ 	.byte	0x04, 0x17
        /*001a*/ 	.short	(.L_777 - .L_776)
.L_776:
        /*001c*/ 	.word	0x00000000
        /*0020*/ 	.short	0x0002
        /*0022*/ 	.short	0x0018
        /*0024*/ 	.byte	0x00, 0xf0, 0x11, 0x00


	//----- nvinfo : EIATTR_KPARAM_INFO
	.align		4
.L_777:
        /*0028*/ 	.byte	0x04, 0x17
        /*002a*/ 	.short	(.L_779 - .L_778)
.L_778:
        /*002c*/ 	.word	0x00000000
        /*0030*/ 	.short	0x0001
        /*0032*/ 	.short	0x0010
        /*0034*/ 	.byte	0x00, 0xf5, 0x21, 0x00


	//----- nvinfo : EIATTR_KPARAM_INFO
	.align		4
.L_779:
        /*0038*/ 	.byte	0x04, 0x17
        /*003a*/ 	.short	(.L_781 - .L_780)
.L_780:
        /*003c*/ 	.word	0x00000000
        /*0040*/ 	.short	0x0000
        /*0042*/ 	.short	0x0000
        /*0044*/ 	.byte	0x00, 0xf0, 0x41, 0x00


	//----- nvinfo : EIATTR_SPARSE_MMA_MASK
	.align		4
.L_781:
        /*0048*/ 	.byte	0x03, 0x50
        /*004a*/ 	.short	0x0000


	//----- nvinfo : EIATTR_MAXREG_COUNT
	.align		4
        /*004c*/ 	.byte	0x03, 0x1b
        /*004e*/ 	.short	0x00ff


	//----- nvinfo : EIATTR_NUM_BARRIERS
	.align		4
        /*0050*/ 	.byte	0x02, 0x4c
        /*0052*/ 	.byte	0x01
	.zero		1


	//----- nvinfo : EIATTR_MERCURY_ISA_VERSION
	.align		4
        /*0054*/ 	.byte	0x03, 0x5f
        /*0056*/ 	.short	0x0101


	//----- nvinfo : EIATTR_COOP_GROUP_MASK_REGIDS
	.align		4
        /*0058*/ 	.byte	0x04, 0x29
        /*005a*/ 	.short	(.L_783 - .L_782)


	//   ....[0]....
.L_782:
        /*005c*/ 	.word	0xffffffff


	//   ....[1]....
        /*0060*/ 	.word	0xffffffff


	//   ....[2]....
        /*0064*/ 	.word	0xffffffff


	//   ....[3]....
        /*0068*/ 	.word	0xffffffff


	//   ....[4]....
        /*006c*/ 	.word	0xffffffff


	//   ....[5]....
        /*0070*/ 	.word	0xffffffff


	//   ....[6]....
        /*0074*/ 	.word	0xffffffff


	//   ....[7]....
        /*0078*/ 	.word	0xffffffff


	//   ....[8]....
        /*007c*/ 	.word	0xffffffff


	//   ....[9]....
        /*0080*/ 	.word	0xffffffff


	//   ....[10]....
        /*0084*/ 	.word	0xffffffff


	//   ....[11]....
        /*0088*/ 	.word	0xffffffff


	//   ....[12]....
        /*008c*/ 	.word	0xffffffff


	//   ....[13]....
        /*0090*/ 	.word	0xffffffff


	//   ....[14]....
        /*0094*/ 	.word	0xffffffff


	//   ....[15]....
        /*0098*/ 	.word	0xffffffff


	//   ....[16]....
        /*009c*/ 	.word	0xffffffff


	//   ....[17]....
        /*00a0*/ 	.word	0xffffffff


	//   ....[18]....
        /*00a4*/ 	.word	0xffffffff


	//   ....[19]....
        /*00a8*/ 	.word	0xffffffff


	//   ....[20]....
        /*00ac*/ 	.word	0xffffffff


	//   ....[21]....
        /*00b0*/ 	.word	0xffffffff


	//   ....[22]....
        /*00b4*/ 	.word	0xffffffff


	//   ....[23]....
        /*00b8*/ 	.word	0xffffffff


	//   ....[24]....
        /*00bc*/ 	.word	0xffffffff


	//   ....[25]....
        /*00c0*/ 	.word	0xffffffff


	//   ....[26]....
        /*00c4*/ 	.word	0xffffffff


	//   ....[27]....
        /*00c8*/ 	.word	0xffffffff


	//   ....[28]....
        /*00cc*/ 	.word	0xffffffff


	//   ....[29]....
        /*00d0*/ 	.word	0xffffffff


	//   ....[30]....
        /*00d4*/ 	.word	0xffffffff


	//   ....[31]....
        /*00d8*/ 	.word	0xffffffff


	//   ....[32]....
        /*00dc*/ 	.word	0xffffffff


	//   ....[33]....
        /*00e0*/ 	.word	0xffffffff


	//   ....[34]....
        /*00e4*/ 	.word	0xffffffff


	//   ....[35]....
        /*00e8*/ 	.word	0xffffffff


	//   ....[36]....
        /*00ec*/ 	.word	0xffffffff


	//   ....[37]....
        /*00f0*/ 	.word	0xffffffff


	//   ....[38]....
        /*00f4*/ 	.word	0xffffffff


	//   ....[39]....
        /*00f8*/ 	.word	0xffffffff


	//   ....[40]....
        /*00fc*/ 	.word	0xffffffff


	//   ....[41]....
        /*0100*/ 	.word	0xffffffff


	//   ....[42]....
        /*0104*/ 	.word	0xffffffff


	//   ....[43]....
        /*0108*/ 	.word	0xffffffff


	//   ....[44]....
        /*010c*/ 	.word	0xffffffff


	//   ....[45]....
        /*0110*/ 	.word	0xffffffff


	//   ....[46]....
        /*0114*/ 	.word	0xffffffff


	//   ....[47]....
        /*0118*/ 	.word	0xffffffff


	//   ....[48]....
        /*011c*/ 	.word	0xffffffff


	//   ....[49]....
        /*0120*/ 	.word	0xffffffff


	//   ....[50]....
        /*0124*/ 	.word	0xffffffff


	//   ....[51]....
        /*0128*/ 	.word	0xffffffff


	//   ....[52]....
        /*012c*/ 	.word	0xffffffff


	//   ....[53]....
        /*0130*/ 	.word	0xffffffff


	//   ....[54]....
        /*0134*/ 	.word	0xffffffff


	//   ....[55]....
        /*0138*/ 	.word	0xffffffff


	//   ....[56]....
        /*013c*/ 	.word	0xffffffff


	//   ....[57]....
        /*0140*/ 	.word	0xffffffff


	//   ....[58]....
        /*0144*/ 	.word	0xffffffff


	//   ....[59]....
        /*0148*/ 	.word	0xffffffff


	//----- nvinfo : EIATTR_COOP_GROUP_INSTR_OFFSETS
	.align		4
.L_783:
        /*014c*/ 	.byte	0x04, 0x28
        /*014e*/ 	.short	(.L_785 - .L_784)


	//   ....[0]....
.L_784:
        /*0150*/ 	.word	0x00000c90


	//   ....[1]....
        /*0154*/ 	.word	0x00000cc0


	//   ....[2]....
        /*0158*/ 	.word	0x00000ce0


	//   ....[3]....
        /*015c*/ 	.word	0x00000cf0


	//   ....[4]....
        /*0160*/ 	.word	0x00000e80


	//   ....[5]....
        /*0164*/ 	.word	0x00000eb0


	//   ....[6]....
        /*0168*/ 	.word	0x00000ee0


	//   ....[7]....
        /*016c*/ 	.word	0x00000f00


	//   ....[8]....
        /*0170*/ 	.word	0x00001080


	//   ....[9]....
        /*0174*/ 	.word	0x000010b0


	//   ....[10]....
        /*0178*/ 	.word	0x000010e0


	//   ....[11]....
        /*017c*/ 	.word	0x00001100


	//   ....[12]....
        /*0180*/ 	.word	0x00001280


	//   ....[13]....
        /*0184*/ 	.word	0x000012b0


	//   ....[14]....
        /*0188*/ 	.word	0x000012e0


	//   ....[15]....
        /*018c*/ 	.word	0x00001300


	//   ....[16]....
        /*0190*/ 	.word	0x00001480


	//   ....[17]....
        /*0194*/ 	.word	0x000014b0


	//   ....[18]....
        /*0198*/ 	.word	0x000014e0


	//   ....[19]....
        /*019c*/ 	.word	0x00001500


	//   ....[20]....
        /*01a0*/ 	.word	0x00002260


	//   ....[21]....
        /*01a4*/ 	.word	0x00002270


	//   ....[22]....
        /*01a8*/ 	.word	0x00002280


	//   ....[23]....
        /*01ac*/ 	.word	0x000022a0


	//   ....[24]....
        /*01b0*/ 	.word	0x00002420


	//   ....[25]....
        /*01b4*/ 	.word	0x00002460


	//   ....[26]....
        /*01b8*/ 	.word	0x00002490


	//   ....[27]....
        /*01bc*/ 	.word	0x000024b0


	//   ....[28]....
        /*01c0*/ 	.word	0x00002630


	//   ....[29]....
        /*01c4*/ 	.word	0x00002670


	//   ....[30]....
        /*01c8*/ 	.word	0x000026a0


	//   ....[31]....
        /*01cc*/ 	.word	0x000026c0


	//   ....[32]....
        /*01d0*/ 	.word	0x00002840


	//   ....[33]....
        /*01d4*/ 	.word	0x00002880


	//   ....[34]....
        /*01d8*/ 	.word	0x000028b0


	//   ....[35]....
        /*01dc*/ 	.word	0x000028d0


	//   ....[36]....
        /*01e0*/ 	.word	0x00002a50


	//   ....[37]....
        /*01e4*/ 	.word	0x00002a90


	//   ....[38]....
        /*01e8*/ 	.word	0x00002ac0


	//   ....[39]....
        /*01ec*/ 	.word	0x00002ae0


	//   ....[40]....
        /*01f0*/ 	.word	0x00004ff0


	//   ....[41]....
        /*01f4*/ 	.word	0x00005020


	//   ....[42]....
        /*01f8*/ 	.word	0x00005040


	//   ....[43]....
        /*01fc*/ 	.word	0x00005050


	//   ....[44]....
        /*0200*/ 	.word	0x000051e0


	//   ....[45]....
        /*0204*/ 	.word	0x00005210


	//   ....[46]....
        /*0208*/ 	.word	0x00005240


	//   ....[47]....
        /*020c*/ 	.word	0x00005260


	//   ....[48]....
        /*0210*/ 	.word	0x000053e0


	//   ....[49]....
        /*0214*/ 	.word	0x00005410


	//   ....[50]....
        /*0218*/ 	.word	0x00005440


	//   ....[51]....
        /*021c*/ 	.word	0x00005460


	//   ....[52]....
        /*0220*/ 	.word	0x000055e0


	//   ....[53]....
        /*0224*/ 	.word	0x00005610


	//   ....[54]....
        /*0228*/ 	.word	0x00005640


	//   ....[55]....
        /*022c*/ 	.word	0x00005660


	//   ....[56]....
        /*0230*/ 	.word	0x000057e0


	//   ....[57]....
        /*0234*/ 	.word	0x00005810


	//   ....[58]....
        /*0238*/ 	.word	0x00005840


	//   ....[59]....
        /*023c*/ 	.word	0x00005860


	//----- nvinfo : EIATTR_VRC_CTA_INIT_COUNT
	.align		4
.L_785:
        /*0240*/ 	.byte	0x02, 0x4a
	.zero		1
	.zero		1


	//----- nvinfo : EIATTR_EXIT_INSTR_OFFSETS
	.align		4
        /*0244*/ 	.byte	0x04, 0x1c
        /*0246*/ 	.short	(.L_787 - .L_786)


	//   ....[0]....
.L_786:
        /*0248*/ 	.word	0x00000030


	//   ....[1]....
        /*024c*/ 	.word	0x00006500


	//   ....[2]....
        /*0250*/ 	.word	0x00006540


	//----- nvinfo : EIATTR_MAX_THREADS
	.align		4
.L_787:
        /*0254*/ 	.byte	0x04, 0x05
        /*0256*/ 	.short	(.L_789 - .L_788)
.L_788:
        /*0258*/ 	.word	0x00000100
        /*025c*/ 	.word	0x00000001
        /*0260*/ 	.word	0x00000001


	//----- nvinfo : EIATTR_CRS_STACK_SIZE
	.align		4
.L_789:
        /*0264*/ 	.byte	0x04, 0x1e
        /*0266*/ 	.short	(.L_791 - .L_790)
.L_790:
        /*0268*/ 	.word	0x00000000


	//----- nvinfo : EIATTR_CBANK_PARAM_SIZE
	.align		4
.L_791:
        /*026c*/ 	.byte	0x03, 0x19
        /*026e*/ 	.short	0x001d


	//----- nvinfo : EIATTR_PARAM_CBANK
	.align		4
        /*0270*/ 	.byte	0x04, 0x0a
        /*0272*/ 	.short	(.L_793 - .L_792)
	.align		4
.L_792:
        /*0274*/ 	.word	index@(.nv.constant0._ZN6thrust24THRUST_300001_SM_1000_NS8cuda_cub4core6detail13_kernel_agentINS1_8__reduce11ReduceAgentINS0_12zip_iteratorIN4cuda3std3__45tupleIJNS0_6detail15normal_iteratorINS0_10device_ptrIdEEEENS0_17counting_iteratorIlNS0_11use_defaultESI_SI_EEEEEEEPNSB_IJdlEEESM_iNS1_9__extrema9arg_max_fIdlNSA_4lessIdEEEEEEJSL_SN_iSS_EEEvDpT0_)
        /*0278*/ 	.short	0x0380
        /*027a*/ 	.short	0x001d


	//----- nvinfo : EIATTR_SW_WAR
	.align		4
.L_793:
        /*027c*/ 	.byte	0x04, 0x36
        /*027e*/ 	.short	(.L_795 - .L_794)
.L_794:
        /*0280*/ 	.word	0x00000008
.L_795:


//--------------------- .nv.info._Z9setRandomP17curandStateXORWOWPi --------------------------
	.section	.nv.info._Z9setRandomP17curandStateXORWOWPi,"",@"SHT_CUDA_INFO"
	.sectionflags	@""
	.align	4


	//----- nvinfo : EIATTR_CUDA_API_VERSION
	.align		4
        /*0000*/ 	.byte	0x04, 0x37
        /*0002*/ 	.short	(.L_797 - .L_796)
.L_796:
        /*0004*/ 	.word	0x00000082


	//----- nvinfo : EIATTR_KPARAM_INFO
	.align		4
.L_797:
        /*0008*/ 	.byte	0x04, 0x17
        /*000a*/ 	.short	(.L_799 - .L_798)
.L_798:
        /*000c*/ 	.word	0x00000000
        /*0010*/ 	.short	0x0001
        /*0012*/ 	.short	0x0008
        /*0014*/ 	.byte	0x00, 0xf5, 0x21, 0x00


	//----- nvinfo : EIATTR_KPARAM_INFO
	.align		4
.L_799:
        /*0018*/ 	.byte	0x04, 0x17
        /*001a*/ 	.short	(.L_801 - .L_800)
.L_800:
        /*001c*/ 	.word	0x00000000
        /*0020*/ 	.short	0x0000
        /*0022*/ 	.short	0x0000
        /*0024*/ 	.byte	0x00, 0xf5, 0x21, 0x00


	//----- nvinfo : EIATTR_SPARSE_MMA_MASK
	.align		4
.L_801:
        /*0028*/ 	.byte	0x03, 0x50
        /*002a*/ 	.short	0x0000


	//----- nvinfo : EIATTR_MAXREG_COUNT
	.align		4
        /*002c*/ 	.byte	0x03, 0x1b
        /*002e*/ 	.short	0x00ff


	//----- nvinfo : EIATTR_MERCURY_ISA_VERSION
	.align		4
        /*0030*/ 	.byte	0x03, 0x5f
        /*0032*/ 	.short	0x0101


	//----- nvinfo : EIATTR_VRC_CTA_INIT_COUNT
	.align		4
        /*0034*/ 	.byte	0x02, 0x4a
	.zero		1
	.zero		1


	//----- nvinfo : EIATTR_EXIT_INSTR_OFFSETS
	.align		4
        /*0038*/ 	.byte	0x04, 0x1c
        /*003a*/ 	.short	(.L_803 - .L_802)


	//   ....[0]....
.L_802:
        /*003c*/ 	.word	0x00000a40


	//----- nvinfo : EIATTR_CBANK_PARAM_SIZE
	.align		4
.L_803:
        /*0040*/ 	.byte	0x03, 0x19
        /*0042*/ 	.short	0x0010


	//----- nvinfo : EIATTR_PARAM_CBANK
	.align		4
        /*0044*/ 	.byte	0x04, 0x0a
        /*0046*/ 	.short	(.L_805 - .L_804)
	.align		4
.L_804:
        /*0048*/ 	.word	index@(.nv.constant0._Z9setRandomP17curandStateXORWOWPi)
        /*004c*/ 	.short	0x0380
        /*004e*/ 	.short	0x0010


	//----- nvinfo : EIATTR_SW_WAR
	.align		4
.L_805:
        /*0050*/ 	.byte	0x04, 0x36
        /*0052*/ 	.short	(.L_807 - .L_806)
.L_806:
        /*0054*/ 	.word	0x00000008
.L_807:


//--------------------- .nv.info._Z4initjP17curandStateXORWOW --------------------------
	.section	.nv.info._Z4initjP17curandStateXORWOW,"",@"SHT_CUDA_INFO"
	.sectionflags	@""
	.align	4


	//----- nvinfo : EIATTR_CUDA_API_VERSION
	.align		4
        /*0000*/ 	.byte	0x04, 0x37
        /*0002*/ 	.short	(.L_809 - .L_808)
.L_808:
        /*0004*/ 	.word	0x00000082


	//----- nvinfo : EIATTR_KPARAM_INFO
	.align		4
.L_809:
        /*0008*/ 	.byte	0x04, 0x17
        /*000a*/ 	.short	(.L_811 - .L_810)
.L_810:
        /*000c*/ 	.word	0x00000000
        /*0010*/ 	.short	0x0001
        /*0012*/ 	.short	0x0008
        /*0014*/ 	.byte	0x00, 0xf5, 0x21, 0x00


	//----- nvinfo : EIATTR_KPARAM_INFO
	.align		4
.L_811:
        /*0018*/ 	.byte	0x04, 0x17
        /*001a*/ 	.short	(.L_813 - .L_812)
.L_812:
        /*001c*/ 	.word	0x00000000
        /*0020*/ 	.short	0x0000
        /*0022*/ 	.short	0x0000
        /*0024*/ 	.byte	0x00, 0xf0, 0x11, 0x00


	//----- nvinfo : EIATTR_SPARSE_MMA_MASK
	.align		4
.L_813:
        /*0028*/ 	.byte	0x03, 0x50
        /*002a*/ 	.short	0x0000


	//----- nvinfo : EIATTR_MAXREG_COUNT
	.align		4
        /*002c*/ 	.byte	0x03, 0x1b
        /*002e*/ 	.short	0x00ff


	//----- nvinfo : EIATTR_MERCURY_ISA_VERSION
	.align		4
        /*0030*/ 	.byte	0x03, 0x5f
        /*0032*/ 	.short	0x0101


	//----- nvinfo : EIATTR_VRC_CTA_INIT_COUNT
	.align		4
        /*0034*/ 	.byte	0x02, 0x4a
	.zero		1
	.zero		1


	//----- nvinfo : EIATTR_EXIT_INSTR_OFFSETS
	.align		4
        /*0038*/ 	.byte	0x04, 0x1c
        /*003a*/ 	.short	(.L_815 - .L_814)


	//   ....[0]....
.L_814:
        /*003c*/ 	.word	0x00000eb0


	//----- nvinfo : EIATTR_CRS_STACK_SIZE
	.align		4
.L_815:
        /*0040*/ 	.byte	0x04, 0x1e
        /*0042*/ 	.short	(.L_817 - .L_816)
.L_816:
        /*0044*/ 	.word	0x00000000


	//----- nvinfo : EIATTR_CBANK_PARAM_SIZE
	.align		4
.L_817:
        /*0048*/ 	.byte	0x03, 0x19
        /*004a*/ 	.short	0x0010


	//----- nvinfo : EIATTR_PARAM_CBANK
	.align		4
        /*004c*/ 	.byte	0x04, 0x0a
        /*004e*/ 	.short	(.L_819 - .L_818)
	.align		4
.L_818:
        /*0050*/ 	.word	index@(.nv.constant0._Z4initjP17curandStateXORWOW)
        /*0054*/ 	.short	0x0380
        /*0056*/ 	.short	0x0010


	//----- nvinfo : EIATTR_SW_WAR
	.align		4
.L_819:
        /*0058*/ 	.byte	0x04, 0x36
        /*005a*/ 	.short	(.L_821 - .L_820)
.L_820:
        /*005c*/ 	.word	0x00000008
.L_821:


//--------------------- .nv.info._Z11pickParentsjjPiPdS_ --------------------------
	.section	.nv.info._Z11pickParentsjjPiPdS_,"",@"SHT_CUDA_INFO"
	.sectionflags	@""
	.align	4


	//----- nvinfo : EIATTR_CUDA_API_VERSION
	.align		4
        /*0000*/ 	.byte	0x04, 0x37
        /*0002*/ 	.short	(.L_823 - .L_822)
.L_822:
        /*0004*/ 	.word	0x00000082


	//----- nvinfo : EIATTR_KPARAM_INFO
	.align		4
.L_823:
        /*0008*/ 	.byte	0x04, 0x17
        /*000a*/ 	.short	(.L_825 - .L_824)
.L_824:
        /*000c*/ 	.word	0x00000000
        /*0010*/ 	.short	0x0004
        /*0012*/ 	.short	0x0018
        /*0014*/ 	.byte	0x00, 0xf5, 0x21, 0x00


	//----- nvinfo : EIATTR_KPARAM_INFO
	.align		4
.L_825:
        /*0018*/ 	.byte	0x04, 0x17
        /*001a*/ 	.short	(.L_827 - .L_826)
.L_826:
        /*001c*/ 	.word	0x00000000
        /*0020*/ 	.short	0x0003
        /*0022*/ 	.short	0x0010
        /*0024*/ 	.byte	0x00, 0xf5, 0x21, 0x00


	//----- nvinfo : EIATTR_KPARAM_INFO
	.align		4
.L_827:
        /*0028*/ 	.byte	0x04, 0x17
        /*002a*/ 	.short	(.L_829 - .L_828)
.L_828:
        /*002c*/ 	.word	0x00000000
        /*0030*/ 	.short	0x0002
        /*0032*/ 	.short	0x0008
        /*0034*/ 	.byte	0x00, 0xf5, 0x21, 0x00


	//----- nvinfo : EIATTR_KPARAM_INFO
	.align		4
.L_829:
        /*0038*/ 	.byte	0x04, 0x17
        /*003a*/ 	.short	(.L_831 - .L_830)
.L_830:
        /*003c*/ 	.word	0x00000000
        /*0040*/ 	.short	0x0001
        /*0042*/ 	.short	0x0004
        /*0044*/ 	.byte	0x00, 0xf0, 0x11, 0x00


	//----- nvinfo : EIATTR_KPARAM_INFO
	.align		4
.L_831:
        /*0048*/ 	.byte	0x04, 0x17
        /*004a*/ 	.short	(.L_833 - .L_832)
.L_832:
        /*004c*/ 	.word	0x00000000
        /*0050*/ 	.short	0x0000
        /*0052*/ 	.short	0x0000
        /*0054*/ 	.byte	0x00, 0xf0, 0x11, 0x00


	//----- nvinfo : EIATTR_SPARSE_MMA_MASK
	.align		4
.L_833:
        /*0058*/ 	.byte	0x03, 0x50
        /*005a*/ 	.short	0x0000


	//----- nvinfo : EIATTR_MAXREG_COUNT
	.align		4
        /*005c*/ 	.byte	0x03, 0x1b
        /*005e*/ 	.short	0x00ff


	//----- nvinfo : EIATTR_MERCURY_ISA_VERSION
	.align		4
        /*0060*/ 	.byte	0x03, 0x5f
        /*0062*/ 	.short	0x0101


	//----- nvinfo : EIATTR_VRC_CTA_INIT_COUNT
	.align		4
        /*0064*/ 	.byte	0x02, 0x4a
	.zero		1
	.zero		1


	//----- nvinfo : EIATTR_EXIT_INSTR_OFFSETS
	.align		4
        /*0068*/ 	.byte	0x04, 0x1c
        /*006a*/ 	.short	(.L_835 - .L_834)


	//   ....[0]....
.L_834:
        /*006c*/ 	.word	0x00000070


	//   ....[1]....
        /*0070*/ 	.word	0x00000460


	//----- nvinfo : EIATTR_CRS_STACK_SIZE
	.align		4
.L_835:
        /*0074*/ 	.byte	0x04, 0x1e
        /*0076*/ 	.short	(.L_837 - .L_836)
.L_836:
        /*0078*/ 	.word	0x00000000


	//----- nvinfo : EIATTR_CBANK_PARAM_SIZE
	.align		4
.L_837:
        /*007c*/ 	.byte	0x03, 0x19
        /*007e*/ 	.short	0x0020


	//----- nvinfo : EIATTR_PARAM_CBANK
	.align		4
        /*0080*/ 	.byte	0x04, 0x0a
        /*0082*/ 	.short	(.L_839 - .L_838)
	.align		4
.L_838:
        /*0084*/ 	.word	index@(.nv.constant0._Z11pickParentsjjPiPdS_)
        /*0088*/ 	.short	0x0380
        /*008a*/ 	.short	0x0020


	//----- nvinfo : EIATTR_SW_WAR
	.align		4
.L_839:
        /*008c*/ 	.byte	0x04, 0x36
        /*008e*/ 	.short	(.L_841 - .L_840)
.L_840:
        /*0090*/ 	.word	0x00000008
.L_841:


//--------------------- .nv.info._Z5scorejjPdS_   --------------------------
	.section	.nv.info._Z5scorejjPdS_,"",@"SHT_CUDA_INFO"
	.sectionflags	@""
	.align	4


	//----- nvinfo : EIATTR_CUDA_API_VERSION
	.align		4
        /*0000*/ 	.byte	0x04, 0x37
        /*0002*/ 	.short	(.L_843 - .L_842)
.L_842:
        /*0004*/ 	.word	0x00000082


	//----- nvinfo : EIATTR_KPARAM_INFO
	.align		4
.L_843:
        /*0008*/ 	.byte	0x04, 0x17
        /*000a*/ 	.short	(.L_845 - .L_844)
.L_844:
        /*000c*/ 	.word	0x00000000
        /*0010*/ 	.short	0x0003
        /*0012*/ 	.short	0x0010
        /*0014*/ 	.byte	0x00, 0xf5, 0x21, 0x00


	//----- nvinfo : EIATTR_KPARAM_INFO
	.align		4
.L_845:
        /*0018*/ 	.byte	0x04, 0x17
        /*001a*/ 	.short	(.L_847 - .L_846)
.L_846:
        /*001c*/ 	.word	0x00000000
        /*0020*/ 	.short	0x0002
        /*0022*/ 	.short	0x0008
        /*0024*/ 	.byte	0x00, 0xf5, 0x21, 0x00


	//----- nvinfo : EIATTR_KPARAM_INFO
	.align		4
.L_847:
        /*0028*/ 	.byte	0x04, 0x17
        /*002a*/ 	.short	(.L_849 - .L_848)
.L_848:
        /*002c*/ 	.word	0x00000000
        /*0030*/ 	.short	0x0001
        /*0032*/ 	.short	0x0004
        /*0034*/ 	.byte	0x00, 0xf0, 0x11, 0x00


	//----- nvinfo : EIATTR_KPARAM_INFO
	.align		4
.L_849:
        /*0038*/ 	.byte	0x04, 0x17
        /*003a*/ 	.short	(.L_851 - .L_850)
.L_850:
        /*003c*/ 	.word	0x00000000
        /*0040*/ 	.short	0x0000
        /*0042*/ 	.short	0x0000
        /*0044*/ 	.byte	0x00, 0xf0, 0x11, 0x00


	//----- nvinfo : EIATTR_SPARSE_MMA_MASK
	.align		4
.L_851:
        /*0048*/ 	.byte	0x03, 0x50
        /*004a*/ 	.short	0x0000


	//----- nvinfo : EIATTR_MAXREG_COUNT
	.align		4
        /*004c*/ 	.byte	0x03, 0x1b
        /*004e*/ 	.short	0x00ff


	//----- nvinfo : EIATTR_MERCURY_ISA_VERSION
	.align		4
        /*0050*/ 	.byte	0x03, 0x5f
        /*0052*/ 	.short	0x0101


	//----- nvinfo : EIATTR_VRC_CTA_INIT_COUNT
	.align		4
        /*0054*/ 	.byte	0x02, 0x4a
	.zero		1
	.zero		1


	//----- nvinfo : EIATTR_EXIT_INSTR_OFFSETS
	.align		4
        /*0058*/ 	.byte	0x04, 0x1c
        /*005a*/ 	.short	(.L_853 - .L_852)


	//   ....[0]....
.L_852:
        /*005c*/ 	.word	0x00000090


	//   ....[1]....
        /*0060*/ 	.word	0x00000160


	//   ....[2]....
        /*0064*/ 	.word	0x000013a0


	//----- nvinfo : EIATTR_CRS_STACK_SIZE
	.align		4
.L_853:
        /*0068*/ 	.byte	0x04, 0x1e
        /*006a*/ 	.short	(.L_855 - .L_854)
.L_854:
        /*006c*/ 	.word	0x00000000


	//----- nvinfo : EIATTR_CBANK_PARAM_SIZE
	.align		4
.L_855:
        /*0070*/ 	.byte	0x03, 0x19
        /*0072*/ 	.short	0x0018


	//----- nvinfo : EIATTR_PARAM_CBANK
	.align		4
        /*0074*/ 	.byte	0x04, 0x0a
        /*0076*/ 	.short	(.L_857 - .L_856)
	.align		4
.L_856:
        /*0078*/ 	.word	index@(.nv.constant0._Z5scorejjPdS_)
        /*007c*/ 	.short	0x0380
        /*007e*/ 	.short	0x0018


	//----- nvinfo : EIATTR_SW_WAR
	.align		4
.L_857:
        /*0080*/ 	.byte	0x04, 0x36
        /*0082*/ 	.short	(.L_859 - .L_858)
.L_858:
        /*0084*/ 	.word	0x00000008
.L_859:


//--------------------- .nv.callgraph             --------------------------
	.section	.nv.callgraph,"",@"SHT_CUDA_CALLGRAPH"
	.align	4
	.sectionentsize	8
	.align		4
        /*0000*/ 	.word	0x00000000
	.align		4
        /*0004*/ 	.word	0xffffffff
	.align		4
        /*0008*/ 	.word	0x00000000
	.align		4
        /*000c*/ 	.word	0xfffffffe
	.align		4
        /*0010*/ 	.word	0x00000000
	.align		4
        /*0014*/ 	.word	0xfffffffd
	.align		4
        /*0018*/ 	.word	0x00000000
	.align		4
        /*001c*/ 	.word	0xfffffffc


//--------------------- .nv.constant4             --------------------------
	.section	.nv.constant4,"a",@progbits
	.align	8
	.align		8
.nv.constant4:
        /*0000*/ 	.dword	precalc_xorwow_matrix
	.align		8
        /*0008*/ 	.dword	precalc_xorwow_offset_matrix
	.align		8
        /*0010*/ 	.dword	mrg32k3aM1
	.align		8
        /*0018*/ 	.dword	mrg32k3aM2
	.align		8
        /*0020*/ 	.dword	mrg32k3aM1SubSeq
	.align		8
        /*0028*/ 	.dword	mrg32k3aM2SubSeq
	.align		8
        /*0030*/ 	.dword	mrg32k3aM1Seq
	.align		8
        /*0038*/ 	.dword	mrg32k3aM2Seq
	.align		8
        /*0040*/ 	.dword	_ZN34_INTERNAL_f14fa45c_4_k_cu_62364bc84cuda3std3__45__cpo5beginE
	.align		8
        /*0048*/ 	.dword	_ZN34_INTERNAL_f14fa45c_4_k_cu_62364bc84cuda3std3__45__cpo3endE
	.align		8
        /*0050*/ 	.dword	_ZN34_INTERNAL_f14fa45c_4_k_cu_62364bc84cuda3std3__45__cpo6cbeginE
	.align		8
        /*0058*/ 	.dword	_ZN34_INTERNAL_f14fa45c_4_k_cu_62364bc84cuda3std3__45__cpo4cendE
	.align		8
        /*0060*/ 	.dword	_ZN34_INTERNAL_f14fa45c_4_k_cu_62364bc84cuda3std3__45__cpo6rbeginE
	.align		8
        /*0068*/ 	.dword	_ZN34_INTERNAL_f14fa45c_4_k_cu_62364bc84cuda3std3__45__cpo4rendE
	.align		8
        /*0070*/ 	.dword	_ZN34_INTERNAL_f14fa45c_4_k_cu_62364bc84cuda3std3__45__cpo7crbeginE
	.align		8
        /*0078*/ 	.dword	_ZN34_INTERNAL_f14fa45c_4_k_cu_62364bc84cuda3std3__45__cpo5crendE
	.align		8
        /*0080*/ 	.dword	_ZN34_INTERNAL_f14fa45c_4_k_cu_62364bc84cuda3std3__436_GLOBAL__N__f14fa45c_4_k_cu_62364bc86ignoreE
	.align		8
        /*0088*/ 	.dword	_ZN34_INTERNAL_f14fa45c_4_k_cu_62364bc84cuda3std3__419piecewise_constructE
	.align		8
        /*0090*/ 	.dword	_ZN34_INTERNAL_f14fa45c_4_k_cu_62364bc84cuda3std3__48in_placeE
	.align		8
        /*0098*/ 	.dword	_ZN34_INTERNAL_f14fa45c_4_k_cu_62364bc84cuda3std3__420unreachable_sentinelE
	.align		8
        /*00a0*/ 	.dword	_ZN34_INTERNAL_f14fa45c_4_k_cu_62364bc84cuda3std3__47nulloptE
	.align		8
        /*00a8*/ 	.dword	_ZN34_INTERNAL_f14fa45c_4_k_cu_62364bc84cuda3std3__48unexpectE
	.align		8
        /*00b0*/ 	.dword	_ZN34_INTERNAL_f14fa45c_4_k_cu_62364bc84cuda3std6ranges3__45__cpo4swapE
	.align		8
        /*00b8*/ 	.dword	_ZN34_INTERNAL_f14fa45c_4_k_cu_62364bc84cuda3std6ranges3__45__cpo9iter_moveE
	.align		8
        /*00c0*/ 	.dword	_ZN34_INTERNAL_f14fa45c_4_k_cu_62364bc84cuda3std6ranges3__45__cpo5beginE
	.align		8
        /*00c8*/ 	.dword	_ZN34_INTERNAL_f14fa45c_4_k_cu_62364bc84cuda3std6ranges3__45__cpo3endE
	.align		8
        /*00d0*/ 	.dword	_ZN34_INTERNAL_f14fa45c_4_k_cu_62364bc84cuda3std6ranges3__45__cpo6cbeginE
	.align		8
        /*00d8*/ 	.dword	_ZN34_INTERNAL_f14fa45c_4_k_cu_62364bc84cuda3std6ranges3__45__cpo4cendE
	.align		8
        /*00e0*/ 	.dword	_ZN34_INTERNAL_f14fa45c_4_k_cu_62364bc84cuda3std6ranges3__45__cpo7advanceE
	.align		8
        /*00e8*/ 	.dword	_ZN34_INTERNAL_f14fa45c_4_k_cu_62364bc84cuda3std6ranges3__45__cpo9iter_swapE
	.align		8
        /*00f0*/ 	.dword	_ZN34_INTERNAL_f14fa45c_4_k_cu_62364bc84cuda3std6ranges3__45__cpo4nextE
	.align		8
        /*00f8*/ 	.dword	_ZN34_INTERNAL_f14fa45c_4_k_cu_62364bc84cuda3std6ranges3__45__cpo4prevE
	.align		8
        /*0100*/ 	.dword	_ZN34_INTERNAL_f14fa45c_4_k_cu_62364bc84cuda3std6ranges3__45__cpo4dataE
	.align		8
        /*0108*/ 	.dword	_ZN34_INTERNAL_f14fa45c_4_k_cu_62364bc84cuda3std6ranges3__45__cpo5cdataE
	.align		8
        /*0110*/ 	.dword	_ZN34_INTERNAL_f14fa45c_4_k_cu_62364bc84cuda3std6ranges3__45__cpo4sizeE
	.align		8
        /*0118*/ 	.dword	_ZN34_INTERNAL_f14fa45c_4_k_cu_62364bc84cuda3std6ranges3__45__cpo5ssizeE
	.align		8
        /*0120*/ 	.dword	_ZN34_INTERNAL_f14fa45c_4_k_cu_62364bc84cuda3std6ranges3__45__cpo8distanceE
	.align		8
        /*0128*/ 	.dword	_ZN34_INTERNAL_f14fa45c_4_k_cu_62364bc86thrust24THRUST_300001_SM_1000_NS8cuda_cub3parE
	.align		8
        /*0130*/ 	.dword	_ZN34_INTERNAL_f14fa45c_4_k_cu_62364bc86thrust24THRUST_300001_SM_1000_NS8cuda_cub10par_nosyncE
	.align		8
        /*0138*/ 	.dword	_ZN34_INTERNAL_f14fa45c_4_k_cu_62364bc86thrust24THRUST_300001_SM_1000_NS6system6detail10sequential3seqE
	.align		8
        /*0140*/ 	.dword	_ZN34_INTERNAL_f14fa45c_4_k_cu_62364bc86thrust24THRUST_300001_SM_1000_NS6system3cpp3parE
	.align		8
        /*0148*/ 	.dword	_ZN34_INTERNAL_f14fa45c_4_k_cu_62364bc86thrust24THRUST_300001_SM_1000_NS12placeholders2_1E
	.align		8
        /*0150*/ 	.dword	_ZN34_INTERNAL_f14fa45c_4_k_cu_62364bc86thrust24THRUST_300001_SM_1000_NS12placeholders2_2E
	.align		8
        /*0158*/ 	.dword	_ZN34_INTERNAL_f14fa45c_4_k_cu_62364bc86thrust24THRUST_300001_SM_1000_NS12placeholders2_3E
	.align		8
        /*0160*/ 	.dword	_ZN34_INTERNAL_f14fa45c_4_k_cu_62364bc86thrust24THRUST_300001_SM_1000_NS12placeholders2_4E
	.align		8
        /*0168*/ 	.dword	_ZN34_INTERNAL_f14fa45c_4_k_cu_62364bc86thrust24THRUST_300001_SM_1000_NS12placeholders2_5E
	.align		8
        /*0170*/ 	.dword	_ZN34_INTERNAL_f14fa45c_4_k_cu_62364bc86thrust24THRUST_300001_SM_1000_NS12placeholders2_6E
	.align		8
        /*0178*/ 	.dword	_ZN34_INTERNAL_f14fa45c_4_k_cu_62364bc86thrust24THRUST_300001_SM_1000_NS12placeholders2_7E
	.align		8
        /*0180*/ 	.dword	_ZN34_INTERNAL_f14fa45c_4_k_cu_62364bc86thrust24THRUST_300001_SM_1000_NS12placeholders2_8E
	.align		8
        /*0188*/ 	.dword	_ZN34_INTERNAL_f14fa45c_4_k_cu_62364bc86thrust24THRUST_300001_SM_1000_NS12placeholders2_9E
	.align		8
        /*0190*/ 	.dword	_ZN34_INTERNAL_f14fa45c_4_k_cu_62364bc86thrust24THRUST_300001_SM_1000_NS12placeholders3_10E
	.align		8
        /*0198*/ 	.dword	_ZN34_INTERNAL_f14fa45c_4_k_cu_62364bc86thrust24THRUST_300001_SM_1000_NS3seqE
	.align		8
        /*01a0*/ 	.dword	_ZN34_INTERNAL_f14fa45c_4_k_cu_62364bc86thrust24THRUST_300001_SM_1000_NS6deviceE


//--------------------- .nv.constant3             --------------------------
	.section	.nv.constant3,"a",@progbits
	.align	8
.nv.constant3:
	.type		__cr_lgamma_table,@object
	.size		__cr_lgamma_table,(.L_8 - __cr_lgamma_table)
__cr_lgamma_table:
        /*0000*/ 	.byte	0x00, 0x00, 0x00, 0x00, 0x00, 0x00, 0x00, 0x00, 0x00, 0x00, 0x00, 0x00, 0x00, 0x00, 0x00, 0x00
        /*0010*/ 	.byte	0xef, 0x39, 0xfa, 0xfe, 0x42, 0x2e, 0xe6, 0x3f, 0x02, 0x20, 0x2a, 0xfa, 0x0b, 0xab, 0xfc, 0x3f
        /*0020*/ 	.byte	0xf9, 0x2c, 0x92, 0x7c, 0xa7, 0x6c, 0x09, 0x40, 0xc9, 0x79, 0x44, 0x3c, 0x64, 0x26, 0x13, 0x40
        /*0030*/ 	.byte	0xca, 0x01, 0xcf, 0x3a, 0x27, 0x51, 0x1a, 0x40, 0x30, 0xcc, 0x2d, 0xf3, 0xe1, 0x0c, 0x21, 0x40
        /*0040*/ 	.byte	0x0d, 0xb7, 0xfc, 0x82, 0x8e, 0x35, 0x25, 0x40
.L_8:


//--------------------- .text._ZN3cub18CUB_300001_SM_10006detail6reduce28DeviceReduceSingleTileKernelINS2_10policy_hubIN4cuda3std3__45tupleIJdiEEEy12larger_tupleIdEE10Policy1000EPS9_SE_iSB_S9_S9_NS7_10__identityEEEvT0_T1_T2_T3_T4_T6_ --------------------------
	.section	.text._ZN3cub18CUB_300001_SM_10006detail6reduce28DeviceReduceSingleTileKernelINS2_10policy_hubIN4cuda3std3__45tupleIJdiEEEy12larger_tupleIdEE10Policy1000EPS9_SE_iSB_S9_S9_NS7_10__identityEEEvT0_T1_T2_T3_T4_T6_,"ax",@progbits
	.align	128
        .global         _ZN3cub18CUB_300001_SM_10006detail6reduce28DeviceReduceSingleTileKernelINS2_10policy_hubIN4cuda3std3__45tupleIJdiEEEy12larger_tupleIdEE10Policy1000EPS9_SE_iSB_S9_S9_NS7_10__identityEEEvT0_T1_T2_T3_T4_T6_
        .type           _ZN3cub18CUB_300001_SM_10006detail6reduce28DeviceReduceSingleTileKernelINS2_10policy_hubIN4cuda3std3__45tupleIJdiEEEy12larger_tupleIdEE10Policy1000EPS9_SE_iSB_S9_S9_NS7_10__identityEEEvT0_T1_T2_T3_T4_T6_,@function
        .size           _ZN3cub18CUB_300001_SM_10006detail6reduce28DeviceReduceSingleTileKernelINS2_10policy_hubIN4cuda3std3__45tupleIJdiEEEy12larger_tupleIdEE10Policy1000EPS9_SE_iSB_S9_S9_NS7_10__identityEEEvT0_T1_T2_T3_T4_T6_,(.L_x_1814 - _ZN3cub18CUB_300001_SM_10006detail6reduce28DeviceReduceSingleTileKernelINS2_10policy_hubIN4cuda3std3__45tupleIJdiEEEy12larger_tupleIdEE10Policy1000EPS9_SE_iSB_S9_S9_NS7_10__identityEEEvT0_T1_T2_T3_T4_T6_)
        .other          _ZN3cub18CUB_300001_SM_10006detail6reduce28DeviceReduceSingleTileKernelINS2_10policy_hubIN4cuda3std3__45tupleIJdiEEEy12larger_tupleIdEE10Policy1000EPS9_SE_iSB_S9_S9_NS7_10__identityEEEvT0_T1_T2_T3_T4_T6_,@"STO_CUDA_ENTRY STV_DEFAULT"
_ZN3cub18CUB_300001_SM_10006detail6reduce28DeviceReduceSingleTileKernelINS2_10policy_hubIN4cuda3std3__45tupleIJdiEEEy12larger_tupleIdEE10Policy1000EPS9_SE_iSB_S9_S9_NS7_10__identityEEEvT0_T1_T2_T3_T4_T6_:
.text._ZN3cub18CUB_300001_SM_10006detail6reduce28DeviceReduceSingleTileKernelINS2_10policy_hubIN4cuda3std3__45tupleIJdiEEEy12larger_tupleIdEE10Policy1000EPS9_SE_iSB_S9_S9_NS7_10__identityEEEvT0_T1_T2_T3_T4_T6_:
[----:B------:R-:W-:Y:S01]  /*0000*/  LDC R1, c[0x0][0x37c] ;  /* 0x0000df00ff017b82 */ /* 0x000fe20000000800 */
[----:B------:R-:W0:Y:S01]  /*0010*/  LDCU UR5, c[0x0][0x390] ;  /* 0x00007200ff0577ac */ /* 0x000e220008000800 */
[----:B------:R-:W1:Y:S01]  /*0020*/  LDCU UR4, c[0x0][0x3a4] ;  /* 0x00007480ff0477ac */ /* 0x000e620008000800 */
[----:B------:R-:W2:Y:S01]  /*0030*/  LDCU.64 UR12, c[0x0][0x398] ;  /* 0x00007300ff0c77ac */ /* 0x000ea20008000a00 */
[----:B------:R-:W3:Y:S01]  /*0040*/  LDCU UR11, c[0x0][0x3a0] ;  /* 0x00007400ff0b77ac */ /* 0x000ee20008000800 */
[----:B------:R-:W4:Y:S01]  /*0050*/  LDCU.64 UR6, c[0x0][0x358] ;  /* 0x00006b00ff0677ac */ /* 0x000f220008000a00 */
[----:B0-----:R-:W-:Y:S02]  /*0060*/  UISETP.NE.AND UP0, UPT, UR5, URZ, UPT ;  /* 0x000000ff0500728c */ /* 0x001fe4000bf05270 */
[----:B-1----:R-:W-:Y:S02]  /*0070*/  UPRMT UR8, UR4, 0x7773, URZ ;  /* 0x0000777304087896 */ /* 0x002fe400080000ff */
[----:B------:R-:W-:-:S02]  /*0080*/  UPRMT UR9, UR4, 0x7772, URZ ;  /* 0x0000777204097896 */ /* 0x000fc400080000ff */
[----:B------:R-:W-:Y:S01]  /*0090*/  UPRMT UR10, UR4, 0x7771, URZ ;  /* 0x00007771040a7896 */ /* 0x000fe200080000ff */
[----:B--2---:R-:W-:Y:S01]  /*00a0*/  IMAD.U32 R8, RZ, RZ, UR12 ;  /* 0x0000000cff087e24 */ /* 0x004fe2000f8e00ff */
[----:B------:R-:W-:Y:S01]  /*00b0*/  UPRMT UR4, UR4, 0x7770, URZ ;  /* 0x0000777004047896 */ /* 0x000fe200080000ff */
[----:B------:R-:W-:Y:S02]  /*00c0*/  IMAD.U32 R9, RZ, RZ, UR13 ;  /* 0x0000000dff097e24 */ /* 0x000fe4000f8e00ff */
[----:B---3--:R-:W-:Y:S02]  /*00d0*/  IMAD.U32 R6, RZ, RZ, UR11 ;  /* 0x0000000bff067e24 */ /* 0x008fe4000f8e00ff */
[----:B------:R-:W-:Y:S02]  /*00e0*/  IMAD.U32 R12, RZ, RZ, UR8 ;  /* 0x00000008ff0c7e24 */ /* 0x000fe4000f8e00ff */
[----:B------:R-:W-:Y:S02]  /*00f0*/  IMAD.U32 R13, RZ, RZ, UR9 ;  /* 0x00000009ff0d7e24 */ /* 0x000fe4000f8e00ff */
[----:B------:R-:W-:-:S02]  /*0100*/  IMAD.U32 R14, RZ, RZ, UR10 ;  /* 0x0000000aff0e7e24 */ /* 0x000fc4000f8e00ff */
[----:B------:R-:W-:Y:S01]  /*0110*/  IMAD.U32 R15, RZ, RZ, UR4 ;  /* 0x00000004ff0f7e24 */ /* 0x000fe2000f8e00ff */
[----:B----4-:R-:W-:Y:S06]  /*0120*/  BRA.U UP0, `(.L_x_0) ;  /* 0x0000000100407547 */ /* 0x010fec000b800000 */
[----:B------:R-:W0:Y:S02]  /*0130*/  S2R R0, SR_TID.X ;  /* 0x0000000000007919 */ /* 0x000e240000002100 */
[----:B0-----:R-:W-:-:S13]  /*0140*/  ISETP.NE.AND P0, PT, R0, RZ, PT ;  /* 0x000000ff0000720c */ /* 0x001fda0003f05270 */
[----:B------:R-:W-:Y:S05]  /*0150*/  @P0 EXIT ;  /* 0x000000000000094d */ /* 0x000fea0003800000 */
[----:B------:R-:W0:Y:S01]  /*0160*/  LDC.64 R2, c[0x0][0x388] ;  /* 0x0000e200ff027b82 */ /* 0x000e220000000a00 */
[----:B------:R-:W-:Y:S02]  /*0170*/  LOP3.LUT R15, R15, 0xffff, RZ, 0xc0, !PT ;  /* 0x0000ffff0f0f7812 */ /* 0x000fe400078ec0ff */
[----:B------:R-:W-:Y:S02]  /*0180*/  LOP3.LUT R14, R14, 0xffff, RZ, 0xc0, !PT ;  /* 0x0000ffff0e0e7812 */ /* 0x000fe400078ec0ff */
[----:B------:R-:W-:Y:S02]  /*0190*/  LOP3.LUT R13, R13, 0xffff, RZ, 0xc0, !PT ;  /* 0x0000ffff0d0d7812 */ /* 0x000fe400078ec0ff */
[----:B------:R-:W-:Y:S01]  /*01a0*/  LOP3.LUT R12, R12, 0xffff, RZ, 0xc0, !PT ;  /* 0x0000ffff0c0c7812 */ /* 0x000fe200078ec0ff */
[----:B------:R-:W0:Y:S01]  /*01b0*/  LDC.64 R4, c[0x0][0x398] ;  /* 0x0000e600ff047b82 */ /* 0x000e220000000a00 */
[----:B------:R-:W-:Y:S02]  /*01c0*/  PRMT R14, R15, 0x3340, R14 ;  /* 0x000033400f0e7816 */ /* 0x000fe4000000000e */
[----:B------:R-:W-:-:S04]  /*01d0*/  PRMT R13, R13, 0x3340, R12 ;  /* 0x000033400d0d7816 */ /* 0x000fc8000000000c */
[----:B------:R-:W-:Y:S01]  /*01e0*/  PRMT R7, R14, 0x5410, R13 ;  /* 0x000054100e077816 */ /* 0x000fe2000000000d */
[----:B------:R-:W1:Y:S01]  /*01f0*/  LDC R6, c[0x0][0x3a0] ;  /* 0x0000e800ff067b82 */ /* 0x000e620000000800 */
[----:B0-----:R-:W-:Y:S04]  /*0200*/  STG.E.64 desc[UR6][R2.64], R4 ;  /* 0x0000000402007986 */ /* 0x001fe8000c101b06 */
[----:B-1----:R-:W-:Y:S01]  /*0210*/  STG.E.64 desc[UR6][R2.64+0x8], R6 ;  /* 0x0000080602007986 */ /* 0x002fe2000c101b06 */
[----:B------:R-:W-:Y:S05]  /*0220*/  EXIT ;  /* 0x000000000000794d */ /* 0x000fea0003800000 */
.L_x_0:
[----:B------:R-:W-:Y:S01]  /*0230*/  UISETP.GT.AND UP0, UPT, UR5, 0x3ff, UPT ;  /* 0x000003ff0500788c */ /* 0x000fe2000bf04270 */
[----:B------:R-:W-:Y:S08]  /*0240*/  BSSY.RECONVERGENT B0, `(.L_x_1) ;  /* 0x0000496000007945 */ /* 0x000ff00003800200 */
[----:B------:R-:W-:Y:S05]  /*0250*/  BRA.U UP0, `(.L_x_2) ;  /* 0x0000002900947547 */ /* 0x000fea000b800000 */
[----:B------:R-:W0:Y:S01]  /*0260*/  S2R R36, SR_TID.X ;  /* 0x0000000000247919 */ /* 0x000e220000002100 */
[----:B------:R-:W-:Y:S01]  /*0270*/  IMAD.MOV.U32 R4, RZ, RZ, RZ ;  /* 0x000000ffff047224 */ /* 0x000fe200078e00ff */
[----:B------:R-:W-:Y:S01]  /*0280*/  CS2R R2, SRZ ;  /* 0x0000000000027805 */ /* 0x000fe2000001ff00 */
[----:B------:R-:W1:Y:S01]  /*0290*/  LDCU UR4, c[0x0][0x390] ;  /* 0x00007200ff0477ac */ /* 0x000e620008000800 */
[----:B0-----:R-:W-:-:S13]  /*02a0*/  ISETP.GE.AND P0, PT, R36, UR5, PT ;  /* 0x0000000524007c0c */ /* 0x001fda000bf06270 */
[----:B------:R-:W0:Y:S02]  /*02b0*/  @!P0 LDC.64 R16, c[0x0][0x380] ;  /* 0x0000e000ff108b82 */ /* 0x000e240000000a00 */
[----:B0-----:R-:W-:-:S05]  /*02c0*/  @!P0 IMAD.WIDE.U32 R16, R36, 0x10, R16 ;  /* 0x0000001024108825 */ /* 0x001fca00078e0010 */
[----:B------:R-:W2:Y:S01]  /*02d0*/  @!P0 LDG.E.64.CONSTANT R4, desc[UR6][R16.64+0x8] ;  /* 0x0000080610048981 */ /* 0x000ea2000c1e9b00 */
[----:B------:R-:W-:Y:S02]  /*02e0*/  IMAD.MOV.U32 R37, RZ, RZ, R36 ;  /* 0x000000ffff257224 */ /* 0x000fe400078e0024 */
[----:B------:R-:W-:Y:S01]  /*02f0*/  @!P0 VIADD R37, R36, 0x100 ;  /* 0x0000010024258836 */ /* 0x000fe20000000000 */
[----:B------:R0:W5:Y:S01]  /*0300*/  @!P0 LDG.E.64.CONSTANT R2, desc[UR6][R16.64] ;  /* 0x0000000610028981 */ /* 0x000162000c1e9b00 */
[----:B------:R-:W-:Y:S01]  /*0310*/  PRMT R7, RZ, 0x7610, R7 ;  /* 0x00007610ff077816 */ /* 0x000fe20000000007 */
[----:B------:R-:W-:Y:S01]  /*0320*/  BSSY.RECONVERGENT B1, `(.L_x_3) ;  /* 0x0000075000017945 */ /* 0x000fe20003800200 */
[----:B------:R-:W-:Y:S02]  /*0330*/  PRMT R10, RZ, 0x7610, R10 ;  /* 0x00007610ff0a7816 */ /* 0x000fe4000000000a */
[----:B------:R-:W-:Y:S02]  /*0340*/  ISETP.GE.AND P1, PT, R37, UR5, PT ;  /* 0x0000000525007c0c */ /* 0x000fe4000bf26270 */
[----:B------:R-:W-:-:S02]  /*0350*/  PRMT R0, RZ, 0x7610, R0 ;  /* 0x00007610ff007816 */ /* 0x000fc40000000000 */
[----:B------:R-:W-:Y:S02]  /*0360*/  PRMT R11, RZ, 0x7610, R11 ;  /* 0x00007610ff0b7816 */ /* 0x000fe4000000000b */
[--C-:B--2---:R-:W-:Y:S02]  /*0370*/  @!P0 SHF.R.U32.HI R19, RZ, 0x8, R5.reuse ;  /* 0x00000008ff138819 */ /* 0x104fe40000011605 */
[--C-:B------:R-:W-:Y:S02]  /*0380*/  @!P0 SHF.R.U32.HI R18, RZ, 0x10, R5.reuse ;  /* 0x00000010ff128819 */ /* 0x100fe40000011605 */
[----:B0-----:R-:W-:Y:S02]  /*0390*/  @!P0 SHF.R.U32.HI R16, RZ, 0x18, R5 ;  /* 0x00000018ff108819 */ /* 0x001fe40000011605 */
[----:B------:R-:W-:Y:S02]  /*03a0*/  @!P0 PRMT R0, R5, 0x7610, R0 ;  /* 0x0000761005008816 */ /* 0x000fe40000000000 */
[----:B------:R-:W-:-:S02]  /*03b0*/  @!P0 PRMT R7, R19, 0x7610, R7 ;  /* 0x0000761013078816 */ /* 0x000fc40000000007 */
[----:B------:R-:W-:Y:S02]  /*03c0*/  @!P0 PRMT R10, R18, 0x7610, R10 ;  /* 0x00007610120a8816 */ /* 0x000fe4000000000a */
[----:B------:R-:W-:Y:S01]  /*03d0*/  @!P0 PRMT R11, R16, 0x7610, R11 ;  /* 0x00007610100b8816 */ /* 0x000fe2000000000b */
[----:B-1----:R-:W-:Y:S06]  /*03e0*/  @P1 BRA `(.L_x_4) ;  /* 0x0000000400a01947 */ /* 0x002fec0003800000 */
[----:B------:R-:W-:Y:S01]  /*03f0*/  LOP3.LUT R5, RZ, R37, RZ, 0x33, !PT ;  /* 0x00000025ff057212 */ /* 0x000fe200078e33ff */
[----:B------:R-:W0:Y:S01]  /*0400*/  LDC.64 R16, c[0x0][0x380] ;  /* 0x0000e000ff107b82 */ /* 0x000e220000000a00 */
[----:B------:R-:W-:Y:S03]  /*0410*/  BSSY.RECONVERGENT B2, `(.L_x_5) ;  /* 0x0000024000027945 */ /* 0x000fe60003800200 */
[----:B------:R-:W-:-:S05]  /*0420*/  VIADD R5, R5, UR5 ;  /* 0x0000000505057c36 */ /* 0x000fca0008000000 */
[C---:B------:R-:W-:Y:S02]  /*0430*/  LOP3.LUT R18, R5.reuse, 0x300, RZ, 0xc0, !PT ;  /* 0x0000030005127812 */ /* 0x040fe400078ec0ff */
[----:B------:R-:W-:Y:S02]  /*0440*/  ISETP.GE.U32.AND P1, PT, R5, 0x300, PT ;  /* 0x000003000500780c */ /* 0x000fe40003f26070 */
[----:B------:R-:W-:-:S13]  /*0450*/  ISETP.NE.AND P0, PT, R18, 0x300, PT ;  /* 0x000003001200780c */ /* 0x000fda0003f05270 */
[----:B------:R-:W-:Y:S05]  /*0460*/  @!P0 BRA `(.L_x_6) ;  /* 0x0000000000788947 */ /* 0x000fea0003800000 */
[----:B------:R-:W1:Y:S01]  /*0470*/  LDC.64 R18, c[0x0][0x380] ;  /* 0x0000e000ff127b82 */ /* 0x000e620000000a00 */
[----:B------:R-:W-:-:S04]  /*0480*/  LEA.HI R5, R5, 0x1, RZ, 0x18 ;  /* 0x0000000105057811 */ /* 0x000fc800078fc0ff */
[----:B------:R-:W-:-:S05]  /*0490*/  LOP3.LUT R5, R5, 0x3, RZ, 0xc0, !PT ;  /* 0x0000000305057812 */ /* 0x000fca00078ec0ff */
[----:B------:R-:W-:Y:S02]  /*04a0*/  IMAD.MOV R5, RZ, RZ, -R5 ;  /* 0x000000ffff057224 */ /* 0x000fe400078e0a05 */
[----:B-1----:R-:W-:-:S04]  /*04b0*/  IMAD.WIDE.U32 R18, R37, 0x10, R18 ;  /* 0x0000001025127825 */ /* 0x002fc800078e0012 */
[----:B------:R-:W-:Y:S02]  /*04c0*/  IMAD.MOV.U32 R24, RZ, RZ, R18 ;  /* 0x000000ffff187224 */ /* 0x000fe400078e0012 */
[----:B------:R-:W-:-:S07]  /*04d0*/  IMAD.MOV.U32 R25, RZ, RZ, R19 ;  /* 0x000000ffff197224 */ /* 0x000fce00078e0013 */
.L_x_7:
[----:B------:R-:W-:Y:S02]  /*04e0*/  IMAD.MOV.U32 R20, RZ, RZ, R24 ;  /* 0x000000ffff147224 */ /* 0x000fe400078e0018 */
[----:B------:R-:W-:-:S05]  /*04f0*/  IMAD.MOV.U32 R21, RZ, RZ, R25 ;  /* 0x000000ffff157224 */ /* 0x000fca00078e0019 */
[----:B------:R-:W2:Y:S04]  /*0500*/  LDG.E.64.CONSTANT R18, desc[UR6][R20.64+0x8] ;  /* 0x0000080614127981 */ /* 0x000ea8000c1e9b00 */
[----:B------:R-:W3:Y:S01]  /*0510*/  LDG.E.64.CONSTANT R22, desc[UR6][R20.64] ;  /* 0x0000000614167981 */ /* 0x000ee2000c1e9b00 */
[----:B------:R-:W-:Y:S01]  /*0520*/  VIADD R5, R5, 0x1 ;  /* 0x0000000105057836 */ /* 0x000fe20000000000 */
[----:B------:R-:W-:Y:S01]  /*0530*/  IADD3 R24, P2, PT, R20, 0x1000, RZ ;  /* 0x0000100014187810 */ /* 0x000fe20007f5e0ff */
[----:B------:R-:W-:-:S03]  /*0540*/  VIADD R37, R37, 0x100 ;  /* 0x0000010025257836 */ /* 0x000fc60000000000 */
[----:B------:R-:W-:Y:S01]  /*0550*/  ISETP.NE.AND P3, PT, R5, RZ, PT ;  /* 0x000000ff0500720c */ /* 0x000fe20003f65270 */
[----:B------:R-:W-:Y:S01]  /*0560*/  IMAD.X R25, RZ, RZ, R21, P2 ;  /* 0x000000ffff197224 */ /* 0x000fe200010e0615 */
[----:B--2---:R-:W-:-:S13]  /*0570*/  ISETP.GE.AND P0, PT, R18, R4, PT ;  /* 0x000000041200720c */ /* 0x004fda0003f06270 */
[----:B---3-5:R-:W-:-:S06]  /*0580*/  DSETP.GEU.AND P0, PT, R2, R22, !P0 ;  /* 0x000000160200722a */ /* 0x028fcc000470e000 */
[----:B------:R-:W-:-:S14]  /*0590*/  DSETP.GT.OR P0, PT, R2, R22, P0 ;  /* 0x000000160200722a */ /* 0x000fdc0000704400 */
[----:B------:R-:W-:Y:S01]  /*05a0*/  @!P0 IMAD.MOV.U32 R2, RZ, RZ, R22 ;  /* 0x000000ffff028224 */ /* 0x000fe200078e0016 */
[----:B------:R-:W-:Y:S01]  /*05b0*/  @!P0 SHF.R.U32.HI R22, RZ, 0x10, R19 ;  /* 0x00000010ff168819 */ /* 0x000fe20000011613 */
[----:B------:R-:W-:Y:S01]  /*05c0*/  @!P0 IMAD.MOV.U32 R3, RZ, RZ, R23 ;  /* 0x000000ffff038224 */ /* 0x000fe200078e0017 */
[--C-:B------:R-:W-:Y:S01]  /*05d0*/  @!P0 SHF.R.U32.HI R23, RZ, 0x18, R19.reuse ;  /* 0x00000018ff178819 */ /* 0x100fe20000011613 */
[----:B------:R-:W-:Y:S01]  /*05e0*/  @!P0 IMAD.MOV.U32 R4, RZ, RZ, R18 ;  /* 0x000000ffff048224 */ /* 0x000fe200078e0012 */
[----:B------:R-:W-:Y:S02]  /*05f0*/  @!P0 SHF.R.U32.HI R20, RZ, 0x8, R19 ;  /* 0x00000008ff148819 */ /* 0x000fe40000011613 */
[----:B------:R-:W-:Y:S02]  /*0600*/  @!P0 PRMT R11, R23, 0x7610, R11 ;  /* 0x00007610170b8816 */ /* 0x000fe4000000000b */
[----:B------:R-:W-:Y:S02]  /*0610*/  @!P0 PRMT R10, R22, 0x7610, R10 ;  /* 0x00007610160a8816 */ /* 0x000fe4000000000a */
[----:B------:R-:W-:-:S02]  /*0620*/  @!P0 PRMT R7, R20, 0x7610, R7 ;  /* 0x0000761014078816 */ /* 0x000fc40000000007 */
[----:B------:R-:W-:Y:S01]  /*0630*/  @!P0 PRMT R0, R19, 0x7610, R0 ;  /* 0x0000761013008816 */ /* 0x000fe20000000000 */
[----:B------:R-:W-:Y:S06]  /*0640*/  @P3 BRA `(.L_x_7) ;  /* 0xfffffffc00a43947 */ /* 0x000fec000383ffff */
.L_x_6:
[----:B------:R-:W-:Y:S05]  /*0650*/  BSYNC.RECONVERGENT B2 ;  /* 0x0000000000027941 */ /* 0x000fea0003800200 */
.L_x_5:
[----:B------:R-:W-:Y:S05]  /*0660*/  @!P1 BRA `(.L_x_4) ;  /* 0x0000000400009947 */ /* 0x000fea0003800000 */
.L_x_8:
[----:B0-----:R-:W-:-:S05]  /*0670*/  IMAD.WIDE R32, R37, 0x10, R16 ;  /* 0x0000001025207825 */ /* 0x001fca00078e0210 */
[----:B------:R-:W2:Y:S04]  /*0680*/  LDG.E.64.CONSTANT R18, desc[UR6][R32.64+0x8] ;  /* 0x0000080620127981 */ /* 0x000ea8000c1e9b00 */
[----:B------:R-:W3:Y:S04]  /*0690*/  LDG.E.64.CONSTANT R20, desc[UR6][R32.64] ;  /* 0x0000000620147981 */ /* 0x000ee8000c1e9b00 */
[----:B------:R-:W4:Y:S04]  /*06a0*/  LDG.E.64.CONSTANT R22, desc[UR6][R32.64+0x1008] ;  /* 0x0010080620167981 */ /* 0x000f28000c1e9b00 */
[----:B------:R-:W4:Y:S04]  /*06b0*/  LDG.E.64.CONSTANT R24, desc[UR6][R32.64+0x1000] ;  /* 0x0010000620187981 */ /* 0x000f28000c1e9b00 */
[----:B------:R-:W4:Y:S04]  /*06c0*/  LDG.E.64.CONSTANT R26, desc[UR6][R32.64+0x2008] ;  /* 0x00200806201a7981 */ /* 0x000f28000c1e9b00 */
[----:B------:R-:W4:Y:S04]  /*06d0*/  LDG.E.64.CONSTANT R28, desc[UR6][R32.64+0x2000] ;  /* 0x00200006201c7981 */ /* 0x000f28000c1e9b00 */
[----:B------:R-:W4:Y:S04]  /*06e0*/  LDG.E.64.CONSTANT R30, desc[UR6][R32.64+0x3008] ;  /* 0x00300806201e7981 */ /* 0x000f28000c1e9b00 */
[----:B------:R-:W4:Y:S01]  /*06f0*/  LDG.E.64.CONSTANT R34, desc[UR6][R32.64+0x3000] ;  /* 0x0030000620227981 */ /* 0x000f22000c1e9b00 */
[----:B------:R-:W-:Y:S01]  /*0700*/  VIADD R37, R37, 0x400 ;  /* 0x0000040025257836 */ /* 0x000fe20000000000 */
[----:B--2---:R-:W-:-:S13]  /*0710*/  ISETP.GE.AND P0, PT, R18, R4, PT ;  /* 0x000000041200720c */ /* 0x004fda0003f06270 */
[----:B---3-5:R-:W-:-:S06]  /*0720*/  DSETP.GEU.AND P0, PT, R2, R20, !P0 ;  /* 0x000000140200722a */ /* 0x028fcc000470e000 */
[----:B------:R-:W-:-:S14]  /*0730*/  DSETP.GT.OR P0, PT, R2, R20, P0 ;  /* 0x000000140200722a */ /* 0x000fdc0000704400 */
[----:B------:R-:W-:Y:S01]  /*0740*/  @!P0 IMAD.MOV.U32 R4, RZ, RZ, R18 ;  /* 0x000000ffff048224 */ /* 0x000fe200078e0012 */
[--C-:B------:R-:W-:Y:S01]  /*0750*/  @!P0 SHF.R.U32.HI R18, RZ, 0x10, R19.reuse ;  /* 0x00000010ff128819 */ /* 0x100fe20000011613 */
[----:B------:R-:W-:Y:S01]  /*0760*/  @!P0 IMAD.MOV.U32 R2, RZ, RZ, R20 ;  /* 0x000000ffff028224 */ /* 0x000fe200078e0014 */
[----:B------:R-:W-:Y:S01]  /*0770*/  @!P0 SHF.R.U32.HI R20, RZ, 0x18, R19 ;  /* 0x00000018ff148819 */ /* 0x000fe20000011613 */
[----:B------:R-:W-:Y:S01]  /*0780*/  @!P0 IMAD.MOV.U32 R3, RZ, RZ, R21 ;  /* 0x000000ffff038224 */ /* 0x000fe200078e0015 */
[----:B----4-:R-:W-:Y:S02]  /*0790*/  ISETP.GE.AND P1, PT, R22, R4, PT ;  /* 0x000000041600720c */ /* 0x010fe40003f26270 */
[----:B------:R-:W-:Y:S02]  /*07a0*/  @!P0 SHF.R.U32.HI R5, RZ, 0x8, R19 ;  /* 0x00000008ff058819 */ /* 0x000fe40000011613 */
[----:B------:R-:W-:Y:S02]  /*07b0*/  @!P0 PRMT R11, R20, 0x7610, R11 ;  /* 0x00007610140b8816 */ /* 0x000fe4000000000b */
[----:B------:R-:W-:-:S02]  /*07c0*/  @!P0 PRMT R10, R18, 0x7610, R10 ;  /* 0x00007610120a8816 */ /* 0x000fc4000000000a */
[----:B------:R-:W-:Y:S02]  /*07d0*/  @!P0 PRMT R7, R5, 0x7610, R7 ;  /* 0x0000761005078816 */ /* 0x000fe40000000007 */
[----:B------:R-:W-:Y:S02]  /*07e0*/  @!P0 PRMT R0, R19, 0x7610, R0 ;  /* 0x0000761013008816 */ /* 0x000fe40000000000 */
[----:B------:R-:W-:Y:S01]  /*07f0*/  ISETP.GE.AND P0, PT, R37, UR4, PT ;  /* 0x0000000425007c0c */ /* 0x000fe2000bf06270 */
[----:B------:R-:W-:-:S06]  /*0800*/  DSETP.GEU.AND P1, PT, R2, R24, !P1 ;  /* 0x000000180200722a */ /* 0x000fcc0004f2e000 */
[----:B------:R-:W-:-:S14]  /*0810*/  DSETP.GT.OR P1, PT, R2, R24, P1 ;  /* 0x000000180200722a */ /* 0x000fdc0000f24400 */
[----:B------:R-:W-:Y:S01]  /*0820*/  @!P1 IMAD.MOV.U32 R4, RZ, RZ, R22 ;  /* 0x000000ffff049224 */ /* 0x000fe200078e0016 */
[--C-:B------:R-:W-:Y:S01]  /*0830*/  @!P1 SHF.R.U32.HI R19, RZ, 0x18, R23.reuse ;  /* 0x00000018ff139819 */ /* 0x100fe20000011617 */
[----:B------:R-:W-:Y:S01]  /*0840*/  @!P1 IMAD.MOV.U32 R2, RZ, RZ, R24 ;  /* 0x000000ffff029224 */ /* 0x000fe200078e0018 */
[----:B------:R-:W-:Y:S01]  /*0850*/  @!P1 SHF.R.U32.HI R18, RZ, 0x10, R23 ;  /* 0x00000010ff129819 */ /* 0x000fe20000011617 */
[----:B------:R-:W-:Y:S01]  /*0860*/  @!P1 IMAD.MOV.U32 R3, RZ, RZ, R25 ;  /* 0x000000ffff039224 */ /* 0x000fe200078e0019 */
[----:B------:R-:W-:Y:S02]  /*0870*/  ISETP.GE.AND P2, PT, R26, R4, PT ;  /* 0x000000041a00720c */ /* 0x000fe40003f46270 */
[----:B------:R-:W-:Y:S02]  /*0880*/  @!P1 SHF.R.U32.HI R5, RZ, 0x8, R23 ;  /* 0x00000008ff059819 */ /* 0x000fe40000011617 */
[----:B------:R-:W-:Y:S02]  /*0890*/  @!P1 PRMT R11, R19, 0x7610, R11 ;  /* 0x00007610130b9816 */ /* 0x000fe4000000000b */
[----:B------:R-:W-:-:S02]  /*08a0*/  @!P1 PRMT R10, R18, 0x7610, R10 ;  /* 0x00007610120a9816 */ /* 0x000fc4000000000a */
[----:B------:R-:W-:Y:S02]  /*08b0*/  @!P1 PRMT R7, R5, 0x7610, R7 ;  /* 0x0000761005079816 */ /* 0x000fe40000000007 */
[----:B------:R-:W-:-:S03]  /*08c0*/  @!P1 PRMT R0, R23, 0x7610, R0 ;  /* 0x0000761017009816 */ /* 0x000fc60000000000 */
        /* <DEDUP_REMOVED lines=15> */
[--C-:B------:R-:W-:Y:S01]  /*09c0*/  @!P2 SHF.R.U32.HI R19, RZ, 0x18, R31.reuse ;  /* 0x00000018ff13a819 */ /* 0x100fe2000001161f */
[----:B------:R-:W-:Y:S01]  /*09d0*/  @!P2 IMAD.MOV.U32 R2, RZ, RZ, R34 ;  /* 0x000000ffff02a224 */ /* 0x000fe200078e0022 */
[----:B------:R-:W-:Y:S01]  /*09e0*/  @!P2 SHF.R.U32.HI R18, RZ, 0x10, R31 ;  /* 0x00000010ff12a819 */ /* 0x000fe2000001161f */
[----:B------:R-:W-:Y:S01]  /*09f0*/  @!P2 IMAD.MOV.U32 R3, RZ, RZ, R35 ;  /* 0x000000ffff03a224 */ /* 0x000fe200078e0023 */
[----:B------:R-:W-:Y:S01]  /*0a00*/  @!P2 SHF.R.U32.HI R5, RZ, 0x8, R31 ;  /* 0x00000008ff05a819 */ /* 0x000fe2000001161f */
[----:B------:R-:W-:Y:S01]  /*0a10*/  @!P2 IMAD.MOV.U32 R4, RZ, RZ, R30 ;  /* 0x000000ffff04a224 */ /* 0x000fe200078e001e */
[----:B------:R-:W-:Y:S02]  /*0a20*/  @!P2 PRMT R11, R19, 0x7610, R11 ;  /* 0x00007610130ba816 */ /* 0x000fe4000000000b */
[----:B------:R-:W-:Y:S02]  /*0a30*/  @!P2 PRMT R10, R18, 0x7610, R10 ;  /* 0x00007610120aa816 */ /* 0x000fe4000000000a */
[----:B------:R-:W-:-:S02]  /*0a40*/  @!P2 PRMT R7, R5, 0x7610, R7 ;  /* 0x000076100507a816 */ /* 0x000fc40000000007 */
[----:B------:R-:W-:Y:S01]  /*0a50*/  @!P2 PRMT R0, R31, 0x7610, R0 ;  /* 0x000076101f00a816 */ /* 0x000fe20000000000 */
[----:B------:R-:W-:Y:S06]  /*0a60*/  @!P0 BRA `(.L_x_8) ;  /* 0xfffffffc00008947 */ /* 0x000fec000383ffff */
.L_x_4:
[----:B------:R-:W-:Y:S05]  /*0a70*/  BSYNC.RECONVERGENT B1 ;  /* 0x0000000000017941 */ /* 0x000fea0003800200 */
.L_x_3:
[----:B------:R-:W1:Y:S02]  /*0a80*/  LDCU UR8, c[0x0][0x390] ;  /* 0x00007200ff0877ac */ /* 0x000e640008000800 */
[----:B-1----:R-:W-:-:S09]  /*0a90*/  UISETP.GE.AND UP0, UPT, UR8, 0x100, UPT ;  /* 0x000001000800788c */ /* 0x002fd2000bf06270 */
[----:B------:R-:W-:Y:S05]  /*0aa0*/  BRA.U !UP0, `(.L_x_9) ;  /* 0x0000000d08ec7547 */ /* 0x000fea000b800000 */
[----:B------:R-:W1:Y:S01]  /*0ab0*/  SHFL.DOWN PT, R19, R4, 0x1, 0x1f ;  /* 0x08201f0004137f89 */ /* 0x000e6200000e0000 */
[----:B------:R-:W-:Y:S02]  /*0ac0*/  LOP3.LUT R18, R0, 0xff, RZ, 0xc0, !PT ;  /* 0x000000ff00127812 */ /* 0x000fe400078ec0ff */
[----:B------:R-:W-:Y:S01]  /*0ad0*/  ISETP.NE.AND P5, PT, R36, RZ, PT ;  /* 0x000000ff2400720c */ /* 0x000fe20003fa5270 */
[----:B------:R-:W2:Y:S01]  /*0ae0*/  S2R R5, SR_LANEID ;  /* 0x0000000000057919 */ /* 0x000ea20000000000 */
[----:B------:R-:W-:Y:S01]  /*0af0*/  PRMT R18, R7, 0x7604, R18 ;  /* 0x0000760407127816 */ /* 0x000fe20000000012 */
[----:B0----5:R-:W-:Y:S04]  /*0b00*/  SHFL.DOWN PT, R16, R2, 0x1, 0x1f ;  /* 0x08201f0002107f89 */ /* 0x021fe800000e0000 */
[----:B------:R-:W0:Y:S01]  /*0b10*/  SHFL.DOWN PT, R17, R3, 0x1, 0x1f ;  /* 0x08201f0003117f89 */ /* 0x000e2200000e0000 */
[----:B-1----:R-:W-:Y:S01]  /*0b20*/  ISETP.GE.AND P1, PT, R19, R4, PT ;  /* 0x000000041300720c */ /* 0x002fe20003f26270 */
[----:B0-----:R-:W-:-:S12]  /*0b30*/  DSETP.GT.AND P0, PT, R2, R16, PT ;  /* 0x000000100200722a */ /* 0x001fd80003f04000 */
[----:B------:R-:W-:Y:S01]  /*0b40*/  DSETP.GEU.AND P1, PT, R2, R16, !P1 ;  /* 0x000000100200722a */ /* 0x000fe20004f2e000 */
[----:B--2---:R-:W-:-:S05]  /*0b50*/  ISETP.GT.OR P0, PT, R5, 0x1e, P0 ;  /* 0x0000001e0500780c */ /* 0x004fca0000704670 */
[----:B------:R-:W-:-:S13]  /*0b60*/  PLOP3.LUT P3, PT, P0, P1, PT, 0xf8, 0x8f ;  /* 0x00000000008f781c */ /* 0x000fda0000763f70 */
[----:B------:R-:W-:Y:S02]  /*0b70*/  @!P3 IMAD.MOV.U32 R4, RZ, RZ, R19 ;  /* 0x000000ffff04b224 */ /* 0x000fe400078e0013 */
[----:B------:R-:W-:Y:S02]  /*0b80*/  @!P3 IMAD.MOV.U32 R2, RZ, RZ, R16 ;  /* 0x000000ffff02b224 */ /* 0x000fe400078e0010 */
[----:B------:R-:W-:Y:S01]  /*0b90*/  @!P3 IMAD.MOV.U32 R3, RZ, RZ, R17 ;  /* 0x000000ffff03b224 */ /* 0x000fe200078e0011 */
[----:B------:R-:W0:Y:S01]  /*0ba0*/  SHFL.DOWN PT, R21, R4, 0x2, 0x1f ;  /* 0x08401f0004157f89 */ /* 0x000e2200000e0000 */
[----:B------:R-:W-:-:S03]  /*0bb0*/  IMAD.U32 R19, R10, 0x10000, RZ ;  /* 0x000100000a137824 */ /* 0x000fc600078e00ff */
[----:B------:R-:W-:Y:S02]  /*0bc0*/  SHFL.DOWN PT, R16, R2, 0x2, 0x1f ;  /* 0x08401f0002107f89 */ /* 0x000fe400000e0000 */
[----:B------:R-:W-:Y:S02]  /*0bd0*/  LOP3.LUT R19, R19, 0xff0000, RZ, 0xc0, !PT ;  /* 0x00ff000013137812 */ /* 0x000fe400078ec0ff */
[----:B------:R-:W1:Y:S03]  /*0be0*/  SHFL.DOWN PT, R17, R3, 0x2, 0x1f ;  /* 0x08401f0003117f89 */ /* 0x000e6600000e0000 */
[----:B------:R-:W-:Y:S01]  /*0bf0*/  IMAD.IADD R18, R18, 0x1, R19 ;  /* 0x0000000112127824 */ /* 0x000fe200078e0213 */
[----:B------:R-:W-:-:S05]  /*0c00*/  LOP3.LUT R19, R11, 0xffff, RZ, 0xc0, !PT ;  /* 0x0000ffff0b137812 */ /* 0x000fca00078ec0ff */
[----:B------:R-:W-:-:S06]  /*0c10*/  IMAD R18, R19, 0x1000000, R18 ;  /* 0x0100000013127824 */ /* 0x000fcc00078e0212 */
[----:B------:R-:W2:Y:S01]  /*0c20*/  SHFL.DOWN PT, R18, R18, 0x1, 0x1f ;  /* 0x08201f0012127f89 */ /* 0x000ea200000e0000 */
[----:B0-----:R-:W-:Y:S01]  /*0c30*/  ISETP.GE.AND P1, PT, R21, R4, PT ;  /* 0x000000041500720c */ /* 0x001fe20003f26270 */
[----:B-1----:R-:W-:-:S12]  /*0c40*/  DSETP.GT.AND P0, PT, R2, R16, PT ;  /* 0x000000100200722a */ /* 0x002fd80003f04000 */
[----:B------:R-:W-:Y:S01]  /*0c50*/  DSETP.GEU.AND P1, PT, R2, R16, !P1 ;  /* 0x000000100200722a */ /* 0x000fe20004f2e000 */
[----:B------:R-:W-:-:S05]  /*0c60*/  ISETP.GT.OR P0, PT, R5, 0x1d, P0 ;  /* 0x0000001d0500780c */ /* 0x000fca0000704670 */
[----:B------:R-:W-:Y:S02]  /*0c70*/  PLOP3.LUT P2, PT, P0, P1, PT, 0xf8, 0x8f ;  /* 0x00000000008f781c */ /* 0x000fe40000743f70 */
[C---:B--2---:R-:W-:Y:S02]  /*0c80*/  @!P3 PRMT R10, R18.reuse, 0x7632, R10 ;  /* 0x00007632120ab816 */ /* 0x044fe4000000000a */
[----:B------:R-:W-:Y:S02]  /*0c90*/  @!P3 SHF.R.U32.HI R19, RZ, 0x8, R18 ;  /* 0x00000008ff13b819 */ /* 0x000fe40000011612 */
[----:B------:R-:W-:Y:S02]  /*0ca0*/  @!P3 PRMT R0, R18, 0x7610, R0 ;  /* 0x000076101200b816 */ /* 0x000fe40000000000 */
[----:B------:R-:W-:Y:S02]  /*0cb0*/  @!P3 PRMT R7, R19, 0x7610, R7 ;  /* 0x000076101307b816 */ /* 0x000fe40000000007 */
[----:B------:R-:W-:-:S03]  /*0cc0*/  LOP3.LUT R20, R0, 0xff, RZ, 0xc0, !PT ;  /* 0x000000ff00147812 */ /* 0x000fc600078ec0ff */
[----:B------:R-:W-:Y:S02]  /*0cd0*/  @!P2 IMAD.MOV.U32 R3, RZ, RZ, R17 ;  /* 0x000000ffff03a224 */ /* 0x000fe400078e0011 */
[----:B------:R-:W-:Y:S01]  /*0ce0*/  @!P2 IMAD.MOV.U32 R2, RZ, RZ, R16 ;  /* 0x000000ffff02a224 */ /* 0x000fe200078e0010 */
[----:B------:R-:W-:Y:S01]  /*0cf0*/  @!P3 SHF.R.U32.HI R16, RZ, 0x18, R18 ;  /* 0x00000018ff10b819 */ /* 0x000fe20000011612 */
[----:B------:R-:W-:Y:S01]  /*0d00*/  IMAD.U32 R17, R10, 0x10000, RZ ;  /* 0x000100000a117824 */ /* 0x000fe200078e00ff */
[----:B------:R-:W-:Y:S01]  /*0d10*/  PRMT R20, R7, 0x7604, R20 ;  /* 0x0000760407147816 */ /* 0x000fe20000000014 */
[----:B------:R-:W-:Y:S01]  /*0d20*/  @!P2 IMAD.MOV.U32 R4, RZ, RZ, R21 ;  /* 0x000000ffff04a224 */ /* 0x000fe200078e0015 */
[----:B------:R-:W-:Y:S02]  /*0d30*/  @!P3 PRMT R11, R16, 0x7610, R11 ;  /* 0x00007610100bb816 */ /* 0x000fe4000000000b */
[----:B------:R-:W-:Y:S01]  /*0d40*/  LOP3.LUT R17, R17, 0xff0000, RZ, 0xc0, !PT ;  /* 0x00ff000011117812 */ /* 0x000fe200078ec0ff */
[----:B------:R-:W-:Y:S01]  /*0d50*/  SHFL.DOWN PT, R16, R2, 0x4, 0x1f ;  /* 0x08801f0002107f89 */ /* 0x000fe200000e0000 */
[----:B------:R-:W-:-:S03]  /*0d60*/  LOP3.LUT R19, R11, 0xffff, RZ, 0xc0, !PT ;  /* 0x0000ffff0b137812 */ /* 0x000fc600078ec0ff */
[----:B------:R-:W0:Y:S01]  /*0d70*/  SHFL.DOWN PT, R21, R4, 0x4, 0x1f ;  /* 0x08801f0004157f89 */ /* 0x000e2200000e0000 */
[----:B------:R-:W-:-:S03]  /*0d80*/  IMAD.IADD R20, R20, 0x1, R17 ;  /* 0x0000000114147824 */ /* 0x000fc600078e0211 */
[----:B------:R-:W1:Y:S01]  /*0d90*/  SHFL.DOWN PT, R17, R3, 0x4, 0x1f ;  /* 0x08801f0003117f89 */ /* 0x000e6200000e0000 */
[----:B------:R-:W-:-:S06]  /*0da0*/  IMAD R19, R19, 0x1000000, R20 ;  /* 0x0100000013137824 */ /* 0x000fcc00078e0214 */
[----:B------:R-:W2:Y:S01]  /*0db0*/  SHFL.DOWN PT, R19, R19, 0x2, 0x1f ;  /* 0x08401f0013137f89 */ /* 0x000ea200000e0000 */
[----:B0-----:R-:W-:Y:S01]  /*0dc0*/  ISETP.GE.AND P1, PT, R21, R4, PT ;  /* 0x000000041500720c */ /* 0x001fe20003f26270 */
[----:B-1----:R-:W-:-:S06]  /*0dd0*/  DSETP.GT.AND P0, PT, R2, R16, PT ;  /* 0x000000100200722a */ /* 0x002fcc0003f04000 */
[----:B------:R-:W-:Y:S02]  /*0de0*/  ISETP.GT.OR P0, PT, R5, 0x1b, P0 ;  /* 0x0000001b0500780c */ /* 0x000fe40000704670 */
[----:B--2---:R-:W-:-:S04]  /*0df0*/  @!P2 SHF.R.U32.HI R18, RZ, 0x8, R19 ;  /* 0x00000008ff12a819 */ /* 0x004fc80000011613 */
[----:B------:R-:W-:Y:S01]  /*0e00*/  DSETP.GEU.AND P1, PT, R2, R16, !P1 ;  /* 0x000000100200722a */ /* 0x000fe20004f2e000 */
[C---:B------:R-:W-:Y:S02]  /*0e10*/  @!P2 PRMT R10, R19.reuse, 0x7632, R10 ;  /* 0x00007632130aa816 */ /* 0x040fe4000000000a */
[----:B------:R-:W-:Y:S02]  /*0e20*/  @!P2 PRMT R0, R19, 0x7610, R0 ;  /* 0x000076101300a816 */ /* 0x000fe40000000000 */
[----:B------:R-:W-:Y:S02]  /*0e30*/  @!P2 PRMT R7, R18, 0x7610, R7 ;  /* 0x000076101207a816 */ /* 0x000fe40000000007 */
[----:B------:R-:W-:Y:S02]  /*0e40*/  PLOP3.LUT P3, PT, P0, P1, PT, 0xf8, 0x8f ;  /* 0x00000000008f781c */ /* 0x000fe40000763f70 */
[----:B------:R-:W-:Y:S01]  /*0e50*/  @!P2 SHF.R.U32.HI R18, RZ, 0x18, R19 ;  /* 0x00000018ff12a819 */ /* 0x000fe20000011613 */
[----:B------:R-:W-:Y:S01]  /*0e60*/  IMAD.U32 R19, R10, 0x10000, RZ ;  /* 0x000100000a137824 */ /* 0x000fe200078e00ff */
[----:B------:R-:W-:-:S02]  /*0e70*/  LOP3.LUT R20, R0, 0xff, RZ, 0xc0, !PT ;  /* 0x000000ff00147812 */ /* 0x000fc400078ec0ff */
[----:B------:R-:W-:Y:S02]  /*0e80*/  @!P2 PRMT R11, R18, 0x7610, R11 ;  /* 0x00007610120ba816 */ /* 0x000fe4000000000b */
[----:B------:R-:W-:Y:S02]  /*0e90*/  PRMT R20, R7, 0x7604, R20 ;  /* 0x0000760407147816 */ /* 0x000fe40000000014 */
[----:B------:R-:W-:Y:S02]  /*0ea0*/  LOP3.LUT R19, R19, 0xff0000, RZ, 0xc0, !PT ;  /* 0x00ff000013137812 */ /* 0x000fe400078ec0ff */
[----:B------:R-:W-:Y:S01]  /*0eb0*/  LOP3.LUT R18, R11, 0xffff, RZ, 0xc0, !PT ;  /* 0x0000ffff0b127812 */ /* 0x000fe200078ec0ff */
[----:B------:R-:W-:Y:S02]  /*0ec0*/  @!P3 IMAD.MOV.U32 R4, RZ, RZ, R21 ;  /* 0x000000ffff04b224 */ /* 0x000fe400078e0015 */
[----:B------:R-:W-:Y:S02]  /*0ed0*/  IMAD.IADD R19, R20, 0x1, R19 ;  /* 0x0000000114137824 */ /* 0x000fe400078e0213 */
[----:B------:R-:W-:Y:S01]  /*0ee0*/  @!P3 IMAD.MOV.U32 R2, RZ, RZ, R16 ;  /* 0x000000ffff02b224 */ /* 0x000fe200078e0010 */
[----:B------:R-:W0:Y:S01]  /*0ef0*/  SHFL.DOWN PT, R21, R4, 0x8, 0x1f ;  /* 0x09001f0004157f89 */ /* 0x000e2200000e0000 */
[----:B------:R-:W-:-:S02]  /*0f00*/  IMAD R19, R18, 0x1000000, R19 ;  /* 0x0100000012137824 */ /* 0x000fc400078e0213 */
[----:B------:R-:W-:Y:S01]  /*0f10*/  @!P3 IMAD.MOV.U32 R3, RZ, RZ, R17 ;  /* 0x000000ffff03b224 */ /* 0x000fe200078e0011 */
[----:B------:R-:W-:Y:S04]  /*0f20*/  SHFL.DOWN PT, R16, R2, 0x8, 0x1f ;  /* 0x09001f0002107f89 */ /* 0x000fe800000e0000 */
[----:B------:R-:W1:Y:S04]  /*0f30*/  SHFL.DOWN PT, R19, R19, 0x4, 0x1f ;  /* 0x08801f0013137f89 */ /* 0x000e6800000e0000 */
[----:B------:R-:W2:Y:S01]  /*0f40*/  SHFL.DOWN PT, R17, R3, 0x8, 0x1f ;  /* 0x09001f0003117f89 */ /* 0x000ea200000e0000 */
[----:B0-----:R-:W-:-:S02]  /*0f50*/  ISETP.GE.AND P1, PT, R21, R4, PT ;  /* 0x000000041500720c */ /* 0x001fc40003f26270 */
[----:B-1----:R-:W-:Y:S02]  /*0f60*/  @!P3 SHF.R.U32.HI R18, RZ, 0x8, R19 ;  /* 0x00000008ff12b819 */ /* 0x002fe40000011613 */
[C---:B------:R-:W-:Y:S02]  /*0f70*/  @!P3 PRMT R10, R19.reuse, 0x7632, R10 ;  /* 0x00007632130ab816 */ /* 0x040fe4000000000a */
[----:B------:R-:W-:Y:S01]  /*0f80*/  @!P3 PRMT R0, R19, 0x7610, R0 ;  /* 0x000076101300b816 */ /* 0x000fe20000000000 */
[----:B--2---:R-:W-:Y:S01]  /*0f90*/  DSETP.GT.AND P0, PT, R2, R16, PT ;  /* 0x000000100200722a */ /* 0x004fe20003f04000 */
[----:B------:R-:W-:-:S05]  /*0fa0*/  @!P3 PRMT R7, R18, 0x7610, R7 ;  /* 0x000076101207b816 */ /* 0x000fca0000000007 */
[----:B------:R-:W-:Y:S01]  /*0fb0*/  DSETP.GEU.AND P1, PT, R2, R16, !P1 ;  /* 0x000000100200722a */ /* 0x000fe20004f2e000 */
[----:B------:R-:W-:Y:S01]  /*0fc0*/  @!P3 SHF.R.U32.HI R18, RZ, 0x18, R19 ;  /* 0x00000018ff12b819 */ /* 0x000fe20000011613 */
[----:B------:R-:W-:Y:S01]  /*0fd0*/  IMAD.U32 R19, R10, 0x10000, RZ ;  /* 0x000100000a137824 */ /* 0x000fe200078e00ff */
[----:B------:R-:W-:Y:S02]  /*0fe0*/  LOP3.LUT R20, R0, 0xff, RZ, 0xc0, !PT ;  /* 0x000000ff00147812 */ /* 0x000fe400078ec0ff */
[----:B------:R-:W-:Y:S02]  /*0ff0*/  @!P3 PRMT R11, R18, 0x7610, R11 ;  /* 0x00007610120bb816 */ /* 0x000fe4000000000b */
[----:B------:R-:W-:Y:S02]  /*1000*/  PRMT R20, R7, 0x7604, R20 ;  /* 0x0000760407147816 */ /* 0x000fe40000000014 */
[----:B------:R-:W-:Y:S02]  /*1010*/  LOP3.LUT R19, R19, 0xff0000, RZ, 0xc0, !PT ;  /* 0x00ff000013137812 */ /* 0x000fe400078ec0ff */
[----:B------:R-:W-:-:S02]  /*1020*/  ISETP.GT.OR P0, PT, R5, 0x17, P0 ;  /* 0x000000170500780c */ /* 0x000fc40000704670 */
[----:B------:R-:W-:Y:S01]  /*1030*/  LOP3.LUT R18, R11, 0xffff, RZ, 0xc0, !PT ;  /* 0x0000ffff0b127812 */ /* 0x000fe200078ec0ff */
[----:B------:R-:W-:Y:S01]  /*1040*/  IMAD.IADD R19, R20, 0x1, R19 ;  /* 0x0000000114137824 */ /* 0x000fe200078e0213 */
[----:B------:R-:W-:Y:S02]  /*1050*/  PLOP3.LUT P2, PT, P0, P1, PT, 0xf8, 0x8f ;  /* 0x00000000008f781c */ /* 0x000fe40000743f70 */
[----:B------:R-:W-:Y:S01]  /*1060*/  ISETP.NE.AND P3, PT, R5, RZ, PT ;  /* 0x000000ff0500720c */ /* 0x000fe20003f65270 */
[----:B------:R-:W-:-:S06]  /*1070*/  IMAD R20, R18, 0x1000000, R19 ;  /* 0x0100000012147824 */ /* 0x000fcc00078e0213 */
[----:B------:R-:W0:Y:S04]  /*1080*/  SHFL.DOWN PT, R20, R20, 0x8, 0x1f ;  /* 0x09001f0014147f89 */ /* 0x000e2800000e0000 */
[----:B------:R-:W-:Y:S02]  /*1090*/  @!P2 IMAD.MOV.U32 R2, RZ, RZ, R16 ;  /* 0x000000ffff02a224 */ /* 0x000fe400078e0010 */
[----:B------:R-:W-:Y:S01]  /*10a0*/  @!P2 IMAD.MOV.U32 R3, RZ, RZ, R17 ;  /* 0x000000ffff03a224 */ /* 0x000fe200078e0011 */
[----:B------:R-:W1:Y:S01]  /*10b0*/  @!P3 S2R R19, SR_CgaCtaId ;  /* 0x000000000013b919 */ /* 0x000e620000008800 */
[----:B------:R-:W-:Y:S01]  /*10c0*/  @!P2 IMAD.MOV.U32 R4, RZ, RZ, R21 ;  /* 0x000000ffff04a224 */ /* 0x000fe200078e0015 */
[----:B------:R-:W-:Y:S04]  /*10d0*/  SHFL.DOWN PT, R16, R2, 0x10, 0x1f ;  /* 0x0a001f0002107f89 */ /* 0x000fe800000e0000 */
[----:B------:R-:W2:Y:S04]  /*10e0*/  SHFL.DOWN PT, R17, R3, 0x10, 0x1f ;  /* 0x0a001f0003117f89 */ /* 0x000ea800000e0000 */
[----:B------:R-:W3:Y:S01]  /*10f0*/  SHFL.DOWN PT, R21, R4, 0x10, 0x1f ;  /* 0x0a001f0004157f89 */ /* 0x000ee200000e0000 */
[----:B0-----:R-:W-:-:S02]  /*1100*/  @!P2 SHF.R.U32.HI R18, RZ, 0x8, R20 ;  /* 0x00000008ff12a819 */ /* 0x001fc40000011614 */
[C---:B------:R-:W-:Y:S02]  /*1110*/  @!P2 PRMT R10, R20.reuse, 0x7632, R10 ;  /* 0x00007632140aa816 */ /* 0x040fe4000000000a */
[----:B------:R-:W-:Y:S02]  /*1120*/  @!P2 PRMT R0, R20, 0x7610, R0 ;  /* 0x000076101400a816 */ /* 0x000fe40000000000 */
[----:B------:R-:W-:Y:S02]  /*1130*/  @!P2 PRMT R7, R18, 0x7610, R7 ;  /* 0x000076101207a816 */ /* 0x000fe40000000007 */
[----:B------:R-:W-:Y:S01]  /*1140*/  @!P2 SHF.R.U32.HI R18, RZ, 0x18, R20 ;  /* 0x00000018ff12a819 */ /* 0x000fe20000011614 */
[----:B------:R-:W-:Y:S01]  /*1150*/  IMAD.U32 R20, R10, 0x10000, RZ ;  /* 0x000100000a147824 */ /* 0x000fe200078e00ff */
[----:B------:R-:W-:Y:S02]  /*1160*/  LOP3.LUT R22, R0, 0xff, RZ, 0xc0, !PT ;  /* 0x000000ff00167812 */ /* 0x000fe400078ec0ff */
[----:B------:R-:W-:-:S02]  /*1170*/  @!P2 PRMT R11, R18, 0x7610, R11 ;  /* 0x00007610120ba816 */ /* 0x000fc4000000000b */
[----:B------:R-:W-:Y:S01]  /*1180*/  PRMT R22, R7, 0x7604, R22 ;  /* 0x0000760407167816 */ /* 0x000fe20000000016 */
[----:B--2---:R-:W-:Y:S01]  /*1190*/  DSETP.GT.AND P0, PT, R2, R16, PT ;  /* 0x000000100200722a */ /* 0x004fe20003f04000 */
[----:B------:R-:W-:Y:S02]  /*11a0*/  LOP3.LUT R23, R20, 0xff0000, RZ, 0xc0, !PT ;  /* 0x00ff000014177812 */ /* 0x000fe400078ec0ff */
[----:B------:R-:W-:Y:S02]  /*11b0*/  @!P3 MOV R18, 0x400 ;  /* 0x000004000012b802 */ /* 0x000fe40000000f00 */
[----:B---3--:R-:W-:Y:S01]  /*11c0*/  ISETP.GE.AND P1, PT, R21, R4, PT ;  /* 0x000000041500720c */ /* 0x008fe20003f26270 */
[----:B------:R-:W-:Y:S01]  /*11d0*/  IMAD.IADD R22, R22, 0x1, R23 ;  /* 0x0000000116167824 */ /* 0x000fe200078e0217 */
[----:B------:R-:W-:Y:S02]  /*11e0*/  ISETP.GT.OR P0, PT, R5, 0xf, P0 ;  /* 0x0000000f0500780c */ /* 0x000fe40000704670 */
[----:B------:R-:W-:-:S02]  /*11f0*/  LOP3.LUT R5, R11, 0xffff, RZ, 0xc0, !PT ;  /* 0x0000ffff0b057812 */ /* 0x000fc400078ec0ff */
[----:B-1----:R-:W-:-:S03]  /*1200*/  @!P3 LEA R18, R19, R18, 0x18 ;  /* 0x000000121312b211 */ /* 0x002fc600078ec0ff */
[----:B------:R-:W-:Y:S01]  /*1210*/  IMAD R20, R5, 0x1000000, R22 ;  /* 0x0100000005147824 */ /* 0x000fe200078e0216 */
[----:B------:R-:W-:-:S03]  /*1220*/  @!P3 SHF.R.U32.HI R5, RZ, 0x1, R36 ;  /* 0x00000001ff05b819 */ /* 0x000fc60000011624 */
[----:B------:R-:W-:Y:S01]  /*1230*/  DSETP.GEU.AND P1, PT, R2, R16, !P1 ;  /* 0x000000100200722a */ /* 0x000fe20004f2e000 */
[----:B------:R-:W-:Y:S01]  /*1240*/  @!P3 LOP3.LUT R5, R5, 0x1f0, RZ, 0xc0, !PT ;  /* 0x000001f00505b812 */ /* 0x000fe200078ec0ff */
[----:B------:R-:W0:Y:S04]  /*1250*/  SHFL.DOWN PT, R20, R20, 0x10, 0x1f ;  /* 0x0a001f0014147f89 */ /* 0x000e2800000e0000 */
[----:B------:R-:W-:Y:S01]  /*1260*/  PLOP3.LUT P0, PT, P0, P1, PT, 0xf8, 0x8f ;  /* 0x00000000008f781c */ /* 0x000fe20000703f70 */
[----:B------:R-:W-:-:S12]  /*1270*/  @!P3 IMAD.IADD R19, R5, 0x1, R18 ;  /* 0x000000010513b824 */ /* 0x000fd800078e0212 */
[----:B------:R-:W-:Y:S02]  /*1280*/  @!P0 IMAD.MOV.U32 R2, RZ, RZ, R16 ;  /* 0x000000ffff028224 */ /* 0x000fe400078e0010 */
[----:B------:R-:W-:Y:S02]  /*1290*/  @!P0 IMAD.MOV.U32 R3, RZ, RZ, R17 ;  /* 0x000000ffff038224 */ /* 0x000fe400078e0011 */
[----:B------:R-:W-:-:S03]  /*12a0*/  @!P0 IMAD.MOV.U32 R4, RZ, RZ, R21 ;  /* 0x000000ffff048224 */ /* 0x000fc600078e0015 */
[----:B------:R2:W-:Y:S01]  /*12b0*/  @!P3 STS.64 [R19+0x8], R2 ;  /* 0x000008021300b388 */ /* 0x0005e20000000a00 */
[--C-:B0-----:R-:W-:Y:S02]  /*12c0*/  @!P0 SHF.R.U32.HI R5, RZ, 0x18, R20.reuse ;  /* 0x00000018ff058819 */ /* 0x101fe40000011614 */
[----:B------:R-:W-:Y:S01]  /*12d0*/  @!P0 SHF.R.U32.HI R16, RZ, 0x8, R20 ;  /* 0x00000008ff108819 */ /* 0x000fe20000011614 */
[----:B------:R2:W-:Y:S01]  /*12e0*/  @!P3 STS [R19+0x10], R4 ;  /* 0x000010041300b388 */ /* 0x0005e20000000800 */
[C---:B------:R-:W-:Y:S02]  /*12f0*/  @!P0 PRMT R10, R20.reuse, 0x7632, R10 ;  /* 0x00007632140a8816 */ /* 0x040fe4000000000a */
[----:B------:R-:W-:Y:S02]  /*1300*/  @!P0 PRMT R0, R20, 0x7610, R0 ;  /* 0x0000761014008816 */ /* 0x000fe40000000000 */
[----:B------:R-:W-:Y:S02]  /*1310*/  @!P0 PRMT R11, R5, 0x7610, R11 ;  /* 0x00007610050b8816 */ /* 0x000fe4000000000b */
[----:B------:R-:W-:Y:S01]  /*1320*/  @!P0 PRMT R7, R16, 0x7610, R7 ;  /* 0x0000761010078816 */ /* 0x000fe20000000007 */
[----:B------:R-:W-:Y:S06]  /*1330*/  BAR.SYNC.DEFER_BLOCKING 0x0 ;  /* 0x0000000000007b1d */ /* 0x000fec0000010000 */
[----:B------:R-:W-:Y:S05]  /*1340*/  @P5 BRA `(.L_x_10) ;  /* 0x0000003800145947 */ /* 0x000fea0003800000 */
[----:B------:R-:W0:Y:S01]  /*1350*/  S2UR UR5, SR_CgaCtaId ;  /* 0x00000000000579c3 */ /* 0x000e220000008800 */
[----:B------:R-:W-:Y:S02]  /*1360*/  UMOV UR4, 0x400 ;  /* 0x0000040000047882 */ /* 0x000fe40000000000 */
[----:B0-----:R-:W-:-:S09]  /*1370*/  ULEA UR4, UR5, UR4, 0x18 ;  /* 0x0000000405047291 */ /* 0x001fd2000f8ec0ff */
[----:B------:R-:W0:Y:S04]  /*1380*/  LDS.64 R16, [UR4+0x20] ;  /* 0x00002004ff107984 */ /* 0x000e280008000a00 */
[----:B------:R-:W1:Y:S04]  /*1390*/  LDS.64 R22, [UR4+0x18] ;  /* 0x00001804ff167984 */ /* 0x000e680008000a00 */
[----:B--2---:R-:W2:Y:S04]  /*13a0*/  LDS.64 R18, [UR4+0x30] ;  /* 0x00003004ff127984 */ /* 0x004ea80008000a00 */
[----:B------:R-:W3:Y:S04]  /*13b0*/  LDS.64 R24, [UR4+0x28] ;  /* 0x00002804ff187984 */ /* 0x000ee80008000a00 */
[----:B------:R-:W4:Y:S04]  /*13c0*/  LDS.64 R20, [UR4+0x40] ;  /* 0x00004004ff147984 */ /* 0x000f280008000a00 */
[----:B------:R-:W5:Y:S04]  /*13d0*/  LDS.64 R26, [UR4+0x38] ;  /* 0x00003804ff1a7984 */ /* 0x000f680008000a00 */
[----:B------:R-:W-:Y:S04]  /*13e0*/  LDS.64 R28, [UR4+0x48] ;  /* 0x00004804ff1c7984 */ /* 0x000fe80008000a00 */
[----:B------:R-:W-:Y:S04]  /*13f0*/  LDS.64 R32, [UR4+0x58] ;  /* 0x00005804ff207984 */ /* 0x000fe80008000a00 */
[----:B------:R-:W-:Y:S01]  /*1400*/  LDS.64 R30, [UR4+0x68] ;  /* 0x00006804ff1e7984 */ /* 0x000fe20008000a00 */
[----:B0-----:R-:W-:-:S13]  /*1410*/  ISETP.GE.AND P1, PT, R16, R4, PT ;  /* 0x000000041000720c */ /* 0x001fda0003f26270 */
[----:B-1----:R-:W-:-:S06]  /*1420*/  DSETP.GEU.AND P1, PT, R2, R22, !P1 ;  /* 0x000000160200722a */ /* 0x002fcc0004f2e000 */
[----:B------:R-:W-:-:S14]  /*1430*/  DSETP.LT.OR P1, PT, R22, R2, P1 ;  /* 0x000000021600722a */ /* 0x000fdc0000f21400 */
[----:B------:R-:W-:Y:S01]  /*1440*/  @!P1 IMAD.MOV.U32 R4, RZ, RZ, R16 ;  /* 0x000000ffff049224 */ /* 0x000fe200078e0010 */
[C---:B------:R-:W-:Y:S01]  /*1450*/  @!P1 PRMT R5, R17.reuse, 0x7773, RZ ;  /* 0x0000777311059816 */ /* 0x040fe200000000ff */
[----:B------:R-:W-:Y:S01]  /*1460*/  @!P1 IMAD.MOV.U32 R2, RZ, RZ, R22 ;  /* 0x000000ffff029224 */ /* 0x000fe200078e0016 */
[----:B------:R-:W-:Y:S01]  /*1470*/  @!P1 PRMT R16, R17, 0x7771, RZ ;  /* 0x0000777111109816 */ /* 0x000fe200000000ff */
[----:B------:R-:W-:Y:S01]  /*1480*/  @!P1 IMAD.MOV.U32 R3, RZ, RZ, R23 ;  /* 0x000000ffff039224 */ /* 0x000fe200078e0017 */
[----:B--2---:R-:W-:Y:S01]  /*1490*/  ISETP.GE.AND P0, PT, R18, R4, PT ;  /* 0x000000041200720c */ /* 0x004fe20003f06270 */
[----:B------:R-:W0:Y:S01]  /*14a0*/  LDS.64 R22, [UR4+0x50] ;  /* 0x00005004ff167984 */ /* 0x000e220008000a00 */
[----:B------:R-:W-:Y:S02]  /*14b0*/  @!P1 PRMT R11, R5, 0x7610, R11 ;  /* 0x00007610050b9816 */ /* 0x000fe4000000000b */
[C---:B------:R-:W-:Y:S02]  /*14c0*/  @!P1 PRMT R5, R17.reuse, 0x7772, RZ ;  /* 0x0000777211059816 */ /* 0x040fe400000000ff */
[----:B------:R-:W-:-:S02]  /*14d0*/  @!P1 PRMT R17, R17, 0x7770, RZ ;  /* 0x0000777011119816 */ /* 0x000fc400000000ff */
[----:B------:R-:W-:Y:S02]  /*14e0*/  @!P1 PRMT R10, R5, 0x7610, R10 ;  /* 0x00007610050a9816 */ /* 0x000fe4000000000a */
[----:B------:R-:W-:Y:S02]  /*14f0*/  @!P1 PRMT R7, R16, 0x7610, R7 ;  /* 0x0000761010079816 */ /* 0x000fe40000000007 */
[----:B------:R-:W-:Y:S01]  /*1500*/  @!P1 PRMT R0, R17, 0x7610, R0 ;  /* 0x0000761011009816 */ /* 0x000fe20000000000 */
[----:B---3--:R-:W-:-:S06]  /*1510*/  DSETP.GEU.AND P0, PT, R2, R24, !P0 ;  /* 0x000000180200722a */ /* 0x008fcc000470e000 */
[----:B------:R-:W-:-:S14]  /*1520*/  DSETP.LT.OR P0, PT, R24, R2, P0 ;  /* 0x000000021800722a */ /* 0x000fdc0000701400 */
[----:B------:R-:W-:Y:S01]  /*1530*/  @!P0 IMAD.MOV.U32 R4, RZ, RZ, R18 ;  /* 0x000000ffff048224 */ /* 0x000fe200078e0012 */
[C---:B------:R-:W-:Y:S01]  /*1540*/  @!P0 PRMT R5, R19.reuse, 0x7773, RZ ;  /* 0x0000777313058816 */ /* 0x040fe200000000ff */
[----:B------:R-:W-:Y:S01]  /*1550*/  @!P0 IMAD.MOV.U32 R2, RZ, RZ, R24 ;  /* 0x000000ffff028224 */ /* 0x000fe200078e0018 */
[----:B------:R-:W-:Y:S01]  /*1560*/  @!P0 PRMT R16, R19, 0x7772, RZ ;  /* 0x0000777213108816 */ /* 0x000fe200000000ff */
[----:B------:R-:W-:Y:S01]  /*1570*/  @!P0 IMAD.MOV.U32 R3, RZ, RZ, R25 ;  /* 0x000000ffff038224 */ /* 0x000fe200078e0019 */
[----:B----4-:R-:W-:Y:S01]  /*1580*/  ISETP.GE.AND P2, PT, R20, R4, PT ;  /* 0x000000041400720c */ /* 0x010fe20003f46270 */
[----:B------:R-:W1:Y:S01]  /*1590*/  LDS.64 R24, [UR4+0x60] ;  /* 0x00006004ff187984 */ /* 0x000e620008000a00 */
[----:B------:R-:W-:Y:S02]  /*15a0*/  @!P0 PRMT R11, R5, 0x7610, R11 ;  /* 0x00007610050b8816 */ /* 0x000fe4000000000b */
[C---:B------:R-:W-:Y:S02]  /*15b0*/  @!P0 PRMT R5, R19.reuse, 0x7771, RZ ;  /* 0x0000777113058816 */ /* 0x040fe400000000ff */
[----:B------:R-:W-:-:S02]  /*15c0*/  @!P0 PRMT R19, R19, 0x7770, RZ ;  /* 0x0000777013138816 */ /* 0x000fc400000000ff */
[----:B------:R-:W-:Y:S02]  /*15d0*/  @!P0 PRMT R10, R16, 0x7610, R10 ;  /* 0x00007610100a8816 */ /* 0x000fe4000000000a */
[----:B------:R-:W-:Y:S02]  /*15e0*/  @!P0 PRMT R7, R5, 0x7610, R7 ;  /* 0x0000761005078816 */ /* 0x000fe40000000007 */
[----:B------:R-:W-:Y:S01]  /*15f0*/  @!P0 PRMT R0, R19, 0x7610, R0 ;  /* 0x0000761013008816 */ /* 0x000fe20000000000 */
[----:B-----5:R-:W-:-:S06]  /*1600*/  DSETP.GEU.AND P2, PT, R2, R26, !P2 ;  /* 0x0000001a0200722a */ /* 0x020fcc000574e000 */
[----:B------:R-:W-:-:S14]  /*1610*/  DSETP.LT.OR P2, PT, R26, R2, P2 ;  /* 0x000000021a00722a */ /* 0x000fdc0001741400 */
[----:B------:R-:W-:Y:S01]  /*1620*/  @!P2 IMAD.MOV.U32 R4, RZ, RZ, R20 ;  /* 0x000000ffff04a224 */ /* 0x000fe200078e0014 */
[C---:B------:R-:W-:Y:S01]  /*1630*/  @!P2 PRMT R16, R21.reuse, 0x7773, RZ ;  /* 0x000077731510a816 */ /* 0x040fe200000000ff */
[----:B------:R-:W-:Y:S01]  /*1640*/  @!P2 IMAD.MOV.U32 R2, RZ, RZ, R26 ;  /* 0x000000ffff02a224 */ /* 0x000fe200078e001a */
[C---:B------:R-:W-:Y:S01]  /*1650*/  @!P2 PRMT R5, R21.reuse, 0x7772, RZ ;  /* 0x000077721505a816 */ /* 0x040fe200000000ff */
[----:B------:R-:W-:Y:S01]  /*1660*/  @!P2 IMAD.MOV.U32 R3, RZ, RZ, R27 ;  /* 0x000000ffff03a224 */ /* 0x000fe200078e001b */
[----:B0-----:R-:W-:Y:S01]  /*1670*/  ISETP.GE.AND P3, PT, R22, R4, PT ;  /* 0x000000041600720c */ /* 0x001fe20003f66270 */
[----:B------:R-:W0:Y:S01]  /*1680*/  LDS.64 R26, [UR4+0x70] ;  /* 0x00007004ff1a7984 */ /* 0x000e220008000a00 */
[----:B------:R-:W-:Y:S02]  /*1690*/  @!P2 PRMT R11, R16, 0x7610, R11 ;  /* 0x00007610100ba816 */ /* 0x000fe4000000000b */
[C---:B------:R-:W-:Y:S02]  /*16a0*/  @!P2 PRMT R16, R21.reuse, 0x7771, RZ ;  /* 0x000077711510a816 */ /* 0x040fe400000000ff */
[----:B------:R-:W-:-:S02]  /*16b0*/  @!P2 PRMT R21, R21, 0x7770, RZ ;  /* 0x000077701515a816 */ /* 0x000fc400000000ff */
[----:B------:R-:W-:Y:S02]  /*16c0*/  @!P2 PRMT R10, R5, 0x7610, R10 ;  /* 0x00007610050aa816 */ /* 0x000fe4000000000a */
[----:B------:R-:W-:Y:S02]  /*16d0*/  @!P2 PRMT R7, R16, 0x7610, R7 ;  /* 0x000076101007a816 */ /* 0x000fe40000000007 */
[----:B------:R-:W-:Y:S01]  /*16e0*/  @!P2 PRMT R0, R21, 0x7610, R0 ;  /* 0x000076101500a816 */ /* 0x000fe20000000000 */
[----:B------:R-:W-:-:S06]  /*16f0*/  DSETP.GEU.AND P3, PT, R2, R28, !P3 ;  /* 0x0000001c0200722a */ /* 0x000fcc0005f6e000 */
[----:B------:R-:W-:-:S14]  /*1700*/  DSETP.LT.OR P3, PT, R28, R2, P3 ;  /* 0x000000021c00722a */ /* 0x000fdc0001f61400 */
[----:B------:R-:W-:Y:S01]  /*1710*/  @!P3 IMAD.MOV.U32 R4, RZ, RZ, R22 ;  /* 0x000000ffff04b224 */ /* 0x000fe200078e0016 */
[C---:B------:R-:W-:Y:S01]  /*1720*/  @!P3 PRMT R5, R23.reuse, 0x7773, RZ ;  /* 0x000077731705b816 */ /* 0x040fe200000000ff */
[----:B------:R-:W-:Y:S01]  /*1730*/  @!P3 IMAD.MOV.U32 R2, RZ, RZ, R28 ;  /* 0x000000ffff02b224 */ /* 0x000fe200078e001c */
[C---:B------:R-:W-:Y:S01]  /*1740*/  @!P3 PRMT R16, R23.reuse, 0x7772, RZ ;  /* 0x000077721710b816 */ /* 0x040fe200000000ff */
[----:B------:R-:W-:Y:S01]  /*1750*/  @!P3 IMAD.MOV.U32 R3, RZ, RZ, R29 ;  /* 0x000000ffff03b224 */ /* 0x000fe200078e001d */
[----:B-1----:R-:W-:Y:S01]  /*1760*/  ISETP.GE.AND P4, PT, R24, R4, PT ;  /* 0x000000041800720c */ /* 0x002fe20003f86270 */
[----:B------:R-:W1:Y:S01]  /*1770*/  LDS.64 R28, [UR4+0x80] ;  /* 0x00008004ff1c7984 */ /* 0x000e620008000a00 */
[C---:B------:R-:W-:Y:S02]  /*1780*/  @!P3 PRMT R17, R23.reuse, 0x7771, RZ ;  /* 0x000077711711b816 */ /* 0x040fe400000000ff */
[----:B------:R-:W-:Y:S02]  /*1790*/  @!P3 PRMT R23, R23, 0x7770, RZ ;  /* 0x000077701717b816 */ /* 0x000fe400000000ff */
[----:B------:R-:W-:-:S02]  /*17a0*/  @!P3 PRMT R11, R5, 0x7610, R11 ;  /* 0x00007610050bb816 */ /* 0x000fc4000000000b */
        /* <DEDUP_REMOVED lines=25> */
[----:B-1----:R-:W-:Y:S02]  /*1940*/  ISETP.GE.AND P0, PT, R28, R4, PT ;  /* 0x000000041c00720c */ /* 0x002fe40003f06270 */
[C---:B------:R-:W-:Y:S02]  /*1950*/  @!P1 PRMT R17, R27.reuse, 0x7771, RZ ;  /* 0x000077711b119816 */ /* 0x040fe400000000ff */
[----:B------:R-:W-:Y:S02]  /*1960*/  @!P1 PRMT R27, R27, 0x7770, RZ ;  /* 0x000077701b1b9816 */ /* 0x000fe400000000ff */
[----:B------:R-:W-:-:S02]  /*1970*/  @!P1 PRMT R11, R5, 0x7610, R11 ;  /* 0x00007610050b9816 */ /* 0x000fc4000000000b */
[----:B------:R-:W-:Y:S02]  /*1980*/  @!P1 PRMT R10, R16, 0x7610, R10 ;  /* 0x00007610100a9816 */ /* 0x000fe4000000000a */
[----:B------:R-:W-:Y:S02]  /*1990*/  @!P1 PRMT R7, R17, 0x7610, R7 ;  /* 0x0000761011079816 */ /* 0x000fe40000000007 */
[----:B------:R-:W-:Y:S01]  /*19a0*/  @!P1 PRMT R0, R27, 0x7610, R0 ;  /* 0x000076101b009816 */ /* 0x000fe20000000000 */
[----:B0-----:R-:W-:-:S06]  /*19b0*/  DSETP.GEU.AND P0, PT, R2, R32, !P0 ;  /* 0x000000200200722a */ /* 0x001fcc000470e000 */
[----:B------:R-:W-:-:S14]  /*19c0*/  DSETP.LT.OR P0, PT, R32, R2, P0 ;  /* 0x000000022000722a */ /* 0x000fdc0000701400 */
[----:B------:R-:W-:Y:S05]  /*19d0*/  @P0 BRA `(.L_x_10) ;  /* 0x0000003000700947 */ /* 0x000fea0003800000 */
[C---:B------:R-:W-:Y:S01]  /*19e0*/  PRMT R11, R29.reuse, 0x7773, RZ ;  /* 0x000077731d0b7816 */ /* 0x040fe200000000ff */
[----:B------:R-:W-:Y:S01]  /*19f0*/  IMAD.MOV.U32 R4, RZ, RZ, R28 ;  /* 0x000000ffff047224 */ /* 0x000fe200078e001c */
[C---:B------:R-:W-:Y:S01]  /*1a00*/  PRMT R10, R29.reuse, 0x7772, RZ ;  /* 0x000077721d0a7816 */ /* 0x040fe200000000ff */
[----:B------:R-:W-:Y:S01]  /*1a10*/  IMAD.MOV.U32 R2, RZ, RZ, R32 ;  /* 0x000000ffff027224 */ /* 0x000fe200078e0020 */
[C---:B------:R-:W-:Y:S01]  /*1a20*/  PRMT R7, R29.reuse, 0x7771, RZ ;  /* 0x000077711d077816 */ /* 0x040fe200000000ff */
[----:B------:R-:W-:Y:S01]  /*1a30*/  IMAD.MOV.U32 R3, RZ, RZ, R33 ;  /* 0x000000ffff037224 */ /* 0x000fe200078e0021 */
[----:B------:R-:W-:Y:S01]  /*1a40*/  PRMT R0, R29, 0x7770, RZ ;  /* 0x000077701d007816 */ /* 0x000fe200000000ff */
[----:B------:R-:W-:Y:S06]  /*1a50*/  BRA `(.L_x_10) ;  /* 0x0000003000507947 */ /* 0x000fec0003800000 */
.L_x_9:
[----:B------:R-:W-:Y:S02]  /*1a60*/  LOP3.LUT R5, R36, 0x3e0, RZ, 0xc0, !PT ;  /* 0x000003e024057812 */ /* 0x000fe400078ec0ff */
[----:B------:R-:W-:Y:S02]  /*1a70*/  LOP3.LUT R20, R0, 0xff, RZ, 0xc0, !PT ;  /* 0x000000ff00147812 */ /* 0x000fe400078ec0ff */
[----:B------:R-:W-:Y:S01]  /*1a80*/  ISETP.NE.AND P5, PT, R36, RZ, PT ;  /* 0x000000ff2400720c */ /* 0x000fe20003fa5270 */
[----:B0-----:R-:W-:Y:S01]  /*1a90*/  VIADD R16, R5, 0x20 ;  /* 0x0000002005107836 */ /* 0x001fe20000000000 */
[----:B------:R-:W-:Y:S02]  /*1aa0*/  LOP3.LUT R5, RZ, R5, RZ, 0x33, !PT ;  /* 0x00000005ff057212 */ /* 0x000fe400078e33ff */
[----:B------:R-:W-:Y:S02]  /*1ab0*/  PRMT R20, R7, 0x7604, R20 ;  /* 0x0000760407147816 */ /* 0x000fe40000000014 */
[----:B------:R-:W-:Y:S01]  /*1ac0*/  ISETP.GT.AND P0, PT, R16, UR8, PT ;  /* 0x0000000810007c0c */ /* 0x000fe2000bf04270 */
[----:B------:R-:W-:Y:S01]  /*1ad0*/  VIADD R5, R5, UR8 ;  /* 0x0000000805057c36 */ /* 0x000fe20008000000 */
[----:B------:R-:W0:Y:S04]  /*1ae0*/  S2R R16, SR_LANEID ;  /* 0x0000000000107919 */ /* 0x000e280000000000 */
[----:B------:R-:W-:-:S05]  /*1af0*/  SEL R5, R5, 0x1f, P0 ;  /* 0x0000001f05057807 */ /* 0x000fca0000000000 */
[----:B------:R-:W1:Y:S04]  /*1b00*/  SHFL.DOWN PT, R17, R4, 0x1, R5 ;  /* 0x0820000004117989 */ /* 0x000e6800000e0005 */
[----:B-----5:R-:W-:Y:S04]  /*1b10*/  SHFL.DOWN PT, R18, R2, 0x1, R5 ;  /* 0x0820000002127989 */ /* 0x020fe800000e0005 */
[----:B------:R-:W2:Y:S01]  /*1b20*/  SHFL.DOWN PT, R19, R3, 0x1, R5 ;  /* 0x0820000003137989 */ /* 0x000ea200000e0005 */
[----:B-1----:R-:W-:Y:S01]  /*1b30*/  ISETP.GE.AND P1, PT, R17, R4, PT ;  /* 0x000000041100720c */ /* 0x002fe20003f26270 */
[----:B--2---:R-:W-:-:S12]  /*1b40*/  DSETP.GT.AND P0, PT, R2, R18, PT ;  /* 0x000000120200722a */ /* 0x004fd80003f04000 */
[----:B------:R-:W-:Y:S01]  /*1b50*/  DSETP.GEU.AND P1, PT, R2, R18, !P1 ;  /* 0x000000120200722a */ /* 0x000fe20004f2e000 */
[----:B0-----:R-:W-:-:S05]  /*1b60*/  ISETP.GE.OR P0, PT, R16, R5, P0 ;  /* 0x000000051000720c */ /* 0x001fca0000706670 */
[----:B------:R-:W-:-:S13]  /*1b70*/  PLOP3.LUT P2, PT, P0, P1, PT, 0xf8, 0x8f ;  /* 0x00000000008f781c */ /* 0x000fda0000743f70 */
[----:B------:R-:W-:Y:S02]  /*1b80*/  @!P2 IMAD.MOV.U32 R4, RZ, RZ, R17 ;  /* 0x000000ffff04a224 */ /* 0x000fe400078e0011 */
[----:B------:R-:W-:Y:S02]  /*1b90*/  IMAD.U32 R17, R10, 0x10000, RZ ;  /* 0x000100000a117824 */ /* 0x000fe400078e00ff */
[----:B------:R-:W-:Y:S01]  /*1ba0*/  @!P2 IMAD.MOV.U32 R2, RZ, RZ, R18 ;  /* 0x000000ffff02a224 */ /* 0x000fe200078e0012 */
[----:B------:R-:W0:Y:S01]  /*1bb0*/  SHFL.DOWN PT, R23, R4, 0x2, R5 ;  /* 0x0840000004177989 */ /* 0x000e2200000e0005 */
[----:B------:R-:W-:Y:S01]  /*1bc0*/  @!P2 IMAD.MOV.U32 R3, RZ, RZ, R19 ;  /* 0x000000ffff03a224 */ /* 0x000fe200078e0013 */
[----:B------:R-:W-:Y:S02]  /*1bd0*/  LOP3.LUT R17, R17, 0xff0000, RZ, 0xc0, !PT ;  /* 0x00ff000011117812 */ /* 0x000fe400078ec0ff */
[----:B------:R-:W-:Y:S03]  /*1be0*/  SHFL.DOWN PT, R18, R2, 0x2, R5 ;  /* 0x0840000002127989 */ /* 0x000fe600000e0005 */
[----:B------:R-:W-:Y:S01]  /*1bf0*/  IMAD.IADD R17, R20, 0x1, R17 ;  /* 0x0000000114117824 */ /* 0x000fe200078e0211 */
[----:B------:R-:W1:Y:S01]  /*1c00*/  SHFL.DOWN PT, R19, R3, 0x2, R5 ;  /* 0x0840000003137989 */ /* 0x000e6200000e0005 */
[----:B------:R-:W-:-:S05]  /*1c10*/  LOP3.LUT R20, R11, 0xffff, RZ, 0xc0, !PT ;  /* 0x0000ffff0b147812 */ /* 0x000fca00078ec0ff */
[----:B------:R-:W-:Y:S02]  /*1c20*/  IMAD R22, R20, 0x1000000, R17 ;  /* 0x0100000014167824 */ /* 0x000fe400078e0211 */
[----:B------:R-:W-:-:S03]  /*1c30*/  VIADD R20, R16, 0x2 ;  /* 0x0000000210147836 */ /* 0x000fc60000000000 */
[----:B------:R-:W2:Y:S01]  /*1c40*/  SHFL.DOWN PT, R21, R22, 0x1, R5 ;  /* 0x0820000016157989 */ /* 0x000ea200000e0005 */
[----:B0-----:R-:W-:Y:S01]  /*1c50*/  ISETP.GE.AND P1, PT, R23, R4, PT ;  /* 0x000000041700720c */ /* 0x001fe20003f26270 */
[----:B-1----:R-:W-:-:S12]  /*1c60*/  DSETP.GT.AND P0, PT, R2, R18, PT ;  /* 0x000000120200722a */ /* 0x002fd80003f04000 */
[----:B------:R-:W-:Y:S01]  /*1c70*/  DSETP.GEU.AND P1, PT, R2, R18, !P1 ;  /* 0x000000120200722a */ /* 0x000fe20004f2e000 */
[----:B------:R-:W-:-:S05]  /*1c80*/  ISETP.GT.OR P0, PT, R20, R5, P0 ;  /* 0x000000051400720c */ /* 0x000fca0000704670 */
[----:B------:R-:W-:Y:S02]  /*1c90*/  PLOP3.LUT P3, PT, P0, P1, PT, 0xf8, 0x8f ;  /* 0x00000000008f781c */ /* 0x000fe40000763f70 */
[----:B--2---:R-:W-:Y:S02]  /*1ca0*/  @!P2 SHF.R.U32.HI R17, RZ, 0x8, R21 ;  /* 0x00000008ff11a819 */ /* 0x004fe40000011615 */
[C---:B------:R-:W-:Y:S02]  /*1cb0*/  @!P2 PRMT R10, R21.reuse, 0x7632, R10 ;  /* 0x00007632150aa816 */ /* 0x040fe4000000000a */
[----:B------:R-:W-:Y:S02]  /*1cc0*/  @!P2 PRMT R0, R21, 0x7610, R0 ;  /* 0x000076101500a816 */ /* 0x000fe40000000000 */
[----:B------:R-:W-:Y:S02]  /*1cd0*/  @!P2 PRMT R7, R17, 0x7610, R7 ;  /* 0x000076101107a816 */ /* 0x000fe40000000007 */
[----:B------:R-:W-:Y:S01]  /*1ce0*/  @!P2 SHF.R.U32.HI R17, RZ, 0x18, R21 ;  /* 0x00000018ff11a819 */ /* 0x000fe20000011615 */
[----:B------:R-:W-:Y:S01]  /*1cf0*/  IMAD.U32 R21, R10, 0x10000, RZ ;  /* 0x000100000a157824 */ /* 0x000fe200078e00ff */
[----:B------:R-:W-:Y:S01]  /*1d00*/  LOP3.LUT R20, R0, 0xff, RZ, 0xc0, !PT ;  /* 0x000000ff00147812 */ /* 0x000fe200078ec0ff */
[----:B------:R-:W-:Y:S01]  /*1d10*/  @!P3 IMAD.MOV.U32 R4, RZ, RZ, R23 ;  /* 0x000000ffff04b224 */ /* 0x000fe200078e0017 */
[----:B------:R-:W-:Y:S01]  /*1d20*/  @!P2 PRMT R11, R17, 0x7610, R11 ;  /* 0x00007610110ba816 */ /* 0x000fe2000000000b */
[----:B------:R-:W-:Y:S01]  /*1d30*/  @!P3 IMAD.MOV.U32 R2, RZ, RZ, R18 ;  /* 0x000000ffff02b224 */ /* 0x000fe200078e0012 */
[----:B------:R-:W-:Y:S01]  /*1d40*/  PRMT R20, R7, 0x7604, R20 ;  /* 0x0000760407147816 */ /* 0x000fe20000000014 */
[----:B------:R-:W-:Y:S01]  /*1d50*/  @!P3 IMAD.MOV.U32 R3, RZ, RZ, R19 ;  /* 0x000000ffff03b224 */ /* 0x000fe200078e0013 */
[----:B------:R-:W-:Y:S01]  /*1d60*/  LOP3.LUT R21, R21, 0xff0000, RZ, 0xc0, !PT ;  /* 0x00ff000015157812 */ /* 0x000fe200078ec0ff */
[----:B------:R-:W0:Y:S01]  /*1d70*/  SHFL.DOWN PT, R23, R4, 0x4, R5 ;  /* 0x0880000004177989 */ /* 0x000e2200000e0005 */
[----:B------:R-:W-:-:S03]  /*1d80*/  LOP3.LUT R17, R11, 0xffff, RZ, 0xc0, !PT ;  /* 0x0000ffff0b117812 */ /* 0x000fc600078ec0ff */
[----:B------:R-:W-:Y:S01]  /*1d90*/  IMAD.IADD R20, R20, 0x1, R21 ;  /* 0x0000000114147824 */ /* 0x000fe200078e0215 */
[----:B------:R-:W-:Y:S03]  /*1da0*/  SHFL.DOWN PT, R18, R2, 0x4, R5 ;  /* 0x0880000002127989 */ /* 0x000fe600000e0005 */
[----:B------:R-:W-:Y:S01]  /*1db0*/  IMAD R22, R17, 0x1000000, R20 ;  /* 0x0100000011167824 */ /* 0x000fe200078e0214 */
[----:B------:R-:W1:Y:S01]  /*1dc0*/  SHFL.DOWN PT, R19, R3, 0x4, R5 ;  /* 0x0880000003137989 */ /* 0x000e6200000e0005 */
[----:B------:R-:W-:-:S03]  /*1dd0*/  VIADD R20, R16, 0x4 ;  /* 0x0000000410147836 */ /* 0x000fc60000000000 */
[----:B------:R-:W2:Y:S01]  /*1de0*/  SHFL.DOWN PT, R21, R22, 0x2, R5 ;  /* 0x0840000016157989 */ /* 0x000ea200000e0005 */
[----:B0-----:R-:W-:Y:S01]  /*1df0*/  ISETP.GE.AND P1, PT, R23, R4, PT ;  /* 0x000000041700720c */ /* 0x001fe20003f26270 */
[----:B-1----:R-:W-:Y:S01]  /*1e00*/  DSETP.GT.AND P0, PT, R2, R18, PT ;  /* 0x000000120200722a */ /* 0x002fe20003f04000 */
[----:B--2---:R-:W-:-:S11]  /*1e10*/  @!P3 SHF.R.U32.HI R17, RZ, 0x8, R21 ;  /* 0x00000008ff11b819 */ /* 0x004fd60000011615 */
[----:B------:R-:W-:Y:S01]  /*1e20*/  DSETP.GEU.AND P1, PT, R2, R18, !P1 ;  /* 0x000000120200722a */ /* 0x000fe20004f2e000 */
[C---:B------:R-:W-:Y:S02]  /*1e30*/  @!P3 PRMT R10, R21.reuse, 0x7632, R10 ;  /* 0x00007632150ab816 */ /* 0x040fe4000000000a */
[----:B------:R-:W-:Y:S02]  /*1e40*/  ISETP.GT.OR P0, PT, R20, R5, P0 ;  /* 0x000000051400720c */ /* 0x000fe40000704670 */
[----:B------:R-:W-:Y:S02]  /*1e50*/  @!P3 PRMT R0, R21, 0x7610, R0 ;  /* 0x000076101500b816 */ /* 0x000fe40000000000 */
[----:B------:R-:W-:Y:S02]  /*1e60*/  @!P3 PRMT R7, R17, 0x7610, R7 ;  /* 0x000076101107b816 */ /* 0x000fe40000000007 */
[----:B------:R-:W-:Y:S01]  /*1e70*/  @!P3 SHF.R.U32.HI R17, RZ, 0x18, R21 ;  /* 0x00000018ff11b819 */ /* 0x000fe20000011615 */
[----:B------:R-:W-:Y:S01]  /*1e80*/  IMAD.U32 R21, R10, 0x10000, RZ ;  /* 0x000100000a157824 */ /* 0x000fe200078e00ff */
[----:B------:R-:W-:-:S02]  /*1e90*/  PLOP3.LUT P2, PT, P0, P1, PT, 0xf8, 0x8f ;  /* 0x00000000008f781c */ /* 0x000fc40000743f70 */
[----:B------:R-:W-:Y:S02]  /*1ea0*/  LOP3.LUT R20, R0, 0xff, RZ, 0xc0, !PT ;  /* 0x000000ff00147812 */ /* 0x000fe400078ec0ff */
[----:B------:R-:W-:Y:S02]  /*1eb0*/  @!P3 PRMT R11, R17, 0x7610, R11 ;  /* 0x00007610110bb816 */ /* 0x000fe4000000000b */
[----:B------:R-:W-:Y:S02]  /*1ec0*/  PRMT R20, R7, 0x7604, R20 ;  /* 0x0000760407147816 */ /* 0x000fe40000000014 */
[----:B------:R-:W-:Y:S02]  /*1ed0*/  LOP3.LUT R21, R21, 0xff0000, RZ, 0xc0, !PT ;  /* 0x00ff000015157812 */ /* 0x000fe400078ec0ff */
[----:B------:R-:W-:Y:S02]  /*1ee0*/  LOP3.LUT R17, R11, 0xffff, RZ, 0xc0, !PT ;  /* 0x0000ffff0b117812 */ /* 0x000fe400078ec0ff */
[----:B------:R-:W-:Y:S01]  /*1ef0*/  ISETP.NE.AND P3, PT, R16, RZ, PT ;  /* 0x000000ff1000720c */ /* 0x000fe20003f65270 */
[----:B------:R-:W-:-:S02]  /*1f00*/  IMAD.IADD R20, R20, 0x1, R21 ;  /* 0x0000000114147824 */ /* 0x000fc400078e0215 */
[----:B------:R-:W-:Y:S02]  /*1f10*/  @!P2 IMAD.MOV.U32 R2, RZ, RZ, R18 ;  /* 0x000000ffff02a224 */ /* 0x000fe400078e0012 */
[----:B------:R-:W-:Y:S02]  /*1f20*/  IMAD R22, R17, 0x1000000, R20 ;  /* 0x0100000011167824 */ /* 0x000fe400078e0214 */
[----:B------:R-:W-:Y:S01]  /*1f30*/  @!P2 IMAD.MOV.U32 R3, RZ, RZ, R19 ;  /* 0x000000ffff03a224 */ /* 0x000fe200078e0013 */
[----:B------:R-:W-:Y:S01]  /*1f40*/  SHFL.DOWN PT, R18, R2, 0x8, R5 ;  /* 0x0900000002127989 */ /* 0x000fe200000e0005 */
[----:B------:R-:W-:Y:S02]  /*1f50*/  @!P2 IMAD.MOV.U32 R4, RZ, RZ, R23 ;  /* 0x000000ffff04a224 */ /* 0x000fe400078e0017 */
[C---:B------:R-:W-:Y:S01]  /*1f60*/  VIADD R20, R16.reuse, 0x8 ;  /* 0x0000000810147836 */ /* 0x040fe20000000000 */
[----:B------:R-:W0:Y:S01]  /*1f70*/  SHFL.DOWN PT, R21, R22, 0x4, R5 ;  /* 0x0880000016157989 */ /* 0x000e2200000e0005 */
[----:B------:R-:W-:-:S03]  /*1f80*/  VIADD R16, R16, 0x10 ;  /* 0x0000001010107836 */ /* 0x000fc60000000000 */
[----:B------:R-:W1:Y:S04]  /*1f90*/  SHFL.DOWN PT, R19, R3, 0x8, R5 ;  /* 0x0900000003137989 */ /* 0x000e6800000e0005 */
[----:B------:R-:W2:Y:S01]  /*1fa0*/  SHFL.DOWN PT, R23, R4, 0x8, R5 ;  /* 0x0900000004177989 */ /* 0x000ea200000e0005 */
[----:B------:R-:W3:Y:S01]  /*1fb0*/  @!P3 S2R R24, SR_CgaCtaId ;  /* 0x000000000018b919 */ /* 0x000ee20000008800 */
[----:B0-----:R-:W-:Y:S02]  /*1fc0*/  @!P2 SHF.R.U32.HI R17, RZ, 0x8, R21 ;  /* 0x00000008ff11a819 */ /* 0x001fe40000011615 */
[C---:B------:R-:W-:Y:S01]  /*1fd0*/  @!P2 PRMT R10, R21.reuse, 0x7632, R10 ;  /* 0x00007632150aa816 */ /* 0x040fe2000000000a */
[----:B-1----:R-:W-:Y:S01]  /*1fe0*/  DSETP.GT.AND P0, PT, R2, R18, PT ;  /* 0x000000120200722a */ /* 0x002fe20003f04000 */
[----:B------:R-:W-:-:S02]  /*1ff0*/  @!P2 PRMT R0, R21, 0x7610, R0 ;  /* 0x000076101500a816 */ /* 0x000fc40000000000 */
[----:B------:R-:W-:Y:S02]  /*2000*/  @!P2 PRMT R7, R17, 0x7610, R7 ;  /* 0x000076101107a816 */ /* 0x000fe40000000007 */
[----:B--2---:R-:W-:Y:S02]  /*2010*/  ISETP.GE.AND P1, PT, R23, R4, PT ;  /* 0x000000041700720c */ /* 0x004fe40003f26270 */
[----:B------:R-:W-:Y:S01]  /*2020*/  @!P2 SHF.R.U32.HI R17, RZ, 0x18, R21 ;  /* 0x00000018ff11a819 */ /* 0x000fe20000011615 */
[----:B------:R-:W-:Y:S01]  /*2030*/  IMAD.U32 R21, R10, 0x10000, RZ ;  /* 0x000100000a157824 */ /* 0x000fe200078e00ff */
[----:B------:R-:W-:Y:S02]  /*2040*/  ISETP.GT.OR P0, PT, R20, R5, P0 ;  /* 0x000000051400720c */ /* 0x000fe40000704670 */
[----:B------:R-:W-:Y:S02]  /*2050*/  LOP3.LUT R20, R0, 0xff, RZ, 0xc0, !PT ;  /* 0x000000ff00147812 */ /* 0x000fe400078ec0ff */
[----:B------:R-:W-:-:S02]  /*2060*/  @!P2 PRMT R11, R17, 0x7610, R11 ;  /* 0x00007610110ba816 */ /* 0x000fc4000000000b */
[----:B------:R-:W-:Y:S02]  /*2070*/  PRMT R20, R7, 0x7604, R20 ;  /* 0x0000760407147816 */ /* 0x000fe40000000014 */
[----:B------:R-:W-:Y:S01]  /*2080*/  LOP3.LUT R21, R21, 0xff0000, RZ, 0xc0, !PT ;  /* 0x00ff000015157812 */ /* 0x000fe200078ec0ff */
[----:B------:R-:W-:Y:S01]  /*2090*/  DSETP.GEU.AND P1, PT, R2, R18, !P1 ;  /* 0x000000120200722a */ /* 0x000fe20004f2e000 */
[----:B------:R-:W-:-:S03]  /*20a0*/  LOP3.LUT R17, R11, 0xffff, RZ, 0xc0, !PT ;  /* 0x0000ffff0b117812 */ /* 0x000fc600078ec0ff */
[----:B------:R-:W-:Y:S02]  /*20b0*/  IMAD.IADD R20, R20, 0x1, R21 ;  /* 0x0000000114147824 */ /* 0x000fe400078e0215 */
[----:B------:R-:W-:Y:S02]  /*20c0*/  PLOP3.LUT P2, PT, P0, P1, PT, 0xf8, 0x8f ;  /* 0x00000000008f781c */ /* 0x000fe40000743f70 */
[----:B------:R-:W-:-:S06]  /*20d0*/  IMAD R20, R17, 0x1000000, R20 ;  /* 0x0100000011147824 */ /* 0x000fcc00078e0214 */
[----:B------:R-:W0:Y:S05]  /*20e0*/  SHFL.DOWN PT, R20, R20, 0x8, R5 ;  /* 0x0900000014147989 */ /* 0x000e2a00000e0005 */
[----:B------:R-:W-:Y:S02]  /*20f0*/  @!P2 IMAD.MOV.U32 R4, RZ, RZ, R23 ;  /* 0x000000ffff04a224 */ /* 0x000fe400078e0017 */
[----:B------:R-:W-:Y:S02]  /*2100*/  @!P2 IMAD.MOV.U32 R2, RZ, RZ, R18 ;  /* 0x000000ffff02a224 */ /* 0x000fe400078e0012 */
[----:B------:R-:W-:Y:S01]  /*2110*/  @!P2 IMAD.MOV.U32 R3, RZ, RZ, R19 ;  /* 0x000000ffff03a224 */ /* 0x000fe200078e0013 */
[----:B------:R-:W1:Y:S04]  /*2120*/  SHFL.DOWN PT, R21, R4, 0x10, R5 ;  /* 0x0a00000004157989 */ /* 0x000e6800000e0005 */
[----:B------:R-:W-:Y:S04]  /*2130*/  SHFL.DOWN PT, R18, R2, 0x10, R5 ;  /* 0x0a00000002127989 */ /* 0x000fe800000e0005 */
[----:B------:R-:W2:Y:S01]  /*2140*/  SHFL.DOWN PT, R19, R3, 0x10, R5 ;  /* 0x0a00000003137989 */ /* 0x000ea200000e0005 */
        /* <DEDUP_REMOVED lines=8> */
[----:B------:R-:W-:Y:S02]  /*21d0*/  PRMT R22, R7, 0x7604, R22 ;  /* 0x0000760407167816 */ /* 0x000fe40000000016 */
[----:B------:R-:W-:Y:S02]  /*21e0*/  LOP3.LUT R23, R20, 0xff0000, RZ, 0xc0, !PT ;  /* 0x00ff000014177812 */ /* 0x000fe400078ec0ff */
[----:B-1----:R-:W-:Y:S01]  /*21f0*/  ISETP.GE.AND P1, PT, R21, R4, PT ;  /* 0x000000041500720c */ /* 0x002fe20003f26270 */
[----:B--2---:R-:W-:Y:S01]  /*2200*/  DSETP.GT.AND P0, PT, R2, R18, PT ;  /* 0x000000120200722a */ /* 0x004fe20003f04000 */
[----:B------:R-:W-:Y:S01]  /*2210*/  LOP3.LUT R17, R11, 0xffff, RZ, 0xc0, !PT ;  /* 0x0000ffff0b117812 */ /* 0x000fe200078ec0ff */
[----:B------:R-:W-:-:S04]  /*2220*/  IMAD.IADD R22, R22, 0x1, R23 ;  /* 0x0000000116167824 */ /* 0x000fc800078e0217 */
[----:B------:R-:W-:Y:S01]  /*2230*/  IMAD R22, R17, 0x1000000, R22 ;  /* 0x0100000011167824 */ /* 0x000fe200078e0216 */
[----:B------:R-:W-:Y:S02]  /*2240*/  ISETP.GT.OR P0, PT, R16, R5, P0 ;  /* 0x000000051000720c */ /* 0x000fe40000704670 */
[----:B------:R-:W-:Y:S02]  /*2250*/  @!P3 MOV R17, 0x400 ;  /* 0x000004000011b802 */ /* 0x000fe40000000f00 */
[----:B------:R-:W0:Y:S01]  /*2260*/  SHFL.DOWN PT, R5, R22, 0x10, R5 ;  /* 0x0a00000016057989 */ /* 0x000e2200000e0005 */
[----:B------:R-:W-:Y:S01]  /*2270*/  DSETP.GEU.AND P1, PT, R2, R18, !P1 ;  /* 0x000000120200722a */ /* 0x000fe20004f2e000 */
[----:B------:R-:W-:Y:S02]  /*2280*/  @!P3 SHF.R.U32.HI R16, RZ, 0x1, R36 ;  /* 0x00000001ff10b819 */ /* 0x000fe40000011624 */
[----:B---3--:R-:W-:Y:S02]  /*2290*/  @!P3 LEA R17, R24, R17, 0x18 ;  /* 0x000000111811b211 */ /* 0x008fe400078ec0ff */
[----:B------:R-:W-:-:S02]  /*22a0*/  @!P3 LOP3.LUT R16, R16, 0x1f0, RZ, 0xc0, !PT ;  /* 0x000001f01010b812 */ /* 0x000fc400078ec0ff */
[----:B------:R-:W-:-:S03]  /*22b0*/  PLOP3.LUT P0, PT, P0, P1, PT, 0xf8, 0x8f ;  /* 0x00000000008f781c */ /* 0x000fc60000703f70 */
[----:B------:R-:W-:-:S10]  /*22c0*/  @!P3 IMAD.IADD R23, R16, 0x1, R17 ;  /* 0x000000011017b824 */ /* 0x000fd400078e0211 */
[----:B------:R-:W-:Y:S02]  /*22d0*/  @!P0 IMAD.MOV.U32 R2, RZ, RZ, R18 ;  /* 0x000000ffff028224 */ /* 0x000fe400078e0012 */
[----:B------:R-:W-:Y:S01]  /*22e0*/  @!P0 IMAD.MOV.U32 R3, RZ, RZ, R19 ;  /* 0x000000ffff038224 */ /* 0x000fe200078e0013 */
[----:B0-----:R-:W-:Y:S01]  /*22f0*/  @!P0 SHF.R.U32.HI R16, RZ, 0x18, R5 ;  /* 0x00000018ff108819 */ /* 0x001fe20000011605 */
[----:B------:R-:W-:Y:S01]  /*2300*/  @!P0 IMAD.MOV.U32 R4, RZ, RZ, R21 ;  /* 0x000000ffff048224 */ /* 0x000fe200078e0015 */
[----:B------:R-:W-:Y:S02]  /*2310*/  @!P0 SHF.R.U32.HI R17, RZ, 0x8, R5 ;  /* 0x00000008ff118819 */ /* 0x000fe40000011605 */
[----:B------:R1:W-:Y:S01]  /*2320*/  @!P3 STS.64 [R23+0x8], R2 ;  /* 0x000008021700b388 */ /* 0x0003e20000000a00 */
[C---:B------:R-:W-:Y:S02]  /*2330*/  @!P0 PRMT R10, R5.reuse, 0x7632, R10 ;  /* 0x00007632050a8816 */ /* 0x040fe4000000000a */
[----:B------:R-:W-:Y:S01]  /*2340*/  @!P0 PRMT R0, R5, 0x7610, R0 ;  /* 0x0000761005008816 */ /* 0x000fe20000000000 */
[----:B------:R1:W-:Y:S01]  /*2350*/  @!P3 STS [R23+0x10], R4 ;  /* 0x000010041700b388 */ /* 0x0003e20000000800 */
[----:B------:R-:W-:-:S02]  /*2360*/  @!P0 PRMT R11, R16, 0x7610, R11 ;  /* 0x00007610100b8816 */ /* 0x000fc4000000000b */
[----:B------:R-:W-:Y:S01]  /*2370*/  @!P0 PRMT R7, R17, 0x7610, R7 ;  /* 0x0000761011078816 */ /* 0x000fe20000000007 */
[----:B------:R-:W-:Y:S06]  /*2380*/  BAR.SYNC.DEFER_BLOCKING 0x0 ;  /* 0x0000000000007b1d */ /* 0x000fec0000010000 */
[----:B------:R-:W-:Y:S05]  /*2390*/  @P5 BRA `(.L_x_10) ;  /* 0x0000002800005947 */ /* 0x000fea0003800000 */
[----:B------:R-:W-:Y:S02]  /*23a0*/  UISETP.GE.AND UP0, UPT, UR8, 0x21, UPT ;  /* 0x000000210800788c */ /* 0x000fe4000bf06270 */
[----:B------:R-:W-:Y:S02]  /*23b0*/  UISETP.GE.AND UP1, UPT, UR8, 0x41, UPT ;  /* 0x000000410800788c */ /* 0x000fe4000bf26270 */
[----:B------:R-:W-:Y:S02]  /*23c0*/  UISETP.GE.AND UP2, UPT, UR8, 0x61, UPT ;  /* 0x000000610800788c */ /* 0x000fe4000bf46270 */
[----:B------:R-:W-:Y:S02]  /*23d0*/  UISETP.GE.AND UP3, UPT, UR8, 0x81, UPT ;  /* 0x000000810800788c */ /* 0x000fe4000bf66270 */
[----:B------:R-:W-:Y:S02]  /*23e0*/  UISETP.GE.AND UP4, UPT, UR8, 0xa1, UPT ;  /* 0x000000a10800788c */ /* 0x000fe4000bf86270 */
[----:B------:R-:W-:-:S02]  /*23f0*/  UISETP.GE.AND UP5, UPT, UR8, 0xc1, UPT ;  /* 0x000000c10800788c */ /* 0x000fc4000bfa6270 */
[----:B------:R-:W-:Y:S01]  /*2400*/  UISETP.GE.AND UP6, UPT, UR8, 0xe1, UPT ;  /* 0x000000e10800788c */ /* 0x000fe2000bfc6270 */
[----:B------:R-:W-:Y:S10]  /*2410*/  BRA.U !UP0, `(.L_x_11) ;  /* 0x00000001084c7547 */ /* 0x000ff4000b800000 */
[----:B------:R-:W0:Y:S01]  /*2420*/  S2UR UR5, SR_CgaCtaId ;  /* 0x00000000000579c3 */ /* 0x000e220000008800 */
[----:B------:R-:W-:Y:S02]  /*2430*/  UMOV UR4, 0x400 ;  /* 0x0000040000047882 */ /* 0x000fe40000000000 */
[----:B0-----:R-:W-:-:S09]  /*2440*/  ULEA UR4, UR5, UR4, 0x18 ;  /* 0x0000000405047291 */ /* 0x001fd2000f8ec0ff */
[----:B------:R-:W0:Y:S04]  /*2450*/  LDS.64 R18, [UR4+0x20] ;  /* 0x00002004ff127984 */ /* 0x000e280008000a00 */
[----:B------:R-:W2:Y:S01]  /*2460*/  LDS.64 R16, [UR4+0x18] ;  /* 0x00001804ff107984 */ /* 0x000ea20008000a00 */
[----:B0-----:R-:W-:-:S13]  /*2470*/  ISETP.GE.AND P0, PT, R18, R4, PT ;  /* 0x000000041200720c */ /* 0x001fda0003f06270 */
[----:B--2---:R-:W-:-:S06]  /*2480*/  DSETP.GEU.AND P0, PT, R2, R16, !P0 ;  /* 0x000000100200722a */ /* 0x004fcc000470e000 */
[----:B------:R-:W-:-:S14]  /*2490*/  DSETP.LT.OR P0, PT, R16, R2, P0 ;  /* 0x000000021000722a */ /* 0x000fdc0000701400 */
[----:B-1----:R-:W-:Y:S01]  /*24a0*/  @!P0 IMAD.MOV.U32 R2, RZ, RZ, R16 ;  /* 0x000000ffff028224 */ /* 0x002fe200078e0010 */
[C---:B------:R-:W-:Y:S01]  /*24b0*/  @!P0 PRMT R5, R19.reuse, 0x7773, RZ ;  /* 0x0000777313058816 */ /* 0x040fe200000000ff */
[----:B------:R-:W-:Y:S01]  /*24c0*/  @!P0 IMAD.MOV.U32 R3, RZ, RZ, R17 ;  /* 0x000000ffff038224 */ /* 0x000fe200078e0011 */
[C---:B------:R-:W-:Y:S01]  /*24d0*/  @!P0 PRMT R16, R19.reuse, 0x7772, RZ ;  /* 0x0000777213108816 */ /* 0x040fe200000000ff */
[----:B------:R-:W-:Y:S01]  /*24e0*/  @!P0 IMAD.MOV.U32 R4, RZ, RZ, R18 ;  /* 0x000000ffff048224 */ /* 0x000fe200078e0012 */
[C---:B------:R-:W-:Y:S02]  /*24f0*/  @!P0 PRMT R17, R19.reuse, 0x7771, RZ ;  /* 0x0000777113118816 */ /* 0x040fe400000000ff */
[----:B------:R-:W-:Y:S02]  /*2500*/  @!P0 PRMT R19, R19, 0x7770, RZ ;  /* 0x0000777013138816 */ /* 0x000fe400000000ff */
[----:B------:R-:W-:Y:S02]  /*2510*/  @!P0 PRMT R11, R5, 0x7610, R11 ;  /* 0x00007610050b8816 */ /* 0x000fe4000000000b */
[----:B------:R-:W-:-:S02]  /*2520*/  @!P0 PRMT R10, R16, 0x7610, R10 ;  /* 0x00007610100a8816 */ /* 0x000fc4000000000a */
[----:B------:R-:W-:Y:S02]  /*2530*/  @!P0 PRMT R7, R17, 0x7610, R7 ;  /* 0x0000761011078816 */ /* 0x000fe40000000007 */
[----:B------:R-:W-:-:S07]  /*2540*/  @!P0 PRMT R0, R19, 0x7610, R0 ;  /* 0x0000761013008816 */ /* 0x000fce0000000000 */
.L_x_11:
[----:B------:R-:W-:Y:S05]  /*2550*/  BRA.U !UP1, `(.L_x_12) ;  /* 0x00000001094c7547 */ /* 0x000fea000b800000 */
        /* <DEDUP_REMOVED lines=19> */
.L_x_12:
        /* <DEDUP_REMOVED lines=20> */
.L_x_13:
        /* <DEDUP_REMOVED lines=20> */
.L_x_14:
        /* <DEDUP_REMOVED lines=20> */
.L_x_15:
        /* <DEDUP_REMOVED lines=20> */
.L_x_16:
        /* <DEDUP_REMOVED lines=9> */
[----:B------:R-:W-:Y:S05]  /*2c20*/  @P0 BRA `(.L_x_10) ;  /* 0x0000001c00dc0947 */ /* 0x000fea0003800000 */
[C---:B------:R-:W-:Y:S01]  /*2c30*/  PRMT R11, R19.reuse, 0x7773, RZ ;  /* 0x00007773130b7816 */ /* 0x040fe200000000ff */
[----:B-1----:R-:W-:Y:S01]  /*2c40*/  IMAD.MOV.U32 R4, RZ, RZ, R18 ;  /* 0x000000ffff047224 */ /* 0x002fe200078e0012 */
[C---:B------:R-:W-:Y:S01]  /*2c50*/  PRMT R10, R19.reuse, 0x7772, RZ ;  /* 0x00007772130a7816 */ /* 0x040fe200000000ff */
[----:B------:R-:W-:Y:S01]  /*2c60*/  IMAD.MOV.U32 R2, RZ, RZ, R16 ;  /* 0x000000ffff027224 */ /* 0x000fe200078e0010 */
[C---:B------:R-:W-:Y:S01]  /*2c70*/  PRMT R7, R19.reuse, 0x7771, RZ ;  /* 0x0000777113077816 */ /* 0x040fe200000000ff */
[----:B------:R-:W-:Y:S01]  /*2c80*/  IMAD.MOV.U32 R3, RZ, RZ, R17 ;  /* 0x000000ffff037224 */ /* 0x000fe200078e0011 */
[----:B------:R-:W-:Y:S01]  /*2c90*/  PRMT R0, R19, 0x7770, RZ ;  /* 0x0000777013007816 */ /* 0x000fe200000000ff */
[----:B------:R-:W-:Y:S06]  /*2ca0*/  BRA `(.L_x_10) ;  /* 0x0000001c00bc7947 */ /* 0x000fec0003800000 */
.L_x_2:
[----:B------:R-:W0:Y:S01]  /*2cb0*/  S2R R5, SR_TID.X ;  /* 0x0000000000057919 */ /* 0x000e220000002100 */
[----:B------:R-:W0:Y:S02]  /*2cc0*/  LDC.64 R16, c[0x0][0x380] ;  /* 0x0000e000ff107b82 */ /* 0x000e240000000a00 */
[----:B0-----:R-:W-:-:S05]  /*2cd0*/  IMAD.WIDE.U32 R16, R5, 0x10, R16 ;  /* 0x0000001005107825 */ /* 0x001fca00078e0010 */
[----:B------:R-:W2:Y:S04]  /*2ce0*/  LDG.E.64.CONSTANT R2, desc[UR6][R16.64] ;  /* 0x0000000610027981 */ /* 0x000ea8000c1e9b00 */
[----:B------:R-:W2:Y:S04]  /*2cf0*/  LDG.E.64.CONSTANT R20, desc[UR6][R16.64+0x1000] ;  /* 0x0010000610147981 */ /* 0x000ea8000c1e9b00 */
[----:B------:R-:W3:Y:S04]  /*2d00*/  LDG.E.64.CONSTANT R18, desc[UR6][R16.64+0x8] ;  /* 0x0000080610127981 */ /* 0x000ee8000c1e9b00 */
[----:B------:R-:W4:Y:S04]  /*2d10*/  LDG.E.64.CONSTANT R22, desc[UR6][R16.64+0x1008] ;  /* 0x0010080610167981 */ /* 0x000f28000c1e9b00 */
[----:B------:R-:W5:Y:S04]  /*2d20*/  LDG.E.64.CONSTANT R24, desc[UR6][R16.64+0x2000] ;  /* 0x0020000610187981 */ /* 0x000f68000c1e9b00 */
[----:B------:R-:W5:Y:S04]  /*2d30*/  LDG.E.64.CONSTANT R26, desc[UR6][R16.64+0x2008] ;  /* 0x00200806101a7981 */ /* 0x000f68000c1e9b00 */
[----:B------:R-:W5:Y:S04]  /*2d40*/  LDG.E.64.CONSTANT R28, desc[UR6][R16.64+0x3000] ;  /* 0x00300006101c7981 */ /* 0x000f68000c1e9b00 */
[----:B------:R-:W5:Y:S01]  /*2d50*/  LDG.E.64.CONSTANT R10, desc[UR6][R16.64+0x3008] ;  /* 0x00300806100a7981 */ /* 0x000f62000c1e9b00 */
[----:B------:R-:W-:Y:S01]  /*2d60*/  UISETP.GE.U32.AND UP0, UPT, UR5, 0x800, UPT ;  /* 0x000008000500788c */ /* 0x000fe2000bf06070 */
[----:B--2---:R-:W-:Y:S01]  /*2d70*/  DSETP.GEU.AND P4, PT, R20, R2, PT ;  /* 0x000000021400722a */ /* 0x004fe20003f8e000 */
[----:B---3--:R-:W-:-:S13]  /*2d80*/  IMAD.MOV.U32 R4, RZ, RZ, R18 ;  /* 0x000000ffff047224 */ /* 0x008fda00078e0012 */
[----:B----4-:R-:W-:-:S13]  /*2d90*/  @P4 ISETP.GE.AND P0, PT, R22, R4, PT ;  /* 0x000000041600420c */ /* 0x010fda0003f06270 */
[----:B------:R-:W-:-:S06]  /*2da0*/  @P4 DSETP.GEU.AND P0, PT, R2, R20, !P0 ;  /* 0x000000140200422a */ /* 0x000fcc000470e000 */
[----:B------:R-:W-:Y:S02]  /*2db0*/  @P4 FSEL R0, R2, R20, P0 ;  /* 0x0000001402004208 */ /* 0x000fe40000000000 */
[----:B------:R-:W-:Y:S02]  /*2dc0*/  @P4 FSEL R21, R3, R21, P0 ;  /* 0x0000001503154208 */ /* 0x000fe40000000000 */
[----:B------:R-:W-:Y:S01]  /*2dd0*/  @P4 SEL R4, R4, R22, P0 ;  /* 0x0000001604044207 */ /* 0x000fe20000000000 */
[----:B------:R-:W-:Y:S01]  /*2de0*/  @P4 IMAD.MOV.U32 R2, RZ, RZ, R0 ;  /* 0x000000ffff024224 */ /* 0x000fe200078e0000 */
[----:B------:R-:W-:Y:S01]  /*2df0*/  @P4 SEL R19, R19, R23, P0 ;  /* 0x0000001713134207 */ /* 0x000fe20000000000 */
[----:B------:R-:W-:-:S06]  /*2e00*/  @P4 IMAD.MOV.U32 R3, RZ, RZ, R21 ;  /* 0x000000ffff034224 */ /* 0x000fcc00078e0015 */
[----:B-----5:R-:W-:-:S14]  /*2e10*/  DSETP.GT.AND P3, PT, R2, R24, PT ;  /* 0x000000180200722a */ /* 0x020fdc0003f64000 */
[----:B------:R-:W-:-:S13]  /*2e20*/  @!P3 ISETP.GE.AND P1, PT, R26, R4, PT ;  /* 0x000000041a00b20c */ /* 0x000fda0003f26270 */
[----:B------:R-:W-:-:S06]  /*2e30*/  @!P3 DSETP.GEU.AND P1, PT, R2, R24, !P1 ;  /* 0x000000180200b22a */ /* 0x000fcc0004f2e000 */
[----:B------:R-:W-:Y:S01]  /*2e40*/  @!P3 FSEL R0, R2, R24, P1 ;  /* 0x000000180200b208 */ /* 0x000fe20000800000 */
[----:B------:R-:W-:Y:S01]  /*2e50*/  IMAD.MOV.U32 R24, RZ, RZ, 0x400 ;  /* 0x00000400ff187424 */ /* 0x000fe200078e00ff */
[----:B------:R-:W-:Y:S02]  /*2e60*/  @!P3 FSEL R25, R3, R25, P1 ;  /* 0x000000190319b208 */ /* 0x000fe40000800000 */
[----:B------:R-:W-:Y:S01]  /*2e70*/  @!P3 SEL R4, R4, R26, P1 ;  /* 0x0000001a0404b207 */ /* 0x000fe20000800000 */
[----:B------:R-:W-:Y:S01]  /*2e80*/  @!P3 IMAD.MOV.U32 R2, RZ, RZ, R0 ;  /* 0x000000ffff02b224 */ /* 0x000fe200078e0000 */
[----:B------:R-:W-:Y:S01]  /*2e90*/  @!P3 SEL R19, R19, R27, P1 ;  /* 0x0000001b1313b207 */ /* 0x000fe20000800000 */
[----:B------:R-:W-:-:S06]  /*2ea0*/  @!P3 IMAD.MOV.U32 R3, RZ, RZ, R25 ;  /* 0x000000ffff03b224 */ /* 0x000fcc00078e0019 */
[----:B------:R-:W-:-:S14]  /*2eb0*/  DSETP.GT.AND P5, PT, R2, R28, PT ;  /* 0x0000001c0200722a */ /* 0x000fdc0003fa4000 */
[----:B------:R-:W-:-:S13]  /*2ec0*/  @!P5 ISETP.GE.AND P2, PT, R10, R4, PT ;  /* 0x000000040a00d20c */ /* 0x000fda0003f46270 */
[----:B------:R-:W-:-:S06]  /*2ed0*/  @!P5 DSETP.GEU.AND P0, PT, R2, R28, !P2 ;  /* 0x0000001c0200d22a */ /* 0x000fcc000570e000 */
[----:B------:R-:W-:Y:S02]  /*2ee0*/  @!P5 SEL R19, R19, R11, P0 ;  /* 0x0000000b1313d207 */ /* 0x000fe40000000000 */
[----:B------:R-:W-:Y:S02]  /*2ef0*/  @!P5 FSEL R20, R2, R28, P0 ;  /* 0x0000001c0214d208 */ /* 0x000fe40000000000 */
[----:B------:R-:W-:Y:S02]  /*2f00*/  @!P5 FSEL R29, R3, R29, P0 ;  /* 0x0000001d031dd208 */ /* 0x000fe40000000000 */
[----:B------:R-:W-:Y:S01]  /*2f10*/  SHF.R.U32.HI R18, RZ, 0x10, R19 ;  /* 0x00000010ff127819 */ /* 0x000fe20000011613 */
[----:B------:R-:W-:Y:S01]  /*2f20*/  @!P5 IMAD.MOV.U32 R2, RZ, RZ, R20 ;  /* 0x000000ffff02d224 */ /* 0x000fe200078e0014 */
[----:B------:R-:W-:Y:S01]  /*2f30*/  @!P5 SEL R4, R4, R10, P0 ;  /* 0x0000000a0404d207 */ /* 0x000fe20000000000 */
[----:B------:R-:W-:Y:S01]  /*2f40*/  @!P5 IMAD.MOV.U32 R3, RZ, RZ, R29 ;  /* 0x000000ffff03d224 */ /* 0x000fe200078e001d */
[----:B------:R-:W-:-:S02]  /*2f50*/  SHF.R.U32.HI R7, RZ, 0x8, R19 ;  /* 0x00000008ff077819 */ /* 0x000fc40000011613 */
[----:B------:R-:W-:Y:S02]  /*2f60*/  SHF.R.U32.HI R11, RZ, 0x18, R19 ;  /* 0x00000018ff0b7819 */ /* 0x000fe40000011613 */
[----:B------:R-:W-:Y:S02]  /*2f70*/  PRMT R0, R19, 0x7610, R0 ;  /* 0x0000761013007816 */ /* 0x000fe40000000000 */
[----:B------:R-:W-:Y:S01]  /*2f80*/  PRMT R10, R18, 0x7610, R10 ;  /* 0x00007610120a7816 */ /* 0x000fe2000000000a */
[----:B------:R-:W-:Y:S06]  /*2f90*/  BRA.U !UP0, `(.L_x_17) ;  /* 0x00000005082c7547 */ /* 0x000fec000b800000 */
[----:B------:R-:W-:Y:S01]  /*2fa0*/  IMAD.MOV.U32 R24, RZ, RZ, 0x400 ;  /* 0x00000400ff187424 */ /* 0x000fe200078e00ff */
[----:B------:R-:W0:Y:S01]  /*2fb0*/  LDCU UR4, c[0x0][0x390] ;  /* 0x00007200ff0477ac */ /* 0x000e220008000800 */
[----:B------:R-:W-:-:S12]  /*2fc0*/  UIADD3 UR8, UPT, UPT, UR5, -0x400, URZ ;  /* 0xfffffc0005087890 */ /* 0x000fd8000fffe0ff */
.L_x_19:
[----:B------:R-:W-:-:S05]  /*2fd0*/  IMAD.WIDE R10, R24, 0x10, R16 ;  /* 0x00000010180a7825 */ /* 0x000fca00078e0210 */
[----:B------:R-:W2:Y:S04]  /*2fe0*/  LDG.E.64.CONSTANT R30, desc[UR6][R10.64+0x8] ;  /* 0x000008060a1e7981 */ /* 0x000ea8000c1e9b00 */
[----:B------:R-:W3:Y:S04]  /*2ff0*/  LDG.E.64.CONSTANT R32, desc[UR6][R10.64] ;  /* 0x000000060a207981 */ /* 0x000ee8000c1e9b00 */
[----:B------:R-:W4:Y:S04]  /*3000*/  LDG.E.64.CONSTANT R18, desc[UR6][R10.64+0x1008] ;  /* 0x001008060a127981 */ /* 0x000f28000c1e9b00 */
[----:B------:R-:W5:Y:S04]  /*3010*/  LDG.E.64.CONSTANT R34, desc[UR6][R10.64+0x1000] ;  /* 0x001000060a227981 */ /* 0x000f68000c1e9b00 */
[----:B------:R-:W5:Y:S04]  /*3020*/  LDG.E.64.CONSTANT R20, desc[UR6][R10.64+0x2008] ;  /* 0x002008060a147981 */ /* 0x000f68000c1e9b00 */
[----:B------:R-:W5:Y:S04]  /*3030*/  LDG.E.64.CONSTANT R28, desc[UR6][R10.64+0x2000] ;  /* 0x002000060a1c7981 */ /* 0x000f68000c1e9b00 */
[----:B------:R-:W5:Y:S04]  /*3040*/  LDG.E.64.CONSTANT R22, desc[UR6][R10.64+0x3008] ;  /* 0x003008060a167981 */ /* 0x000f68000c1e9b00 */
[----:B------:R1:W5:Y:S01]  /*3050*/  LDG.E.64.CONSTANT R26, desc[UR6][R10.64+0x3000] ;  /* 0x003000060a1a7981 */ /* 0x000362000c1e9b00 */
[----:B0-----:R-:W-:Y:S01]  /*3060*/  UMOV UR5, UR4 ;  /* 0x0000000400057c82 */ /* 0x001fe20008000000 */
[----:B------:R-:W-:-:S02]  /*3070*/  PRMT R7, RZ, 0x7610, R7 ;  /* 0x00007610ff077816 */ /* 0x000fc40000000007 */
[----:B------:R-:W-:-:S04]  /*3080*/  IADD3 R0, PT, PT, -R24, UR5, RZ ;  /* 0x0000000518007c10 */ /* 0x000fc8000fffe1ff */
[----:B------:R-:W-:Y:S02]  /*3090*/  ISETP.GE.AND P4, PT, R0, 0x400, PT ;  /* 0x000004000000780c */ /* 0x000fe40003f86270 */
[----:B-1----:R-:W-:Y:S02]  /*30a0*/  PRMT R11, RZ, 0x7610, R11 ;  /* 0x00007610ff0b7816 */ /* 0x002fe4000000000b */
[----:B------:R-:W-:Y:S02]  /*30b0*/  PRMT R10, RZ, 0x7610, R10 ;  /* 0x00007610ff0a7816 */ /* 0x000fe4000000000a */
[----:B--2---:R-:W-:-:S13]  /*30c0*/  ISETP.GE.AND P0, PT, R30, R4, PT ;  /* 0x000000041e00720c */ /* 0x004fda0003f06270 */
[----:B---3--:R-:W-:-:S06]  /*30d0*/  DSETP.GEU.AND P0, PT, R2, R32, !P0 ;  /* 0x000000200200722a */ /* 0x008fcc000470e000 */
[----:B------:R-:W-:-:S14]  /*30e0*/  DSETP.GT.OR P0, PT, R2, R32, P0 ;  /* 0x000000200200722a */ /* 0x000fdc0000704400 */
[----:B------:R-:W-:Y:S01]  /*30f0*/  @!P0 IMAD.MOV.U32 R4, RZ, RZ, R30 ;  /* 0x000000ffff048224 */ /* 0x000fe200078e001e */
[----:B------:R-:W-:Y:S01]  /*3100*/  @!P0 SHF.R.U32.HI R0, RZ, 0x18, R31 ;  /* 0x00000018ff008819 */ /* 0x000fe2000001161f */
[----:B------:R-:W-:Y:S02]  /*3110*/  @!P0 IMAD.MOV.U32 R2, RZ, RZ, R32 ;  /* 0x000000ffff028224 */ /* 0x000fe400078e0020 */
[----:B------:R-:W-:Y:S01]  /*3120*/  @!P0 IMAD.MOV.U32 R3, RZ, RZ, R33 ;  /* 0x000000ffff038224 */ /* 0x000fe200078e0021 */
[----:B----4-:R-:W-:Y:S02]  /*3130*/  ISETP.GE.AND P1, PT, R18, R4, PT ;  /* 0x000000041200720c */ /* 0x010fe40003f26270 */
[----:B------:R-:W-:Y:S02]  /*3140*/  @!P0 PRMT R11, R0, 0x7610, R11 ;  /* 0x00007610000b8816 */ /* 0x000fe4000000000b */
[----:B------:R-:W-:-:S04]  /*3150*/  PRMT R0, RZ, 0x7610, R0 ;  /* 0x00007610ff007816 */ /* 0x000fc80000000000 */
[----:B------:R-:W-:-:S05]  /*3160*/  @!P0 PRMT R0, R31, 0x7610, R0 ;  /* 0x000076101f008816 */ /* 0x000fca0000000000 */
[----:B-----5:R-:W-:-:S06]  /*3170*/  DSETP.GEU.AND P1, PT, R2, R34, !P1 ;  /* 0x000000220200722a */ /* 0x020fcc0004f2e000 */
[----:B------:R-:W-:-:S14]  /*3180*/  DSETP.GT.OR P1, PT, R2, R34, P1 ;  /* 0x000000220200722a */ /* 0x000fdc0000f24400 */
[----:B------:R-:W-:Y:S01]  /*3190*/  @!P1 IMAD.MOV.U32 R4, RZ, RZ, R18 ;  /* 0x000000ffff049224 */ /* 0x000fe200078e0012 */
[----:B------:R-:W-:Y:S01]  /*31a0*/  @!P0 SHF.R.U32.HI R18, RZ, 0x8, R31 ;  /* 0x00000008ff128819 */ /* 0x000fe2000001161f */
[----:B------:R-:W-:Y:S01]  /*31b0*/  @!P1 IMAD.MOV.U32 R2, RZ, RZ, R34 ;  /* 0x000000ffff029224 */ /* 0x000fe200078e0022 */
[----:B------:R-:W-:Y:S01]  /*31c0*/  @!P1 SHF.R.U32.HI R25, RZ, 0x18, R19 ;  /* 0x00000018ff199819 */ /* 0x000fe20000011613 */
[----:B------:R-:W-:Y:S01]  /*31d0*/  @!P1 IMAD.MOV.U32 R3, RZ, RZ, R35 ;  /* 0x000000ffff039224 */ /* 0x000fe200078e0023 */
[----:B------:R-:W-:Y:S02]  /*31e0*/  ISETP.GE.AND P2, PT, R20, R4, PT ;  /* 0x000000041400720c */ /* 0x000fe40003f46270 */
[----:B------:R-:W-:Y:S02]  /*31f0*/  @!P0 PRMT R7, R18, 0x7610, R7 ;  /* 0x0000761012078816 */ /* 0x000fe40000000007 */
[----:B------:R-:W-:Y:S02]  /*3200*/  @!P1 SHF.R.U32.HI R18, RZ, 0x8, R19 ;  /* 0x00000008ff129819 */ /* 0x000fe40000011613 */
[----:B------:R-:W-:-:S02]  /*3210*/  @!P1 PRMT R0, R19, 0x7610, R0 ;  /* 0x0000761013009816 */ /* 0x000fc40000000000 */
[----:B------:R-:W-:Y:S02]  /*3220*/  @!P1 PRMT R7, R18, 0x7610, R7 ;  /* 0x0000761012079816 */ /* 0x000fe40000000007 */
[----:B------:R-:W-:-:S03]  /*3230*/  @!P1 PRMT R11, R25, 0x7610, R11 ;  /* 0x00007610190b9816 */ /* 0x000fc6000000000b */
[----:B------:R-:W-:-:S06]  /*3240*/  DSETP.GEU.AND P2, PT, R2, R28, !P2 ;  /* 0x0000001c0200722a */ /* 0x000fcc000574e000 */
        /* <DEDUP_REMOVED lines=9> */
[----:B------:R-:W-:-:S02]  /*32e0*/  @!P3 SHF.R.U32.HI R19, RZ, 0x10, R21 ;  /* 0x00000010ff13b819 */ /* 0x000fc40000011615 */
[----:B------:R-:W-:Y:S02]  /*32f0*/  @!P1 PRMT R10, R20, 0x7610, R10 ;  /* 0x00007610140a9816 */ /* 0x000fe4000000000a */
[----:B------:R-:W-:Y:S02]  /*3300*/  @!P3 SHF.R.U32.HI R20, RZ, 0x18, R21 ;  /* 0x00000018ff14b819 */ /* 0x000fe40000011615 */
[----:B------:R-:W-:Y:S01]  /*3310*/  @!P3 PRMT R10, R19, 0x7610, R10 ;  /* 0x00007610130ab816 */ /* 0x000fe2000000000a */
[C-C-:B------:R-:W-:Y:S01]  /*3320*/  DSETP.GEU.AND P2, PT, R2.reuse, R26.reuse, !P2 ;  /* 0x0000001a0200722a */ /* 0x140fe2000574e000 */
[----:B------:R-:W-:Y:S02]  /*3330*/  @!P3 PRMT R11, R20, 0x7610, R11 ;  /* 0x00007610140bb816 */ /* 0x000fe4000000000b */
[----:B------:R-:W-:Y:S02]  /*3340*/  @!P3 PRMT R7, R18, 0x7610, R7 ;  /* 0x000076101207b816 */ /* 0x000fe40000000007 */
[----:B------:R-:W-:Y:S01]  /*3350*/  @!P3 PRMT R0, R21, 0x7610, R0 ;  /* 0x000076101500b816 */ /* 0x000fe20000000000 */
        /* <DEDUP_REMOVED lines=12> */
[----:B------:R-:W-:-:S05]  /*3420*/  VIADD R24, R24, 0x400 ;  /* 0x0000040018187836 */ /* 0x000fca0000000000 */
[----:B------:R-:W-:-:S13]  /*3430*/  ISETP.GT.AND P0, PT, R24, UR8, PT ;  /* 0x0000000818007c0c */ /* 0x000fda000bf04270 */
[----:B------:R-:W-:Y:S05]  /*3440*/  @!P0 BRA `(.L_x_19) ;  /* 0xfffffff800e08947 */ /* 0x000fea000383ffff */
.L_x_17:
[----:B------:R-:W-:-:S13]  /*3450*/  ISETP.GE.AND P0, PT, R24, UR5, PT ;  /* 0x0000000518007c0c */ /* 0x000fda000bf06270 */
[----:B------:R-:W-:Y:S05]  /*3460*/  @P0 BRA `(.L_x_18) ;  /* 0x0000000400d80947 */ /* 0x000fea0003800000 */
[----:B------:R-:W-:Y:S01]  /*3470*/  IADD3 R36, PT, PT, -R24, UR5, RZ ;  /* 0x0000000518247c10 */ /* 0x000fe2000fffe1ff */
[----:B------:R-:W-:Y:S03]  /*3480*/  BSSY.RECONVERGENT B1, `(.L_x_18) ;  /* 0x0000074000017945 */ /* 0x000fe60003800200 */
[----:B------:R-:W-:-:S13]  /*3490*/  ISETP.GE.AND P0, PT, R5, R36, PT ;  /* 0x000000240500720c */ /* 0x000fda0003f06270 */
[----:B------:R-:W-:Y:S05]  /*34a0*/  @P0 BRA `(.L_x_20) ;  /* 0x0000000400c40947 */ /* 0x000fea0003800000 */
[----:B------:R-:W-:Y:S01]  /*34b0*/  LOP3.LUT R17, RZ, R5, RZ, 0x33, !PT ;  /* 0x00000005ff117212 */ /* 0x000fe200078e33ff */
[----:B------:R-:W-:Y:S01]  /*34c0*/  BSSY.RECONVERGENT B2, `(.L_x_21) ;  /* 0x0000022000027945 */ /* 0x000fe20003800200 */
[----:B------:R-:W-:Y:S02]  /*34d0*/  IMAD.MOV.U32 R37, RZ, RZ, R5 ;  /* 0x000000ffff257224 */ /* 0x000fe400078e0005 */
[----:B------:R-:W-:-:S04]  /*34e0*/  IADD3 R18, PT, PT, -R24, UR5, R17 ;  /* 0x0000000518127c10 */ /* 0x000fc8000fffe111 */
[C---:B------:R-:W-:Y:S02]  /*34f0*/  LOP3.LUT R16, R18.reuse, 0x300, RZ, 0xc0, !PT ;  /* 0x0000030012107812 */ /* 0x040fe400078ec0ff */
[----:B------:R-:W-:Y:S02]  /*3500*/  ISETP.GE.U32.AND P1, PT, R18, 0x300, PT ;  /* 0x000003001200780c */ /* 0x000fe40003f26070 */
[----:B------:R-:W-:-:S13]  /*3510*/  ISETP.NE.AND P0, PT, R16, 0x300, PT ;  /* 0x000003001000780c */ /* 0x000fda0003f05270 */
[----:B------:R-:W-:Y:S05]  /*3520*/  @!P0 BRA `(.L_x_22) ;  /* 0x00000000006c8947 */ /* 0x000fea0003800000 */
[----:B------:R-:W0:Y:S01]  /*3530*/  LDC.64 R16, c[0x0][0x380] ;  /* 0x0000e000ff107b82 */ /* 0x000e220000000a00 */
[----:B------:R-:W-:Y:S01]  /*3540*/  LEA.HI R18, R18, 0x1, RZ, 0x18 ;  /* 0x0000000112127811 */ /* 0x000fe200078fc0ff */
[----:B------:R-:W-:Y:S02]  /*3550*/  IMAD.IADD R25, R5, 0x1, R24 ;  /* 0x0000000105197824 */ /* 0x000fe400078e0218 */
[----:B------:R-:W-:Y:S01]  /*3560*/  IMAD.MOV.U32 R37, RZ, RZ, R5 ;  /* 0x000000ffff257224 */ /* 0x000fe200078e0005 */
[----:B------:R-:W-:-:S05]  /*3570*/  LOP3.LUT R18, R18, 0x3, RZ, 0xc0, !PT ;  /* 0x0000000312127812 */ /* 0x000fca00078ec0ff */
[----:B------:R-:W-:-:S07]  /*3580*/  IMAD.MOV R26, RZ, RZ, -R18 ;  /* 0x000000ffff1a7224 */ /* 0x000fce00078e0a12 */
.L_x_23:
[----:B0-----:R-:W-:-:S05]  /*3590*/  IMAD.WIDE.U32 R20, R25, 0x10, R16 ;  /* 0x0000001019147825 */ /* 0x001fca00078e0010 */
[----:B------:R-:W2:Y:S04]  /*35a0*/  LDG.E.64.CONSTANT R18, desc[UR6][R20.64+0x8] ;  /* 0x0000080614127981 */ /* 0x000ea8000c1e9b00 */
[----:B------:R-:W3:Y:S01]  /*35b0*/  LDG.E.64.CONSTANT R22, desc[UR6][R20.64] ;  /* 0x0000000614167981 */ /* 0x000ee2000c1e9b00 */
[----:B------:R-:W-:Y:S02]  /*35c0*/  VIADD R26, R26, 0x1 ;  /* 0x000000011a1a7836 */ /* 0x000fe40000000000 */
[----:B------:R-:W-:Y:S02]  /*35d0*/  VIADD R37, R37, 0x100 ;  /* 0x0000010025257836 */ /* 0x000fe40000000000 */
[----:B------:R-:W-:Y:S01]  /*35e0*/  VIADD R25, R25, 0x100 ;  /* 0x0000010019197836 */ /* 0x000fe20000000000 */
[----:B------:R-:W-:-:S02]  /*35f0*/  ISETP.NE.AND P2, PT, R26, RZ, PT ;  /* 0x000000ff1a00720c */ /* 0x000fc40003f45270 */
[----:B--2---:R-:W-:-:S13]  /*3600*/  ISETP.GE.AND P0, PT, R18, R4, PT ;  /* 0x000000041200720c */ /* 0x004fda0003f06270 */
[----:B---3--:R-:W-:-:S06]  /*3610*/  DSETP.GEU.AND P0, PT, R2, R22, !P0 ;  /* 0x000000160200722a */ /* 0x008fcc000470e000 */
        /* <DEDUP_REMOVED lines=12> */
.L_x_22:
[----:B------:R-:W-:Y:S05]  /*36e0*/  BSYNC.RECONVERGENT B2 ;  /* 0x0000000000027941 */ /* 0x000fea0003800200 */
.L_x_21:
[----:B------:R-:W-:Y:S05]  /*36f0*/  @!P1 BRA `(.L_x_20) ;  /* 0x0000000400309947 */ /* 0x000fea0003800000 */
[----:B------:R-:W0:Y:S01]  /*3700*/  LDCU.64 UR8, c[0x0][0x380] ;  /* 0x00007000ff0877ac */ /* 0x000e220008000a00 */
[----:B------:R-:W1:Y:S01]  /*3710*/  LDC.64 R16, c[0x0][0x380] ;  /* 0x0000e000ff107b82 */ /* 0x000e620000000a00 */
[C---:B------:R-:W-:Y:S01]  /*3720*/  IADD3 R23, P0, PT, R37.reuse, R24, RZ ;  /* 0x0000001825177210 */ /* 0x040fe20007f1e0ff */
[----:B------:R-:W-:-:S04]  /*3730*/  IMAD.IADD R39, R37, 0x1, R24 ;  /* 0x0000000125277824 */ /* 0x000fc800078e0218 */
[----:B------:R-:W-:Y:S01]  /*3740*/  IMAD.X R18, RZ, RZ, RZ, P0 ;  /* 0x000000ffff127224 */ /* 0x000fe200000e06ff */
[----:B0-----:R-:W-:-:S04]  /*3750*/  LEA R22, P1, R23, UR8, 0x4 ;  /* 0x0000000817167c11 */ /* 0x001fc8000f8220ff */
[----:B------:R-:W-:Y:S02]  /*3760*/  IADD3 R22, P0, PT, R22, 0x3008, RZ ;  /* 0x0000300816167810 */ /* 0x000fe40007f1e0ff */
[----:B------:R-:W-:-:S05]  /*3770*/  LEA.HI.X R23, R23, UR9, R18, 0x4, P1 ;  /* 0x0000000917177c11 */ /* 0x000fca00088f2412 */
[----:B------:R-:W-:-:S07]  /*3780*/  IMAD.X R23, RZ, RZ, R23, P0 ;  /* 0x000000ffff177224 */ /* 0x000fce00000e0617 */
.L_x_24:
[----:B-1----:R-:W-:Y:S01]  /*3790*/  IMAD.WIDE.U32 R40, R39, 0x10, R16 ;  /* 0x0000001027287825 */ /* 0x002fe200078e0010 */
        /* <DEDUP_REMOVED lines=8> */
[----:B------:R-:W-:-:S02]  /*3820*/  VIADD R37, R37, 0x400 ;  /* 0x0000040025257836 */ /* 0x000fc40000000000 */
[----:B------:R-:W-:Y:S01]  /*3830*/  VIADD R39, R39, 0x400 ;  /* 0x0000040027277836 */ /* 0x000fe20000000000 */
[----:B0-----:R-:W-:-:S05]  /*3840*/  IADD3 R22, P4, PT, R22, 0x4000, RZ ;  /* 0x0000400016167810 */ /* 0x001fca0007f9e0ff */
[----:B------:R-:W-:Y:S01]  /*3850*/  IMAD.X R23, RZ, RZ, R23, P4 ;  /* 0x000000ffff177224 */ /* 0x000fe200020e0617 */
[----:B---3--:R-:W-:-:S13]  /*3860*/  ISETP.GE.AND P0, PT, R18, R4, PT ;  /* 0x000000041200720c */ /* 0x008fda0003f06270 */
[----:B----4-:R-:W-:-:S06]  /*3870*/  DSETP.GEU.AND P0, PT, R2, R20, !P0 ;  /* 0x000000140200722a */ /* 0x010fcc000470e000 */
[----:B------:R-:W-:-:S14]  /*3880*/  DSETP.GT.OR P0, PT, R2, R20, P0 ;  /* 0x000000140200722a */ /* 0x000fdc0000704400 */
[----:B------:R-:W-:-:S05]  /*3890*/  @!P0 IMAD.MOV.U32 R4, RZ, RZ, R18 ;  /* 0x000000ffff048224 */ /* 0x000fca00078e0012 */
[----:B--2---:R-:W-:Y:S01]  /*38a0*/  ISETP.GE.AND P1, PT, R24, R4, PT ;  /* 0x000000041800720c */ /* 0x004fe20003f26270 */
[----:B------:R-:W-:Y:S02]  /*38b0*/  @!P0 IMAD.MOV.U32 R2, RZ, RZ, R20 ;  /* 0x000000ffff028224 */ /* 0x000fe400078e0014 */
[----:B------:R-:W-:-:S10]  /*38c0*/  @!P0 IMAD.MOV.U32 R3, RZ, RZ, R21 ;  /* 0x000000ffff038224 */ /* 0x000fd400078e0015 */
[----:B-----5:R-:W-:-:S06]  /*38d0*/  DSETP.GEU.AND P1, PT, R2, R26, !P1 ;  /* 0x0000001a0200722a */ /* 0x020fcc0004f2e000 */
[----:B------:R-:W-:-:S14]  /*38e0*/  DSETP.GT.OR P1, PT, R2, R26, P1 ;  /* 0x0000001a0200722a */ /* 0x000fdc0000f24400 */
[----:B------:R-:W-:-:S05]  /*38f0*/  @!P1 IMAD.MOV.U32 R4, RZ, RZ, R24 ;  /* 0x000000ffff049224 */ /* 0x000fca00078e0018 */
[----:B------:R-:W-:Y:S01]  /*3900*/  ISETP.GE.AND P2, PT, R28, R4, PT ;  /* 0x000000041c00720c */ /* 0x000fe20003f46270 */
[----:B------:R-:W-:Y:S02]  /*3910*/  @!P1 IMAD.MOV.U32 R2, RZ, RZ, R26 ;  /* 0x000000ffff029224 */ /* 0x000fe400078e001a */
[----:B------:R-:W-:-:S10]  /*3920*/  @!P1 IMAD.MOV.U32 R3, RZ, RZ, R27 ;  /* 0x000000ffff039224 */ /* 0x000fd400078e001b */
[----:B------:R-:W-:-:S06]  /*3930*/  DSETP.GEU.AND P2, PT, R2, R30, !P2 ;  /* 0x0000001e0200722a */ /* 0x000fcc000574e000 */
[----:B------:R-:W-:-:S14]  /*3940*/  DSETP.GT.OR P3, PT, R2, R30, P2 ;  /* 0x0000001e0200722a */ /* 0x000fdc0001764400 */
[----:B------:R-:W-:-:S05]  /*3950*/  @!P3 IMAD.MOV.U32 R4, RZ, RZ, R28 ;  /* 0x000000ffff04b224 */ /* 0x000fca00078e001c */
[----:B------:R-:W-:Y:S01]  /*3960*/  ISETP.GE.AND P2, PT, R32, R4, PT ;  /* 0x000000042000720c */ /* 0x000fe20003f46270 */
[----:B------:R-:W-:Y:S02]  /*3970*/  @!P3 IMAD.MOV.U32 R2, RZ, RZ, R30 ;  /* 0x000000ffff02b224 */ /* 0x000fe400078e001e */
[----:B------:R-:W-:Y:S01]  /*3980*/  @!P3 IMAD.MOV.U32 R3, RZ, RZ, R31 ;  /* 0x000000ffff03b224 */ /* 0x000fe200078e001f */
[--C-:B------:R-:W-:Y:S02]  /*3990*/  @!P0 SHF.R.U32.HI R21, RZ, 0x18, R19.reuse ;  /* 0x00000018ff158819 */ /* 0x100fe40000011613 */
[--C-:B------:R-:W-:Y:S02]  /*39a0*/  @!P0 SHF.R.U32.HI R20, RZ, 0x10, R19.reuse ;  /* 0x00000010ff148819 */ /* 0x100fe40000011613 */
[----:B------:R-:W-:-:S05]  /*39b0*/  @!P0 SHF.R.U32.HI R18, RZ, 0x8, R19 ;  /* 0x00000008ff128819 */ /* 0x000fca0000011613 */
[----:B------:R-:W-:Y:S01]  /*39c0*/  DSETP.GEU.AND P2, PT, R2, R34, !P2 ;  /* 0x000000220200722a */ /* 0x000fe2000574e000 */
[----:B------:R-:W-:Y:S02]  /*39d0*/  @!P0 PRMT R11, R21, 0x7610, R11 ;  /* 0x00007610150b8816 */ /* 0x000fe4000000000b */
[----:B------:R-:W-:-:S03]  /*39e0*/  @!P0 PRMT R10, R20, 0x7610, R10 ;  /* 0x00007610140a8816 */ /* 0x000fc6000000000a */
[----:B------:R-:W-:Y:S01]  /*39f0*/  DSETP.GT.OR P2, PT, R2, R34, P2 ;  /* 0x000000220200722a */ /* 0x000fe20001744400 */
[----:B------:R-:W-:Y:S02]  /*3a00*/  @!P0 PRMT R7, R18, 0x7610, R7 ;  /* 0x0000761012078816 */ /* 0x000fe40000000007 */
[----:B------:R-:W-:Y:S02]  /*3a10*/  @!P0 PRMT R0, R19, 0x7610, R0 ;  /* 0x0000761013008816 */ /* 0x000fe40000000000 */
[----:B------:R-:W-:Y:S02]  /*3a20*/  ISETP.GE.AND P0, PT, R37, R36, PT ;  /* 0x000000242500720c */ /* 0x000fe40003f06270 */
[--C-:B------:R-:W-:Y:S02]  /*3a30*/  @!P1 SHF.R.U32.HI R20, RZ, 0x18, R25.reuse ;  /* 0x00000018ff149819 */ /* 0x100fe40000011619 */
[--C-:B------:R-:W-:Y:S02]  /*3a40*/  @!P1 SHF.R.U32.HI R19, RZ, 0x10, R25.reuse ;  /* 0x00000010ff139819 */ /* 0x100fe40000011619 */
[----:B------:R-:W-:-:S02]  /*3a50*/  @!P1 SHF.R.U32.HI R18, RZ, 0x8, R25 ;  /* 0x00000008ff129819 */ /* 0x000fc40000011619 */
[----:B------:R-:W-:Y:S02]  /*3a60*/  @!P1 PRMT R11, R20, 0x7610, R11 ;  /* 0x00007610140b9816 */ /* 0x000fe4000000000b */
[----:B------:R-:W-:Y:S02]  /*3a70*/  @!P1 PRMT R10, R19, 0x7610, R10 ;  /* 0x00007610130a9816 */ /* 0x000fe4000000000a */
[----:B------:R-:W-:Y:S02]  /*3a80*/  @!P1 PRMT R7, R18, 0x7610, R7 ;  /* 0x0000761012079816 */ /* 0x000fe40000000007 */
[--C-:B------:R-:W-:Y:S02]  /*3a90*/  @!P3 SHF.R.U32.HI R20, RZ, 0x18, R29.reuse ;  /* 0x00000018ff14b819 */ /* 0x100fe4000001161d */
[--C-:B------:R-:W-:Y:S02]  /*3aa0*/  @!P3 SHF.R.U32.HI R19, RZ, 0x10, R29.reuse ;  /* 0x00000010ff13b819 */ /* 0x100fe4000001161d */
[----:B------:R-:W-:-:S02]  /*3ab0*/  @!P3 SHF.R.U32.HI R18, RZ, 0x8, R29 ;  /* 0x00000008ff12b819 */ /* 0x000fc4000001161d */
[----:B------:R-:W-:Y:S02]  /*3ac0*/  @!P1 PRMT R0, R25, 0x7610, R0 ;  /* 0x0000761019009816 */ /* 0x000fe40000000000 */
[----:B------:R-:W-:Y:S02]  /*3ad0*/  @!P3 PRMT R11, R20, 0x7610, R11 ;  /* 0x00007610140bb816 */ /* 0x000fe4000000000b */
[----:B------:R-:W-:Y:S02]  /*3ae0*/  @!P3 PRMT R10, R19, 0x7610, R10 ;  /* 0x00007610130ab816 */ /* 0x000fe4000000000a */
[----:B------:R-:W-:Y:S02]  /*3af0*/  @!P3 PRMT R7, R18, 0x7610, R7 ;  /* 0x000076101207b816 */ /* 0x000fe40000000007 */
[----:B------:R-:W-:Y:S02]  /*3b00*/  @!P3 PRMT R0, R29, 0x7610, R0 ;  /* 0x000076101d00b816 */ /* 0x000fe40000000000 */
[----:B------:R-:W-:-:S02]  /*3b10*/  @!P2 SHF.R.U32.HI R20, RZ, 0x18, R33 ;  /* 0x00000018ff14a819 */ /* 0x000fc40000011621 */
[--C-:B------:R-:W-:Y:S02]  /*3b20*/  @!P2 SHF.R.U32.HI R19, RZ, 0x10, R33.reuse ;  /* 0x00000010ff13a819 */ /* 0x100fe40000011621 */
[----:B------:R-:W-:Y:S01]  /*3b30*/  @!P2 SHF.R.U32.HI R18, RZ, 0x8, R33 ;  /* 0x00000008ff12a819 */ /* 0x000fe20000011621 */
[----:B------:R-:W-:Y:S01]  /*3b40*/  @!P2 IMAD.MOV.U32 R2, RZ, RZ, R34 ;  /* 0x000000ffff02a224 */ /* 0x000fe200078e0022 */
[----:B------:R-:W-:Y:S01]  /*3b50*/  @!P2 PRMT R11, R20, 0x7610, R11 ;  /* 0x00007610140ba816 */ /* 0x000fe2000000000b */
[----:B------:R-:W-:Y:S01]  /*3b60*/  @!P2 IMAD.MOV.U32 R3, RZ, RZ, R35 ;  /* 0x000000ffff03a224 */ /* 0x000fe200078e0023 */
[----:B------:R-:W-:Y:S01]  /*3b70*/  @!P2 PRMT R10, R19, 0x7610, R10 ;  /* 0x00007610130aa816 */ /* 0x000fe2000000000a */
[----:B------:R-:W-:Y:S01]  /*3b80*/  @!P2 IMAD.MOV.U32 R4, RZ, RZ, R32 ;  /* 0x000000ffff04a224 */ /* 0x000fe200078e0020 */
[----:B------:R-:W-:Y:S02]  /*3b90*/  @!P2 PRMT R7, R18, 0x7610, R7 ;  /* 0x000076101207a816 */ /* 0x000fe40000000007 */
[----:B------:R-:W-:Y:S01]  /*3ba0*/  @!P2 PRMT R0, R33, 0x7610, R0 ;  /* 0x000076102100a816 */ /* 0x000fe20000000000 */
[----:B------:R-:W-:Y:S06]  /*3bb0*/  @!P0 BRA `(.L_x_24) ;  /* 0xfffffff800f48947 */ /* 0x000fec000383ffff */
.L_x_20:
[----:B------:R-:W-:Y:S05]  /*3bc0*/  BSYNC.RECONVERGENT B1 ;  /* 0x0000000000017941 */ /* 0x000fea0003800200 */
.L_x_18:
[----:B------:R-:W0:Y:S01]  /*3bd0*/  SHFL.DOWN PT, R17, R4, 0x1, 0x1f ;  /* 0x08201f0004117f89 */ /* 0x000e2200000e0000 */
[----:B------:R-:W-:Y:S02]  /*3be0*/  LOP3.LUT R20, R0, 0xff, RZ, 0xc0, !PT ;  /* 0x000000ff00147812 */ /* 0x000fe400078ec0ff */
[----:B------:R-:W-:Y:S01]  /*3bf0*/  ISETP.NE.AND P5, PT, R5, RZ, PT ;  /* 0x000000ff0500720c */ /* 0x000fe20003fa5270 */
[----:B------:R-:W1:Y:S01]  /*3c00*/  S2R R16, SR_LANEID ;  /* 0x0000000000107919 */ /* 0x000e620000000000 */
[----:B------:R-:W-:Y:S01]  /*3c10*/  PRMT R20, R7, 0x7604, R20 ;  /* 0x0000760407147816 */ /* 0x000fe20000000014 */
[----:B------:R-:W-:Y:S04]  /*3c20*/  SHFL.DOWN PT, R18, R2, 0x1, 0x1f ;  /* 0x08201f0002127f89 */ /* 0x000fe800000e0000 */
[----:B------:R-:W2:Y:S01]  /*3c30*/  SHFL.DOWN PT, R19, R3, 0x1, 0x1f ;  /* 0x08201f0003137f89 */ /* 0x000ea200000e0000 */
[----:B0-----:R-:W-:Y:S01]  /*3c40*/  ISETP.GE.AND P1, PT, R17, R4, PT ;  /* 0x000000041100720c */ /* 0x001fe20003f26270 */
[----:B--2---:R-:W-:-:S12]  /*3c50*/  DSETP.GT.AND P0, PT, R2, R18, PT ;  /* 0x000000120200722a */ /* 0x004fd80003f04000 */
[----:B------:R-:W-:Y:S01]  /*3c60*/  DSETP.GEU.AND P1, PT, R2, R18, !P1 ;  /* 0x000000120200722a */ /* 0x000fe20004f2e000 */
[----:B-1----:R-:W-:-:S05]  /*3c70*/  ISETP.GT.OR P0, PT, R16, 0x1e, P0 ;  /* 0x0000001e1000780c */ /* 0x002fca0000704670 */
        /* <DEDUP_REMOVED lines=22> */
[----:B------:R-:W-:-:S03]  /*3de0*/  @!P3 SHF.R.U32.HI R17, RZ, 0x18, R20 ;  /* 0x00000018ff11b819 */ /* 0x000fc60000011614 */
[----:B------:R-:W-:Y:S02]  /*3df0*/  @!P2 IMAD.MOV.U32 R3, RZ, RZ, R19 ;  /* 0x000000ffff03a224 */ /* 0x000fe400078e0013 */
[----:B------:R-:W-:Y:S01]  /*3e00*/  @!P2 IMAD.MOV.U32 R2, RZ, RZ, R18 ;  /* 0x000000ffff02a224 */ /* 0x000fe200078e0012 */
[----:B------:R-:W-:Y:S01]  /*3e10*/  LOP3.LUT R18, R0, 0xff, RZ, 0xc0, !PT ;  /* 0x000000ff00127812 */ /* 0x000fe200078ec0ff */
[----:B------:R-:W-:Y:S01]  /*3e20*/  IMAD.U32 R19, R10, 0x10000, RZ ;  /* 0x000100000a137824 */ /* 0x000fe200078e00ff */
[----:B------:R-:W-:Y:S01]  /*3e30*/  @!P3 PRMT R11, R17, 0x7610, R11 ;  /* 0x00007610110bb816 */ /* 0x000fe2000000000b */
[----:B------:R-:W-:Y:S01]  /*3e40*/  @!P2 IMAD.MOV.U32 R4, RZ, RZ, R21 ;  /* 0x000000ffff04a224 */ /* 0x000fe200078e0015 */
[----:B------:R-:W-:Y:S02]  /*3e50*/  PRMT R18, R7, 0x7604, R18 ;  /* 0x0000760407127816 */ /* 0x000fe40000000012 */
[----:B------:R-:W-:Y:S02]  /*3e60*/  LOP3.LUT R19, R19, 0xff0000, RZ, 0xc0, !PT ;  /* 0x00ff000013137812 */ /* 0x000fe400078ec0ff */
[----:B------:R-:W0:Y:S01]  /*3e70*/  SHFL.DOWN PT, R21, R4, 0x4, 0x1f ;  /* 0x08801f0004157f89 */ /* 0x000e2200000e0000 */
[----:B------:R-:W-:-:S02]  /*3e80*/  LOP3.LUT R20, R11, 0xffff, RZ, 0xc0, !PT ;  /* 0x0000ffff0b147812 */ /* 0x000fc400078ec0ff */
[----:B------:R-:W-:Y:S02]  /*3e90*/  IMAD.IADD R17, R18, 0x1, R19 ;  /* 0x0000000112117824 */ /* 0x000fe400078e0213 */
[----:B------:R-:W-:Y:S02]  /*3ea0*/  SHFL.DOWN PT, R18, R2, 0x4, 0x1f ;  /* 0x08801f0002127f89 */ /* 0x000fe400000e0000 */
[----:B------:R-:W-:Y:S02]  /*3eb0*/  IMAD R20, R20, 0x1000000, R17 ;  /* 0x0100000014147824 */ /* 0x000fe400078e0211 */
[----:B------:R-:W1:Y:S04]  /*3ec0*/  SHFL.DOWN PT, R19, R3, 0x4, 0x1f ;  /* 0x08801f0003137f89 */ /* 0x000e6800000e0000 */
[----:B------:R-:W2:Y:S01]  /*3ed0*/  SHFL.DOWN PT, R20, R20, 0x2, 0x1f ;  /* 0x08401f0014147f89 */ /* 0x000ea200000e0000 */
[----:B0-----:R-:W-:Y:S01]  /*3ee0*/  ISETP.GE.AND P1, PT, R21, R4, PT ;  /* 0x000000041500720c */ /* 0x001fe20003f26270 */
[----:B-1----:R-:W-:Y:S01]  /*3ef0*/  DSETP.GT.AND P0, PT, R2, R18, PT ;  /* 0x000000120200722a */ /* 0x002fe20003f04000 */
[----:B--2---:R-:W-:-:S11]  /*3f00*/  @!P2 SHF.R.U32.HI R17, RZ, 0x8, R20 ;  /* 0x00000008ff11a819 */ /* 0x004fd60000011614 */
[----:B------:R-:W-:Y:S01]  /*3f10*/  DSETP.GEU.AND P1, PT, R2, R18, !P1 ;  /* 0x000000120200722a */ /* 0x000fe20004f2e000 */
[C---:B------:R-:W-:Y:S02]  /*3f20*/  @!P2 PRMT R10, R20.reuse, 0x7632, R10 ;  /* 0x00007632140aa816 */ /* 0x040fe4000000000a */
[----:B------:R-:W-:Y:S02]  /*3f30*/  @!P2 PRMT R0, R20, 0x7610, R0 ;  /* 0x000076101400a816 */ /* 0x000fe40000000000 */
[----:B------:R-:W-:Y:S01]  /*3f40*/  ISETP.GT.OR P0, PT, R16, 0x1b, P0 ;  /* 0x0000001b1000780c */ /* 0x000fe20000704670 */
[----:B------:R-:W-:Y:S01]  /*3f50*/  IMAD.U32 R22, R10, 0x10000, RZ ;  /* 0x000100000a167824 */ /* 0x000fe200078e00ff */
[----:B------:R-:W-:Y:S02]  /*3f60*/  @!P2 PRMT R7, R17, 0x7610, R7 ;  /* 0x000076101107a816 */ /* 0x000fe40000000007 */
[----:B------:R-:W-:Y:S02]  /*3f70*/  @!P2 SHF.R.U32.HI R17, RZ, 0x18, R20 ;  /* 0x00000018ff11a819 */ /* 0x000fe40000011614 */
[----:B------:R-:W-:-:S02]  /*3f80*/  LOP3.LUT R20, R0, 0xff, RZ, 0xc0, !PT ;  /* 0x000000ff00147812 */ /* 0x000fc400078ec0ff */
[----:B------:R-:W-:Y:S02]  /*3f90*/  PLOP3.LUT P3, PT, P0, P1, PT, 0xf8, 0x8f ;  /* 0x00000000008f781c */ /* 0x000fe40000763f70 */
[----:B------:R-:W-:Y:S02]  /*3fa0*/  @!P2 PRMT R11, R17, 0x7610, R11 ;  /* 0x00007610110ba816 */ /* 0x000fe4000000000b */
[----:B------:R-:W-:Y:S02]  /*3fb0*/  PRMT R20, R7, 0x7604, R20 ;  /* 0x0000760407147816 */ /* 0x000fe40000000014 */
[----:B------:R-:W-:Y:S02]  /*3fc0*/  LOP3.LUT R17, R22, 0xff0000, RZ, 0xc0, !PT ;  /* 0x00ff000016117812 */ /* 0x000fe400078ec0ff */
[----:B------:R-:W-:-:S03]  /*3fd0*/  LOP3.LUT R22, R11, 0xffff, RZ, 0xc0, !PT ;  /* 0x0000ffff0b167812 */ /* 0x000fc600078ec0ff */
[----:B------:R-:W-:Y:S02]  /*3fe0*/  IMAD.IADD R17, R20, 0x1, R17 ;  /* 0x0000000114117824 */ /* 0x000fe400078e0211 */
[----:B------:R-:W-:Y:S02]  /*3ff0*/  @!P3 IMAD.MOV.U32 R4, RZ, RZ, R21 ;  /* 0x000000ffff04b224 */ /* 0x000fe400078e0015 */
[----:B------:R-:W-:Y:S02]  /*4000*/  IMAD R20, R22, 0x1000000, R17 ;  /* 0x0100000016147824 */ /* 0x000fe400078e0211 */
[----:B------:R-:W-:Y:S01]  /*4010*/  @!P3 IMAD.MOV.U32 R2, RZ, RZ, R18 ;  /* 0x000000ffff02b224 */ /* 0x000fe200078e0012 */
[----:B------:R-:W0:Y:S01]  /*4020*/  SHFL.DOWN PT, R21, R4, 0x8, 0x1f ;  /* 0x09001f0004157f89 */ /* 0x000e2200000e0000 */
[----:B------:R-:W-:-:S03]  /*4030*/  @!P3 IMAD.MOV.U32 R3, RZ, RZ, R19 ;  /* 0x000000ffff03b224 */ /* 0x000fc600078e0013 */
[----:B------:R-:W1:Y:S04]  /*4040*/  SHFL.DOWN PT, R20, R20, 0x4, 0x1f ;  /* 0x08801f0014147f89 */ /* 0x000e6800000e0000 */
[----:B------:R-:W-:Y:S04]  /*4050*/  SHFL.DOWN PT, R18, R2, 0x8, 0x1f ;  /* 0x09001f0002127f89 */ /* 0x000fe800000e0000 */
[----:B------:R-:W2:Y:S01]  /*4060*/  SHFL.DOWN PT, R19, R3, 0x8, 0x1f ;  /* 0x09001f0003137f89 */ /* 0x000ea200000e0000 */
[----:B0-----:R-:W-:Y:S02]  /*4070*/  ISETP.GE.AND P1, PT, R21, R4, PT ;  /* 0x000000041500720c */ /* 0x001fe40003f26270 */
[----:B-1----:R-:W-:-:S02]  /*4080*/  @!P3 SHF.R.U32.HI R17, RZ, 0x8, R20 ;  /* 0x00000008ff11b819 */ /* 0x002fc40000011614 */
[C---:B------:R-:W-:Y:S02]  /*4090*/  @!P3 PRMT R10, R20.reuse, 0x7632, R10 ;  /* 0x00007632140ab816 */ /* 0x040fe4000000000a */
[----:B------:R-:W-:Y:S02]  /*40a0*/  @!P3 PRMT R0, R20, 0x7610, R0 ;  /* 0x000076101400b816 */ /* 0x000fe40000000000 */
[----:B------:R-:W-:Y:S01]  /*40b0*/  @!P3 PRMT R7, R17, 0x7610, R7 ;  /* 0x000076101107b816 */ /* 0x000fe20000000007 */
[----:B------:R-:W-:Y:S01]  /*40c0*/  IMAD.U32 R22, R10, 0x10000, RZ ;  /* 0x000100000a167824 */ /* 0x000fe200078e00ff */
[----:B------:R-:W-:Y:S01]  /*40d0*/  @!P3 SHF.R.U32.HI R17, RZ, 0x18, R20 ;  /* 0x00000018ff11b819 */ /* 0x000fe20000011614 */
[C-C-:B--2---:R-:W-:Y:S01]  /*40e0*/  DSETP.GT.AND P0, PT, R2.reuse, R18.reuse, PT ;  /* 0x000000120200722a */ /* 0x144fe20003f04000 */
[----:B------:R-:W-:Y:S01]  /*40f0*/  LOP3.LUT R20, R0, 0xff, RZ, 0xc0, !PT ;  /* 0x000000ff00147812 */ /* 0x000fe200078ec0ff */
[----:B------:R-:W-:Y:S01]  /*4100*/  DSETP.GEU.AND P1, PT, R2, R18, !P1 ;  /* 0x000000120200722a */ /* 0x000fe20004f2e000 */
[----:B------:R-:W-:-:S02]  /*4110*/  @!P3 PRMT R11, R17, 0x7610, R11 ;  /* 0x00007610110bb816 */ /* 0x000fc4000000000b */
[----:B------:R-:W-:Y:S02]  /*4120*/  PRMT R20, R7, 0x7604, R20 ;  /* 0x0000760407147816 */ /* 0x000fe40000000014 */
[----:B------:R-:W-:Y:S02]  /*4130*/  LOP3.LUT R17, R22, 0xff0000, RZ, 0xc0, !PT ;  /* 0x00ff000016117812 */ /* 0x000fe400078ec0ff */
[----:B------:R-:W-:Y:S02]  /*4140*/  LOP3.LUT R22, R11, 0xffff, RZ, 0xc0, !PT ;  /* 0x0000ffff0b167812 */ /* 0x000fe400078ec0ff */
[----:B------:R-:W-:Y:S01]  /*4150*/  ISETP.GT.OR P0, PT, R16, 0x17, P0 ;  /* 0x000000171000780c */ /* 0x000fe20000704670 */
[----:B------:R-:W-:Y:S01]  /*4160*/  IMAD.IADD R17, R20, 0x1, R17 ;  /* 0x0000000114117824 */ /* 0x000fe200078e0211 */
[----:B------:R-:W-:Y:S02]  /*4170*/  ISETP.NE.AND P3, PT, R16, RZ, PT ;  /* 0x000000ff1000720c */ /* 0x000fe40003f65270 */
[----:B------:R-:W-:Y:S01]  /*4180*/  PLOP3.LUT P2, PT, P0, P1, PT, 0xf8, 0x8f ;  /* 0x00000000008f781c */ /* 0x000fe20000743f70 */
[----:B------:R-:W-:-:S06]  /*4190*/  IMAD R20, R22, 0x1000000, R17 ;  /* 0x0100000016147824 */ /* 0x000fcc00078e0211 */
[----:B------:R-:W0:Y:S04]  /*41a0*/  SHFL.DOWN PT, R20, R20, 0x8, 0x1f ;  /* 0x09001f0014147f89 */ /* 0x000e2800000e0000 */
[----:B------:R-:W1:Y:S02]  /*41b0*/  @!P3 S2R R25, SR_CgaCtaId ;  /* 0x000000000019b919 */ /* 0x000e640000008800 */
[----:B------:R-:W-:Y:S02]  /*41c0*/  @!P2 IMAD.MOV.U32 R4, RZ, RZ, R21 ;  /* 0x000000ffff04a224 */ /* 0x000fe400078e0015 */
[----:B------:R-:W-:Y:S02]  /*41d0*/  @!P2 IMAD.MOV.U32 R2, RZ, RZ, R18 ;  /* 0x000000ffff02a224 */ /* 0x000fe400078e0012 */
[----:B------:R-:W-:Y:S01]  /*41e0*/  @!P2 IMAD.MOV.U32 R3, RZ, RZ, R19 ;  /* 0x000000ffff03a224 */ /* 0x000fe200078e0013 */
[----:B------:R-:W2:Y:S04]  /*41f0*/  SHFL.DOWN PT, R21, R4, 0x10, 0x1f ;  /* 0x0a001f0004157f89 */ /* 0x000ea800000e0000 */
[----:B------:R-:W-:Y:S04]  /*4200*/  SHFL.DOWN PT, R18, R2, 0x10, 0x1f ;  /* 0x0a001f0002127f89 */ /* 0x000fe800000e0000 */
        /* <DEDUP_REMOVED lines=11> */
[----:B--2---:R-:W-:Y:S01]  /*42c0*/  ISETP.GE.AND P1, PT, R21, R4, PT ;  /* 0x000000041500720c */ /* 0x004fe20003f26270 */
[----:B---3--:R-:W-:Y:S01]  /*42d0*/  DSETP.GT.AND P0, PT, R2, R18, PT ;  /* 0x000000120200722a */ /* 0x008fe20003f04000 */
[----:B------:R-:W-:Y:S01]  /*42e0*/  LOP3.LUT R17, R11, 0xffff, RZ, 0xc0, !PT ;  /* 0x0000ffff0b117812 */ /* 0x000fe200078ec0ff */
[----:B------:R-:W-:Y:S01]  /*42f0*/  IMAD.IADD R22, R22, 0x1, R23 ;  /* 0x0000000116167824 */ /* 0x000fe200078e0217 */
[----:B------:R-:W-:-:S03]  /*4300*/  @!P3 MOV R20, 0x400 ;  /* 0x000004000014b802 */ /* 0x000fc60000000f00 */
[----:B------:R-:W-:Y:S01]  /*4310*/  IMAD R17, R17, 0x1000000, R22 ;  /* 0x0100000011117824 */ /* 0x000fe200078e0216 */
[----:B------:R-:W-:Y:S02]  /*4320*/  ISETP.GT.OR P0, PT, R16, 0xf, P0 ;  /* 0x0000000f1000780c */ /* 0x000fe40000704670 */
[----:B------:R-:W-:Y:S02]  /*4330*/  @!P3 SHF.R.U32.HI R16, RZ, 0x1, R5 ;  /* 0x00000001ff10b819 */ /* 0x000fe40000011605 */
[----:B-1----:R-:W-:Y:S01]  /*4340*/  @!P3 LEA R25, R25, R20, 0x18 ;  /* 0x000000141919b211 */ /* 0x002fe200078ec0ff */
[----:B------:R-:W-:Y:S01]  /*4350*/  DSETP.GEU.AND P1, PT, R2, R18, !P1 ;  /* 0x000000120200722a */ /* 0x000fe20004f2e000 */
[----:B------:R-:W0:Y:S01]  /*4360*/  SHFL.DOWN PT, R17, R17, 0x10, 0x1f ;  /* 0x0a001f0011117f89 */ /* 0x000e2200000e0000 */
[----:B------:R-:W-:-:S04]  /*4370*/  @!P3 LOP3.LUT R16, R16, 0x1f0, RZ, 0xc0, !PT ;  /* 0x000001f01010b812 */ /* 0x000fc800078ec0ff */
[----:B------:R-:W-:Y:S01]  /*4380*/  PLOP3.LUT P0, PT, P0, P1, PT, 0xf8, 0x8f ;  /* 0x00000000008f781c */ /* 0x000fe20000703f70 */
[----:B------:R-:W-:-:S12]  /*4390*/  @!P3 IMAD.IADD R25, R16, 0x1, R25 ;  /* 0x000000011019b824 */ /* 0x000fd800078e0219 */
[----:B------:R-:W-:Y:S02]  /*43a0*/  @!P0 IMAD.MOV.U32 R2, RZ, RZ, R18 ;  /* 0x000000ffff028224 */ /* 0x000fe400078e0012 */
[----:B------:R-:W-:Y:S02]  /*43b0*/  @!P0 IMAD.MOV.U32 R3, RZ, RZ, R19 ;  /* 0x000000ffff038224 */ /* 0x000fe400078e0013 */
[----:B------:R-:W-:Y:S01]  /*43c0*/  @!P0 IMAD.MOV.U32 R4, RZ, RZ, R21 ;  /* 0x000000ffff048224 */ /* 0x000fe200078e0015 */
[--C-:B0-----:R-:W-:Y:S02]  /*43d0*/  @!P0 SHF.R.U32.HI R5, RZ, 0x18, R17.reuse ;  /* 0x00000018ff058819 */ /* 0x101fe40000011611 */
[----:B------:R0:W-:Y:S01]  /*43e0*/  @!P3 STS.64 [R25+0x8], R2 ;  /* 0x000008021900b388 */ /* 0x0001e20000000a00 */
[----:B------:R-:W-:Y:S02]  /*43f0*/  @!P0 SHF.R.U32.HI R16, RZ, 0x8, R17 ;  /* 0x00000008ff108819 */ /* 0x000fe40000011611 */
[C---:B------:R-:W-:Y:S01]  /*4400*/  @!P0 PRMT R10, R17.reuse, 0x7632, R10 ;  /* 0x00007632110a8816 */ /* 0x040fe2000000000a */
[----:B------:R0:W-:Y:S01]  /*4410*/  @!P3 STS [R25+0x10], R4 ;  /* 0x000010041900b388 */ /* 0x0001e20000000800 */
[----:B------:R-:W-:-:S02]  /*4420*/  @!P0 PRMT R0, R17, 0x7610, R0 ;  /* 0x0000761011008816 */ /* 0x000fc40000000000 */
[----:B------:R-:W-:Y:S02]  /*4430*/  @!P0 PRMT R11, R5, 0x7610, R11 ;  /* 0x00007610050b8816 */ /* 0x000fe4000000000b */
[----:B------:R-:W-:Y:S01]  /*4440*/  @!P0 PRMT R7, R16, 0x7610, R7 ;  /* 0x0000761010078816 */ /* 0x000fe20000000007 */
[----:B------:R-:W-:Y:S06]  /*4450*/  BAR.SYNC.DEFER_BLOCKING 0x0 ;  /* 0x0000000000007b1d */ /* 0x000fec0000010000 */
[----:B------:R-:W-:Y:S05]  /*4460*/  @P5 BRA `(.L_x_10) ;  /* 0x0000000400cc5947 */ /* 0x000fea0003800000 */
[----:B------:R-:W1:Y:S01]  /*4470*/  S2UR UR5, SR_CgaCtaId ;  /* 0x00000000000579c3 */ /* 0x000e620000008800 */
[----:B------:R-:W-:Y:S02]  /*4480*/  UMOV UR4, 0x400 ;  /* 0x0000040000047882 */ /* 0x000fe40000000000 */
[----:B-1----:R-:W-:-:S09]  /*4490*/  ULEA UR4, UR5, UR4, 0x18 ;  /* 0x0000000405047291 */ /* 0x002fd2000f8ec0ff */
[----:B------:R-:W1:Y:S04]  /*44a0*/  LDS.64 R18, [UR4+0x20] ;  /* 0x00002004ff127984 */ /* 0x000e680008000a00 */
[----:B------:R-:W2:Y:S04]  /*44b0*/  LDS.64 R22, [UR4+0x18] ;  /* 0x00001804ff167984 */ /* 0x000ea80008000a00 */
[----:B------:R-:W3:Y:S04]  /*44c0*/  LDS.64 R16, [UR4+0x30] ;  /* 0x00003004ff107984 */ /* 0x000ee80008000a00 */
[----:B0-----:R-:W0:Y:S04]  /*44d0*/  LDS.64 R24, [UR4+0x28] ;  /* 0x00002804ff187984 */ /* 0x001e280008000a00 */
[----:B------:R-:W4:Y:S04]  /*44e0*/  LDS.64 R20, [UR4+0x40] ;  /* 0x00004004ff147984 */ /* 0x000f280008000a00 */
[----:B------:R-:W5:Y:S04]  /*44f0*/  LDS.64 R26, [UR4+0x38] ;  /* 0x00003804ff1a7984 */ /* 0x000f680008000a00 */
[----:B------:R-:W-:Y:S04]  /*4500*/  LDS.64 R28, [UR4+0x48] ;  /* 0x00004804ff1c7984 */ /* 0x000fe80008000a00 */
[----:B------:R-:W-:Y:S04]  /*4510*/  LDS.64 R32, [UR4+0x58] ;  /* 0x00005804ff207984 */ /* 0x000fe80008000a00 */
[----:B------:R-:W-:Y:S01]  /*4520*/  LDS.64 R30, [UR4+0x68] ;  /* 0x00006804ff1e7984 */ /* 0x000fe20008000a00 */
[----:B-1----:R-:W-:-:S13]  /*4530*/  ISETP.GE.AND P0, PT, R18, R4, PT ;  /* 0x000000041200720c */ /* 0x002fda0003f06270 */
[----:B--2---:R-:W-:-:S06]  /*4540*/  DSETP.GEU.AND P0, PT, R2, R22, !P0 ;  /* 0x000000160200722a */ /* 0x004fcc000470e000 */
[----:B------:R-:W-:-:S14]  /*4550*/  DSETP.LT.OR P0, PT, R22, R2, P0 ;  /* 0x000000021600722a */ /* 0x000fdc0000701400 */
[----:B------:R-:W-:Y:S01]  /*4560*/  @!P0 IMAD.MOV.U32 R4, RZ, RZ, R18 ;  /* 0x000000ffff048224 */ /* 0x000fe200078e0012 */
[C---:B------:R-:W-:Y:S01]  /*4570*/  @!P0 PRMT R5, R19.reuse, 0x7773, RZ ;  /* 0x0000777313058816 */ /* 0x040fe200000000ff */
[----:B------:R-:W-:Y:S01]  /*4580*/  @!P0 IMAD.MOV.U32 R2, RZ, RZ, R22 ;  /* 0x000000ffff028224 */ /* 0x000fe200078e0016 */
[----:B------:R-:W-:Y:S01]  /*4590*/  @!P0 PRMT R18, R19, 0x7771, RZ ;  /* 0x0000777113128816 */ /* 0x000fe200000000ff */
[----:B------:R-:W-:Y:S01]  /*45a0*/  @!P0 IMAD.MOV.U32 R3, RZ, RZ, R23 ;  /* 0x000000ffff038224 */ /* 0x000fe200078e0017 */
[----:B---3--:R-:W-:Y:S01]  /*45b0*/  ISETP.GE.AND P1, PT, R16, R4, PT ;  /* 0x000000041000720c */ /* 0x008fe20003f26270 */
[----:B------:R-:W1:Y:S01]  /*45c0*/  LDS.64 R22, [UR4+0x50] ;  /* 0x00005004ff167984 */ /* 0x000e620008000a00 */
[----:B------:R-:W-:Y:S02]  /*45d0*/  @!P0 PRMT R11, R5, 0x7610, R11 ;  /* 0x00007610050b8816 */ /* 0x000fe4000000000b */
[----:B------:R-:W-:-:S09]  /*45e0*/  @!P0 PRMT R7, R18, 0x7610, R7 ;  /* 0x0000761012078816 */ /* 0x000fd20000000007 */
[----:B0-----:R-:W-:-:S06]  /*45f0*/  DSETP.GEU.AND P1, PT, R2, R24, !P1 ;  /* 0x000000180200722a */ /* 0x001fcc0004f2e000 */
[----:B------:R-:W-:-:S14]  /*4600*/  DSETP.LT.OR P1, PT, R24, R2, P1 ;  /* 0x000000021800722a */ /* 0x000fdc0000f21400 */
[----:B------:R-:W-:Y:S01]  /*4610*/  @!P1 IMAD.MOV.U32 R4, RZ, RZ, R16 ;  /* 0x000000ffff049224 */ /* 0x000fe200078e0010 */
[C---:B------:R-:W-:Y:S01]  /*4620*/  @!P0 PRMT R16, R19.reuse, 0x7772, RZ ;  /* 0x0000777213108816 */ /* 0x040fe200000000ff */
[----:B------:R-:W-:Y:S01]  /*4630*/  @!P1 IMAD.MOV.U32 R2, RZ, RZ, R24 ;  /* 0x000000ffff029224 */ /* 0x000fe200078e0018 */
[----:B------:R-:W-:Y:S01]  /*4640*/  @!P0 PRMT R19, R19, 0x7770, RZ ;  /* 0x0000777013138816 */ /* 0x000fe200000000ff */
[----:B------:R-:W-:Y:S01]  /*4650*/  @!P1 IMAD.MOV.U32 R3, RZ, RZ, R25 ;  /* 0x000000ffff039224 */ /* 0x000fe200078e0019 */
[----:B----4-:R-:W-:Y:S01]  /*4660*/  ISETP.GE.AND P2, PT, R20, R4, PT ;  /* 0x000000041400720c */ /* 0x010fe20003f46270 */
[----:B------:R-:W0:Y:S01]  /*4670*/  LDS.64 R24, [UR4+0x60] ;  /* 0x00006004ff187984 */ /* 0x000e220008000a00 */
[----:B------:R-:W-:Y:S02]  /*4680*/  @!P0 PRMT R10, R16, 0x7610, R10 ;  /* 0x00007610100a8816 */ /* 0x000fe4000000000a */
[----:B------:R-:W-:Y:S02]  /*4690*/  @!P0 PRMT R0, R19, 0x7610, R0 ;  /* 0x0000761013008816 */ /* 0x000fe40000000000 */
[----:B------:R-:W-:-:S02]  /*46a0*/  @!P1 PRMT R5, R17, 0x7773, RZ ;  /* 0x0000777311059816 */ /* 0x000fc400000000ff */
[----:B------:R-:W-:Y:S02]  /*46b0*/  @!P1 PRMT R16, R17, 0x7772, RZ ;  /* 0x0000777211109816 */ /* 0x000fe400000000ff */
[----:B------:R-:W-:Y:S02]  /*46c0*/  @!P1 PRMT R11, R5, 0x7610, R11 ;  /* 0x00007610050b9816 */ /* 0x000fe4000000000b */
[C---:B------:R-:W-:Y:S01]  /*46d0*/  @!P1 PRMT R18, R17.reuse, 0x7771, RZ ;  /* 0x0000777111129816 */ /* 0x040fe200000000ff */
[----:B-----5:R-:W-:Y:S01]  /*46e0*/  DSETP.GEU.AND P2, PT, R2, R26, !P2 ;  /* 0x0000001a0200722a */ /* 0x020fe2000574e000 */
[----:B------:R-:W-:Y:S02]  /*46f0*/  @!P1 PRMT R17, R17, 0x7770, RZ ;  /* 0x0000777011119816 */ /* 0x000fe400000000ff */
[----:B------:R-:W-:Y:S02]  /*4700*/  @!P1 PRMT R10, R16, 0x7610, R10 ;  /* 0x00007610100a9816 */ /* 0x000fe4000000000a */
[----:B------:R-:W-:Y:S01]  /*4710*/  @!P1 PRMT R0, R17, 0x7610, R0 ;  /* 0x0000761011009816 */ /* 0x000fe20000000000 */
[----:B------:R-:W-:Y:S01]  /*4720*/  DSETP.LT.OR P2, PT, R26, R2, P2 ;  /* 0x000000021a00722a */ /* 0x000fe20001741400 */
[----:B------:R-:W-:-:S13]  /*4730*/  @!P1 PRMT R7, R18, 0x7610, R7 ;  /* 0x0000761012079816 */ /* 0x000fda0000000007 */
[----:B------:R-:W-:Y:S01]  /*4740*/  @!P2 IMAD.MOV.U32 R4, RZ, RZ, R20 ;  /* 0x000000ffff04a224 */ /* 0x000fe200078e0014 */
[C---:B------:R-:W-:Y:S01]  /*4750*/  @!P2 PRMT R5, R21.reuse, 0x7773, RZ ;  /* 0x000077731505a816 */ /* 0x040fe200000000ff */
[----:B------:R-:W-:Y:S01]  /*4760*/  @!P2 IMAD.MOV.U32 R2, RZ, RZ, R26 ;  /* 0x000000ffff02a224 */ /* 0x000fe200078e001a */
[----:B------:R-:W-:Y:S01]  /*4770*/  @!P2 PRMT R16, R21, 0x7772, RZ ;  /* 0x000077721510a816 */ /* 0x000fe200000000ff */
[----:B------:R-:W-:Y:S01]  /*4780*/  @!P2 IMAD.MOV.U32 R3, RZ, RZ, R27 ;  /* 0x000000ffff03a224 */ /* 0x000fe200078e001b */
[----:B-1----:R-:W-:Y:S01]  /*4790*/  ISETP.GE.AND P3, PT, R22, R4, PT ;  /* 0x000000041600720c */ /* 0x002fe20003f66270 */
[----:B------:R-:W1:Y:S01]  /*47a0*/  LDS.64 R26, [UR4+0x70] ;  /* 0x00007004ff1a7984 */ /* 0x000e620008000a00 */
[----:B------:R-:W-:Y:S02]  /*47b0*/  @!P2 PRMT R11, R5, 0x7610, R11 ;  /* 0x00007610050ba816 */ /* 0x000fe4000000000b */
[----:B------:R-:W-:Y:S02]  /*47c0*/  @!P2 PRMT R17, R21, 0x7771, RZ ;  /* 0x000077711511a816 */ /* 0x000fe400000000ff */
[----:B------:R-:W-:-:S02]  /*47d0*/  @!P2 PRMT R10, R16, 0x7610, R10 ;  /* 0x00007610100aa816 */ /* 0x000fc4000000000a */
[----:B------:R-:W-:Y:S02]  /*47e0*/  @!P2 PRMT R21, R21, 0x7770, RZ ;  /* 0x000077701515a816 */ /* 0x000fe400000000ff */
[----:B------:R-:W-:Y:S02]  /*47f0*/  @!P2 PRMT R7, R17, 0x7610, R7 ;  /* 0x000076101107a816 */ /* 0x000fe40000000007 */
[----:B------:R-:W-:Y:S01]  /*4800*/  @!P2 PRMT R0, R21, 0x7610, R0 ;  /* 0x000076101500a816 */ /* 0x000fe20000000000 */
[----:B------:R-:W-:-:S06]  /*4810*/  DSETP.GEU.AND P3, PT, R2, R28, !P3 ;  /* 0x0000001c0200722a */ /* 0x000fcc0005f6e000 */
[----:B------:R-:W-:-:S14]  /*4820*/  DSETP.LT.OR P3, PT, R28, R2, P3 ;  /* 0x000000021c00722a */ /* 0x000fdc0001f61400 */
[----:B------:R-:W-:Y:S01]  /*4830*/  @!P3 IMAD.MOV.U32 R4, RZ, RZ, R22 ;  /* 0x000000ffff04b224 */ /* 0x000fe200078e0016 */
[C---:B------:R-:W-:Y:S01]  /*4840*/  @!P3 PRMT R5, R23.reuse, 0x7773, RZ ;  /* 0x000077731705b816 */ /* 0x040fe200000000ff */
[----:B------:R-:W-:Y:S01]  /*4850*/  @!P3 IMAD.MOV.U32 R2, RZ, RZ, R28 ;  /* 0x000000ffff02b224 */ /* 0x000fe200078e001c */
[----:B------:R-:W-:Y:S01]  /*4860*/  @!P3 PRMT R16, R23, 0x7772, RZ ;  /* 0x000077721710b816 */ /* 0x000fe200000000ff */
        /* <DEDUP_REMOVED lines=31> */
[----:B0-----:R-:W-:Y:S02]  /*4a60*/  ISETP.GE.AND P0, PT, R28, R4, PT ;  /* 0x000000041c00720c */ /* 0x001fe40003f06270 */
[C---:B------:R-:W-:Y:S02]  /*4a70*/  @!P6 PRMT R17, R27.reuse, 0x7771, RZ ;  /* 0x000077711b11e816 */ /* 0x040fe400000000ff */
[----:B------:R-:W-:Y:S02]  /*4a80*/  @!P6 PRMT R27, R27, 0x7770, RZ ;  /* 0x000077701b1be816 */ /* 0x000fe400000000ff */
[----:B------:R-:W-:-:S02]  /*4a90*/  @!P6 PRMT R11, R5, 0x7610, R11 ;  /* 0x00007610050be816 */ /* 0x000fc4000000000b */
[----:B------:R-:W-:Y:S02]  /*4aa0*/  @!P6 PRMT R10, R16, 0x7610, R10 ;  /* 0x00007610100ae816 */ /* 0x000fe4000000000a */
[----:B------:R-:W-:Y:S02]  /*4ab0*/  @!P6 PRMT R7, R17, 0x7610, R7 ;  /* 0x000076101107e816 */ /* 0x000fe40000000007 */
[----:B------:R-:W-:Y:S01]  /*4ac0*/  @!P6 PRMT R0, R27, 0x7610, R0 ;  /* 0x000076101b00e816 */ /* 0x000fe20000000000 */
[----:B-1----:R-:W-:-:S06]  /*4ad0*/  DSETP.GEU.AND P0, PT, R2, R32, !P0 ;  /* 0x000000200200722a */ /* 0x002fcc000470e000 */
[----:B------:R-:W-:-:S14]  /*4ae0*/  DSETP.LT.OR P0, PT, R32, R2, P0 ;  /* 0x000000022000722a */ /* 0x000fdc0000701400 */
[C---:B------:R-:W-:Y:S01]  /*4af0*/  @!P0 PRMT R5, R29.reuse, 0x7773, RZ ;  /* 0x000077731d058816 */ /* 0x040fe200000000ff */
[----:B------:R-:W-:Y:S01]  /*4b00*/  @!P0 IMAD.MOV.U32 R2, RZ, RZ, R32 ;  /* 0x000000ffff028224 */ /* 0x000fe200078e0020 */
[C---:B------:R-:W-:Y:S01]  /*4b10*/  @!P0 PRMT R16, R29.reuse, 0x7772, RZ ;  /* 0x000077721d108816 */ /* 0x040fe200000000ff */
[----:B------:R-:W-:Y:S01]  /*4b20*/  @!P0 IMAD.MOV.U32 R3, RZ, RZ, R33 ;  /* 0x000000ffff038224 */ /* 0x000fe200078e0021 */
[C---:B------:R-:W-:Y:S01]  /*4b30*/  @!P0 PRMT R17, R29.reuse, 0x7771, RZ ;  /* 0x000077711d118816 */ /* 0x040fe200000000ff */
[----:B------:R-:W-:Y:S01]  /*4b40*/  @!P0 IMAD.MOV.U32 R4, RZ, RZ, R28 ;  /* 0x000000ffff048224 */ /* 0x000fe200078e001c */
[----:B------:R-:W-:Y:S02]  /*4b50*/  @!P0 PRMT R29, R29, 0x7770, RZ ;  /* 0x000077701d1d8816 */ /* 0x000fe400000000ff */
[----:B------:R-:W-:Y:S02]  /*4b60*/  @!P0 PRMT R11, R5, 0x7610, R11 ;  /* 0x00007610050b8816 */ /* 0x000fe4000000000b */
[----:B------:R-:W-:-:S02]  /*4b70*/  @!P0 PRMT R10, R16, 0x7610, R10 ;  /* 0x00007610100a8816 */ /* 0x000fc4000000000a */
[----:B------:R-:W-:Y:S02]  /*4b80*/  @!P0 PRMT R7, R17, 0x7610, R7 ;  /* 0x0000761011078816 */ /* 0x000fe40000000007 */
[----:B------:R-:W-:-:S07]  /*4b90*/  @!P0 PRMT R0, R29, 0x7610, R0 ;  /* 0x000076101d008816 */ /* 0x000fce0000000000 */
.L_x_10:
[----:B------:R-:W-:Y:S05]  /*4ba0*/  BSYNC.RECONVERGENT B0 ;  /* 0x0000000000007941 */ /* 0x000fea0003800200 */
.L_x_1:
[----:B------:R-:W-:Y:S05]  /*4bb0*/  @P5 EXIT ;  /* 0x000000000000594d */ /* 0x000fea0003800000 */
[----:B------:R-:W3:Y:S01]  /*4bc0*/  LDCU UR8, c[0x0][0x3a0] ;  /* 0x00007400ff0877ac */ /* 0x000ee20008000800 */
[----:B------:R-:W4:Y:S01]  /*4bd0*/  LDC.64 R16, c[0x0][0x388] ;  /* 0x0000e200ff107b82 */ /* 0x000f220000000a00 */
[----:B------:R-:W5:Y:S01]  /*4be0*/  LDCU.64 UR4, c[0x0][0x398] ;  /* 0x00007300ff0477ac */ /* 0x000f620008000a00 */
[----:B---3--:R-:W-:-:S13]  /*4bf0*/  ISETP.GE.AND P0, PT, R4, UR8, PT ;  /* 0x0000000804007c0c */ /* 0x008fda000bf06270 */
[----:B-----5:R-:W-:-:S06]  /*4c00*/  DSETP.LEU.AND P0, PT, R2, UR4, !P0 ;  /* 0x0000000402007e2a */ /* 0x020fcc000c70b000 */
[----:B------:R-:W-:-:S14]  /*4c10*/  DSETP.LT.OR P0, PT, R2, UR4, P0 ;  /* 0x0000000402007e2a */ /* 0x000fdc0008701400 */
[----:B------:R-:W-:Y:S01]  /*4c20*/  @!P0 PRMT R12, R11, 0x7610, R12 ;  /* 0x000076100b0c8816 */ /* 0x000fe2000000000c */
[----:B------:R-:W-:Y:S01]  /*4c30*/  @!P0 IMAD.MOV.U32 R8, RZ, RZ, R2 ;  /* 0x000000ffff088224 */ /* 0x000fe200078e0002 */
[----:B------:R-:W-:Y:S01]  /*4c40*/  @!P0 PRMT R13, R10, 0x7610, R13 ;  /* 0x000076100a0d8816 */ /* 0x000fe2000000000d */
[----:B------:R-:W-:Y:S01]  /*4c50*/  @!P0 IMAD.MOV.U32 R9, RZ, RZ, R3 ;  /* 0x000000ffff098224 */ /* 0x000fe200078e0003 */
[----:B------:R-:W-:Y:S01]  /*4c60*/  @!P0 PRMT R14, R7, 0x7610, R14 ;  /* 0x00007610070e8816 */ /* 0x000fe2000000000e */
[----:B------:R-:W-:Y:S01]  /*4c70*/  @!P0 IMAD.MOV.U32 R6, RZ, RZ, R4 ;  /* 0x000000ffff068224 */ /* 0x000fe200078e0004 */
[----:B------:R-:W-:Y:S02]  /*4c80*/  @!P0 PRMT R15, R0, 0x7610, R15 ;  /* 0x00007610000f8816 */ /* 0x000fe4000000000f */
[----:B------:R-:W-:Y:S01]  /*4c90*/  LOP3.LUT R12, R12, 0xffff, RZ, 0xc0, !PT ;  /* 0x0000ffff0c0c7812 */ /* 0x000fe200078ec0ff */
[----:B----4-:R-:W-:Y:S01]  /*4ca0*/  STG.E.64 desc[UR6][R16.64], R8 ;  /* 0x0000000810007986 */ /* 0x010fe2000c101b06 */
[----:B------:R-:W-:-:S02]  /*4cb0*/  LOP3.LUT R13, R13, 0xffff, RZ, 0xc0, !PT ;  /* 0x0000ffff0d0d7812 */ /* 0x000fc400078ec0ff */
[----:B------:R-:W-:Y:S02]  /*4cc0*/  LOP3.LUT R14, R14, 0xffff, RZ, 0xc0, !PT ;  /* 0x0000ffff0e0e7812 */ /* 0x000fe400078ec0ff */
[----:B------:R-:W-:Y:S02]  /*4cd0*/  LOP3.LUT R15, R15, 0xffff, RZ, 0xc0, !PT ;  /* 0x0000ffff0f0f7812 */ /* 0x000fe400078ec0ff */
[----:B------:R-:W-:Y:S02]  /*4ce0*/  PRMT R7, R13, 0x3340, R12 ;  /* 0x000033400d077816 */ /* 0x000fe4000000000c */
[----:B------:R-:W-:-:S04]  /*4cf0*/  PRMT R14, R15, 0x3340, R14 ;  /* 0x000033400f0e7816 */ /* 0x000fc8000000000e */
[----:B------:R-:W-:-:S05]  /*4d00*/  PRMT R7, R14, 0x5410, R7 ;  /* 0x000054100e077816 */ /* 0x000fca0000000007 */
[----:B------:R-:W-:Y:S01]  /*4d10*/  STG.E.64 desc[UR6][R16.64+0x8], R6 ;  /* 0x0000080610007986 */ /* 0x000fe2000c101b06 */
[----:B------:R-:W-:Y:S05]  /*4d20*/  EXIT ;  /* 0x000000000000794d */ /* 0x000fea0003800000 */
.L_x_25:
[----:B------:R-:W-:-:S00]  /*4d30*/  BRA `(.L_x_25) ;  /* 0xfffffffc00fc7947 */ /* 0x000fc0000383ffff */
[----:B------:R-:W-:-:S00]  /*4d40*/  NOP ;  /* 0x0000000000007918 */ /* 0x000fc00000000000 */
        /* <DEDUP_REMOVED lines=11> */
.L_x_1814:


//--------------------- .text._ZN3cub18CUB_300001_SM_10006detail6reduce18DeviceReduceKernelINS2_10policy_hubIN4cuda3std3__45tupleIJdiEEEy12larger_tupleIdEE10Policy1000EN6thrust24THRUST_300001_SM_1000_NS12zip_iteratorINS8_IJNSF_6detail15normal_iteratorINSF_10device_ptrIdEEEENSF_17counting_iteratorIiNSF_11use_defaultESN_SN_EEEEEEEySB_S9_NS7_10__identityEEEvT0_PT3_T1_NS0_13GridEvenShareISV_EET2_T4_ --------------------------
	.section	.text._ZN3cub18CUB_300001_SM_10006detail6reduce18DeviceReduceKernelINS2_10policy_hubIN4cuda3std3__45tupleIJdiEEEy12larger_tupleIdEE10Policy1000EN6thrust24THRUST_300001_SM_1000_NS12zip_iteratorINS8_IJNSF_6detail15normal_iteratorINSF_10device_ptrIdEEEENSF_17counting_iteratorIiNSF_11use_defaultESN_SN_EEEEEEEySB_S9_NS7_10__identityEEEvT0_PT3_T1_NS0_13GridEvenShareISV_EET2_T4_,"ax",@progbits
	.align	128
        .global         _ZN3cub18CUB_300001_SM_10006detail6reduce18DeviceReduceKernelINS2_10policy_hubIN4cuda3std3__45tupleIJdiEEEy12larger_tupleIdEE10Policy1000EN6thrust24THRUST_300001_SM_1000_NS12zip_iteratorINS8_IJNSF_6detail15normal_iteratorINSF_10device_ptrIdEEEENSF_17counting_iteratorIiNSF_11use_defaultESN_SN_EEEEEEEySB_S9_NS7_10__identityEEEvT0_PT3_T1_NS0_13GridEvenShareISV_EET2_T4_
        .type           _ZN3cub18CUB_300001_SM_10006detail6reduce18DeviceReduceKernelINS2_10policy_hubIN4cuda3std3__45tupleIJdiEEEy12larger_tupleIdEE10Policy1000EN6thrust24THRUST_300001_SM_1000_NS12zip_iteratorINS8_IJNSF_6detail15normal_iteratorINSF_10device_ptrIdEEEENSF_17counting_iteratorIiNSF_11use_defaultESN_SN_EEEEEEEySB_S9_NS7_10__identityEEEvT0_PT3_T1_NS0_13GridEvenShareISV_EET2_T4_,@function
        .size           _ZN3cub18CUB_300001_SM_10006detail6reduce18DeviceReduceKernelINS2_10policy_hubIN4cuda3std3__45tupleIJdiEEEy12larger_tupleIdEE10Policy1000EN6thrust24THRUST_300001_SM_1000_NS12zip_iteratorINS8_IJNSF_6detail15normal_iteratorINSF_10device_ptrIdEEEENSF_17counting_iteratorIiNSF_11use_defaultESN_SN_EEEEEEEySB_S9_NS7_10__identityEEEvT0_PT3_T1_NS0_13GridEvenShareISV_EET2_T4_,(.L_x_1815 - _ZN3cub18CUB_300001_SM_10006detail6reduce18DeviceReduceKernelINS2_10policy_hubIN4cuda3std3__45tupleIJdiEEEy12larger_tupleIdEE10Policy1000EN6thrust24THRUST_300001_SM_1000_NS12zip_iteratorINS8_IJNSF_6detail15normal_iteratorINSF_10device_ptrIdEEEENSF_17counting_iteratorIiNSF_11use_defaultESN_SN_EEEEEEEySB_S9_NS7_10__identityEEEvT0_PT3_T1_NS0_13GridEvenShareISV_EET2_T4_)
        .other          _ZN3cub18CUB_300001_SM_10006detail6reduce18DeviceReduceKernelINS2_10policy_hubIN4cuda3std3__45tupleIJdiEEEy12larger_tupleIdEE10Policy1000EN6thrust24THRUST_300001_SM_1000_NS12zip_iteratorINS8_IJNSF_6detail15normal_iteratorINSF_10device_ptrIdEEEENSF_17counting_iteratorIiNSF_11use_defaultESN_SN_EEEEEEEySB_S9_NS7_10__identityEEEvT0_PT3_T1_NS0_13GridEvenShareISV_EET2_T4_,@"STO_CUDA_ENTRY STV_DEFAULT"
_ZN3cub18CUB_300001_SM_10006detail6reduce18DeviceReduceKernelINS2_10policy_hubIN4cuda3std3__45tupleIJdiEEEy12larger_tupleIdEE10Policy1000EN6thrust24THRUST_300001_SM_1000_NS12zip_iteratorINS8_IJNSF_6detail15normal_iteratorINSF_10device_ptrIdEEEENSF_17counting_iteratorIiNSF_11use_defaultESN_SN_EEEEEEEySB_S9_NS7_10__identityEEEvT0_PT3_T1_NS0_13GridEvenShareISV_EET2_T4_:
.text._ZN3cub18CUB_300001_SM_10006detail6reduce18DeviceReduceKernelINS2_10policy_hubIN4cuda3std3__45tupleIJdiEEEy12larger_tupleIdEE10Policy1000EN6thrust24THRUST_300001_SM_1000_NS12zip_iteratorINS8_IJNSF_6detail15normal_iteratorINSF_10device_ptrIdEEEENSF_17counting_iteratorIiNSF_11use_defaultESN_SN_EEEEEEEySB_S9_NS7_10__identityEEEvT0_PT3_T1_NS0_13GridEvenShareISV_EET2_T4_:
[----:B------:R-:W-:Y:S01]  /*0000*/  LDC R1, c[0x0][0x37c] ;  /* 0x0000df00ff017b82 */ /* 0x000fe20000000800 */
[----:B------:R-:W0:Y:S01]  /*0010*/  S2R R2, SR_CTAID.X ;  /* 0x0000000000027919 */ /* 0x000e220000002500 */
[----:B------:R-:W1:Y:S01]  /*0020*/  LDCU.64 UR4, c[0x0][0x3c0] ;  /* 0x00007800ff0477ac */ /* 0x000e620008000a00 */
[----:B------:R-:W-:Y:S01]  /*0030*/  BSSY.RECONVERGENT B0, `(.L_x_26) ;  /* 0x0000560000007945 */ /* 0x000fe20003800200 */
[----:B------:R-:W2:Y:S01]  /*0040*/  LDCU.64 UR8, c[0x0][0x358] ;  /* 0x00006b00ff0877ac */ /* 0x000ea20008000a00 */
[----:B-1----:R-:W-:Y:S02]  /*0050*/  IMAD.U32 R13, RZ, RZ, UR4 ;  /* 0x00000004ff0d7e24 */ /* 0x002fe4000f8e00ff */
[----:B------:R-:W-:Y:S02]  /*0060*/  IMAD.U32 R12, RZ, RZ, UR5 ;  /* 0x00000005ff0c7e24 */ /* 0x000fe4000f8e00ff */
[----:B0-----:R-:W-:-:S05]  /*0070*/  IMAD.SHL.U32 R4, R2, 0x400, RZ ;  /* 0x0000040002047824 */ /* 0x001fca00078e00ff */
[----:B------:R-:W-:-:S04]  /*0080*/  IADD3 R19, P1, PT, -R4, R13, RZ ;  /* 0x0000000d04137210 */ /* 0x000fc80007f3e1ff */
[----:B------:R-:W-:Y:S02]  /*0090*/  ISETP.GT.U32.AND P0, PT, R19, 0x3ff, PT ;  /* 0x000003ff1300780c */ /* 0x000fe40003f04070 */
[----:B------:R-:W-:-:S04]  /*00a0*/  IADD3.X R20, PT, PT, R12, -0x1, RZ, P1, !PT ;  /* 0xffffffff0c147810 */ /* 0x000fc80000ffe4ff */
[----:B------:R-:W-:-:S13]  /*00b0*/  ISETP.GT.U32.AND.EX P0, PT, R20, RZ, PT, P0 ;  /* 0x000000ff1400720c */ /* 0x000fda0003f04100 */
[----:B--2---:R-:W-:Y:S05]  /*00c0*/  @P0 BRA `(.L_x_27) ;  /* 0x0000002c00640947 */ /* 0x004fea0003800000 */
[----:B------:R-:W0:Y:S01]  /*00d0*/  S2R R3, SR_TID.X ;  /* 0x0000000000037919 */ /* 0x000e220000002100 */
[----:B------:R-:W-:Y:S01]  /*00e0*/  IMAD.IADD R6, R13, 0x1, -R4 ;  /* 0x000000010d067824 */ /* 0x000fe200078e0a04 */
[----:B------:R-:W1:Y:S01]  /*00f0*/  LDCU UR5, c[0x0][0x388] ;  /* 0x00007100ff0577ac */ /* 0x000e620008000800 */
[----:B------:R-:W-:Y:S01]  /*0100*/  BSSY.RECONVERGENT B1, `(.L_x_28) ;  /* 0x0000010000017945 */ /* 0x000fe20003800200 */
[----:B------:R-:W-:Y:S01]  /*0110*/  IMAD.MOV.U32 R0, RZ, RZ, RZ ;  /* 0x000000ffff007224 */ /* 0x000fe200078e00ff */
[----:B------:R-:W-:Y:S01]  /*0120*/  CS2R R8, SRZ ;  /* 0x0000000000087805 */ /* 0x000fe2000001ff00 */
[----:B------:R-:W2:Y:S01]  /*0130*/  LDCU UR14, c[0x0][0x388] ;  /* 0x00007100ff0e77ac */ /* 0x000ea20008000800 */
[----:B------:R-:W3:Y:S01]  /*0140*/  LDCU.64 UR6, c[0x0][0x380] ;  /* 0x00007000ff0677ac */ /* 0x000ee20008000a00 */
[----:B------:R-:W4:Y:S01]  /*0150*/  LDCU.64 UR12, c[0x0][0x380] ;  /* 0x00007000ff0c77ac */ /* 0x000f220008000a00 */
[----:B0-----:R-:W-:Y:S01]  /*0160*/  ISETP.GE.AND P0, PT, R3, R6, PT ;  /* 0x000000060300720c */ /* 0x001fe20003f06270 */
[----:B------:R-:W-:-:S12]  /*0170*/  IMAD.MOV.U32 R25, RZ, RZ, R3 ;  /* 0x000000ffff197224 */ /* 0x000fd800078e0003 */
[----:B-1234-:R-:W-:Y:S05]  /*0180*/  @P0 BRA `(.L_x_29) ;  /* 0x00000000001c0947 */ /* 0x01efea0003800000 */
[----:B------:R-:W0:Y:S01]  /*0190*/  LDC.64 R8, c[0x0][0x380] ;  /* 0x0000e000ff087b82 */ /* 0x000e220000000a00 */
[----:B------:R-:W-:Y:S01]  /*01a0*/  IMAD.IADD R5, R4, 0x1, R3 ;  /* 0x0000000104057824 */ /* 0x000fe200078e0203 */
[----:B------:R-:W1:Y:S03]  /*01b0*/  LDCU UR4, c[0x0][0x388] ;  /* 0x00007100ff0477ac */ /* 0x000e660008000800 */
[----:B0-----:R-:W-:-:S06]  /*01c0*/  IMAD.WIDE.U32 R8, R5, 0x8, R8 ;  /* 0x0000000805087825 */ /* 0x001fcc00078e0008 */
[----:B------:R-:W5:Y:S01]  /*01d0*/  LDG.E.64 R8, desc[UR8][R8.64] ;  /* 0x0000000808087981 */ /* 0x000f62000c1e1b00 */
[----:B------:R-:W-:Y:S02]  /*01e0*/  VIADD R25, R3, 0x100 ;  /* 0x0000010003197836 */ /* 0x000fe40000000000 */
[----:B-1----:R-:W-:-:S07]  /*01f0*/  VIADD R0, R5, UR4 ;  /* 0x0000000405007c36 */ /* 0x002fce0008000000 */
.L_x_29:
[----:B------:R-:W-:Y:S05]  /*0200*/  BSYNC.RECONVERGENT B1 ;  /* 0x0000000000017941 */ /* 0x000fea0003800200 */
.L_x_28:
[----:B------:R-:W-:Y:S01]  /*0210*/  ISETP.GE.AND P0, PT, R25, R6, PT ;  /* 0x000000061900720c */ /* 0x000fe20003f06270 */
[----:B------:R-:W-:-:S12]  /*0220*/  BSSY.RECONVERGENT B3, `(.L_x_30) ;  /* 0x000017b000037945 */ /* 0x000fd80003800200 */
[----:B------:R-:W-:Y:S05]  /*0230*/  @P0 BRA `(.L_x_31) ;  /* 0x0000001400e40947 */ /* 0x000fea0003800000 */
[----:B------:R-:W-:Y:S01]  /*0240*/  LOP3.LUT R5, RZ, R25, RZ, 0x33, !PT ;  /* 0x00000019ff057212 */ /* 0x000fe200078e33ff */
[----:B------:R-:W-:Y:S03]  /*0250*/  BSSY.RECONVERGENT B2, `(.L_x_32) ;  /* 0x0000161000027945 */ /* 0x000fe60003800200 */
[----:B------:R-:W-:-:S04]  /*0260*/  IADD3 R5, PT, PT, -R4, R13, R5 ;  /* 0x0000000d04057210 */ /* 0x000fc80007ffe105 */
[C---:B------:R-:W-:Y:S02]  /*0270*/  ISETP.GE.U32.AND P0, PT, R5.reuse, 0x300, PT ;  /* 0x000003000500780c */ /* 0x040fe40003f06070 */
[----:B------:R-:W-:-:S04]  /*0280*/  LEA.HI R5, R5, 0x1, RZ, 0x18 ;  /* 0x0000000105057811 */ /* 0x000fc800078fc0ff */
[----:B------:R-:W-:-:S07]  /*0290*/  LOP3.LUT R7, R5, 0x3, RZ, 0xc0, !PT ;  /* 0x0000000305077812 */ /* 0x000fce00078ec0ff */
[----:B------:R-:W-:Y:S05]  /*02a0*/  @!P0 BRA `(.L_x_33) ;  /* 0x00000014006c8947 */ /* 0x000fea0003800000 */
[----:B------:R-:W-:Y:S01]  /*02b0*/  LOP3.LUT R5, R5, 0x1fffffc, RZ, 0xc0, !PT ;  /* 0x01fffffc05057812 */ /* 0x000fe200078ec0ff */
[----:B------:R-:W-:Y:S04]  /*02c0*/  BSSY.RELIABLE B1, `(.L_x_34) ;  /* 0x0000129000017945 */ /* 0x000fe80003800100 */
[----:B------:R-:W-:-:S05]  /*02d0*/  IMAD.MOV R5, RZ, RZ, -R5 ;  /* 0x000000ffff057224 */ /* 0x000fca00078e0a05 */
[----:B------:R-:W-:-:S13]  /*02e0*/  ISETP.GE.AND P0, PT, R5, RZ, PT ;  /* 0x000000ff0500720c */ /* 0x000fda0003f06270 */
[----:B------:R-:W-:Y:S05]  /*02f0*/  @P0 BRA `(.L_x_35) ;  /* 0x0000001000940947 */ /* 0x000fea0003800000 */
[----:B------:R-:W-:Y:S01]  /*0300*/  IMAD.MOV R10, RZ, RZ, -R5 ;  /* 0x000000ffff0a7224 */ /* 0x000fe200078e0a05 */
[----:B------:R-:W-:Y:S01]  /*0310*/  BSSY.RECONVERGENT B4, `(.L_x_36) ;  /* 0x00000bc000047945 */ /* 0x000fe20003800200 */
[----:B------:R-:W-:-:S03]  /*0320*/  PLOP3.LUT P0, PT, PT, PT, PT, 0x80, 0x8 ;  /* 0x000000000008781c */ /* 0x000fc60003f0f070 */
[----:B------:R-:W-:-:S13]  /*0330*/  ISETP.GT.AND P1, PT, R10, 0xc, PT ;  /* 0x0000000c0a00780c */ /* 0x000fda0003f24270 */
[----:B------:R-:W-:Y:S05]  /*0340*/  @!P1 BRA `(.L_x_37) ;  /* 0x0000000800e09947 */ /* 0x000fea0003800000 */
[----:B------:R-:W-:-:S13]  /*0350*/  PLOP3.LUT P0, PT, PT, PT, PT, 0x8, 0x80 ;  /* 0x000000000080781c */ /* 0x000fda0003f0e170 */
.L_x_38:
[----:B------:R-:W-:-:S04]  /*0360*/  IADD3 R27, P1, PT, R4, R25, RZ ;  /* 0x00000019041b7210 */ /* 0x000fc80007f3e0ff */
[----:B------:R-:W-:Y:S02]  /*0370*/  LEA.HI.X.SX32 R10, R25, RZ, 0x1, P1 ;  /* 0x000000ff190a7211 */ /* 0x000fe400008f0eff */
[----:B------:R-:W-:-:S04]  /*0380*/  LEA R28, P1, R27, UR6, 0x3 ;  /* 0x000000061b1c7c11 */ /* 0x000fc8000f8218ff */
[----:B------:R-:W-:-:S05]  /*0390*/  LEA.HI.X R29, R27, UR7, R10, 0x3, P1 ;  /* 0x000000071b1d7c11 */ /* 0x000fca00088f1c0a */
[----:B------:R-:W2:Y:S04]  /*03a0*/  LDG.E.64 R20, desc[UR8][R28.64] ;  /* 0x000000081c147981 */ /* 0x000ea8000c1e1b00 */
[----:B------:R-:W3:Y:S04]  /*03b0*/  LDG.E.64 R10, desc[UR8][R28.64+0x800] ;  /* 0x000800081c0a7981 */ /* 0x000ee8000c1e1b00 */
[----:B------:R-:W4:Y:S04]  /*03c0*/  LDG.E.64 R12, desc[UR8][R28.64+0x1000] ;  /* 0x001000081c0c7981 */ /* 0x000f28000c1e1b00 */
[----:B------:R0:W4:Y:S01]  /*03d0*/  LDG.E.64 R14, desc[UR8][R28.64+0x1800] ;  /* 0x001800081c0e7981 */ /* 0x000122000c1e1b00 */
[----:B------:R-:W-:-:S05]  /*03e0*/  VIADD R17, R25, 0x400 ;  /* 0x0000040019117836 */ /* 0x000fca0000000000 */
[----:B------:R-:W-:-:S04]  /*03f0*/  IADD3 R23, P1, PT, R4, R17, RZ ;  /* 0x0000001104177210 */ /* 0x000fc80007f3e0ff */
[----:B------:R-:W-:Y:S02]  /*0400*/  LEA.HI.X.SX32 R16, R17, RZ, 0x1, P1 ;  /* 0x000000ff11107211 */ /* 0x000fe400008f0eff */
[----:B------:R-:W-:-:S04]  /*0410*/  LEA R18, P1, R23, UR6, 0x3 ;  /* 0x0000000617127c11 */ /* 0x000fc8000f8218ff */
[----:B------:R-:W-:-:S05]  /*0420*/  LEA.HI.X R19, R23, UR7, R16, 0x3, P1 ;  /* 0x0000000717137c11 */ /* 0x000fca00088f1c10 */
[----:B------:R-:W4:Y:S01]  /*0430*/  LDG.E.64 R16, desc[UR8][R18.64] ;  /* 0x0000000812107981 */ /* 0x000f22000c1e1b00 */
[----:B------:R-:W-:Y:S02]  /*0440*/  VIADD R27, R27, UR5 ;  /* 0x000000051b1b7c36 */ /* 0x000fe40008000000 */
[----:B------:R-:W-:Y:S02]  /*0450*/  VIADD R22, R25, 0x800 ;  /* 0x0000080019167836 */ /* 0x000fe40000000000 */
[----:B------:R-:W-:Y:S01]  /*0460*/  VIADD R23, R23, UR5 ;  /* 0x0000000517177c36 */ /* 0x000fe20008000000 */
[----:B--2--5:R-:W-:-:S14]  /*0470*/  DSETP.GEU.AND P2, PT, R20, R8, PT ;  /* 0x000000081400722a */ /* 0x024fdc0003f4e000 */
[----:B------:R-:W-:-:S13]  /*0480*/  @P2 ISETP.GE.AND P1, PT, R27, R0, PT ;  /* 0x000000001b00220c */ /* 0x000fda0003f26270 */
[----:B------:R-:W-:-:S06]  /*0490*/  @P2 DSETP.GEU.AND P1, PT, R8, R20, !P1 ;  /* 0x000000140800222a */ /* 0x000fcc0004f2e000 */
[----:B------:R-:W-:Y:S02]  /*04a0*/  @P2 FSEL R20, R8, R20, P1 ;  /* 0x0000001408142208 */ /* 0x000fe40000800000 */
[----:B------:R-:W-:-:S03]  /*04b0*/  @P2 FSEL R21, R9, R21, P1 ;  /* 0x0000001509152208 */ /* 0x000fc60000800000 */
[----:B------:R-:W-:Y:S02]  /*04c0*/  @P2 IMAD.MOV.U32 R8, RZ, RZ, R20 ;  /* 0x000000ffff082224 */ /* 0x000fe400078e0014 */
[----:B------:R-:W-:Y:S02]  /*04d0*/  @P2 IMAD.MOV.U32 R9, RZ, RZ, R21 ;  /* 0x000000ffff092224 */ /* 0x000fe400078e0015 */
[----:B------:R-:W2:Y:S04]  /*04e0*/  LDG.E.64 R20, desc[UR8][R18.64+0x800] ;  /* 0x0008000812147981 */ /* 0x000ea8000c1e1b00 */
[----:B---3--:R-:W-:Y:S01]  /*04f0*/  DSETP.GEU.AND P3, PT, R10, R8, PT ;  /* 0x000000080a00722a */ /* 0x008fe20003f6e000 */
[----:B------:R-:W-:-:S13]  /*0500*/  @P2 SEL R0, R0, R27, P1 ;  /* 0x0000001b00002207 */ /* 0x000fda0000800000 */
[----:B0-----:R-:W-:-:S05]  /*0510*/  @P3 VIADD R29, R27, 0x100 ;  /* 0x000001001b1d3836 */ /* 0x001fca0000000000 */
[----:B------:R-:W-:-:S13]  /*0520*/  @P3 ISETP.GE.AND P1, PT, R29, R0, PT ;  /* 0x000000001d00320c */ /* 0x000fda0003f26270 */
[----:B------:R-:W-:-:S06]  /*0530*/  @P3 DSETP.GEU.AND P1, PT, R8, R10, !P1 ;  /* 0x0000000a0800322a */ /* 0x000fcc0004f2e000 */
[----:B------:R-:W-:Y:S02]  /*0540*/  @P3 FSEL R10, R8, R10, P1 ;  /* 0x0000000a080a3208 */ /* 0x000fe40000800000 */
[----:B------:R-:W-:-:S03]  /*0550*/  @P3 FSEL R11, R9, R11, P1 ;  /* 0x0000000b090b3208 */ /* 0x000fc60000800000 */
[----:B------:R-:W-:Y:S02]  /*0560*/  @P3 IMAD.MOV.U32 R8, RZ, RZ, R10 ;  /* 0x000000ffff083224 */ /* 0x000fe400078e000a */
[----:B------:R-:W-:Y:S02]  /*0570*/  @P3 IMAD.MOV.U32 R9, RZ, RZ, R11 ;  /* 0x000000ffff093224 */ /* 0x000fe400078e000b */
[----:B------:R-:W3:Y:S04]  /*0580*/  LDG.E.64 R10, desc[UR8][R18.64+0x1000] ;  /* 0x00100008120a7981 */ /* 0x000ee8000c1e1b00 */
[----:B----4-:R-:W-:Y:S01]  /*0590*/  DSETP.GEU.AND P4, PT, R12, R8, PT ;  /* 0x000000080c00722a */ /* 0x010fe20003f8e000 */
[----:B------:R-:W-:-:S13]  /*05a0*/  @P3 SEL R0, R0, R29, P1 ;  /* 0x0000001d00003207 */ /* 0x000fda0000800000 */
[----:B------:R-:W-:-:S05]  /*05b0*/  @P4 VIADD R29, R27, 0x200 ;  /* 0x000002001b1d4836 */ /* 0x000fca0000000000 */
[----:B------:R-:W-:-:S13]  /*05c0*/  @P4 ISETP.GE.AND P1, PT, R29, R0, PT ;  /* 0x000000001d00420c */ /* 0x000fda0003f26270 */
[----:B------:R-:W-:-:S06]  /*05d0*/  @P4 DSETP.GEU.AND P1, PT, R8, R12, !P1 ;  /* 0x0000000c0800422a */ /* 0x000fcc0004f2e000 */
[----:B------:R-:W-:Y:S02]  /*05e0*/  @P4 FSEL R12, R8, R12, P1 ;  /* 0x0000000c080c4208 */ /* 0x000fe40000800000 */
[----:B------:R-:W-:-:S03]  /*05f0*/  @P4 FSEL R13, R9, R13, P1 ;  /* 0x0000000d090d4208 */ /* 0x000fc60000800000 */
[----:B------:R-:W-:Y:S02]  /*0600*/  @P4 IMAD.MOV.U32 R8, RZ, RZ, R12 ;  /* 0x000000ffff084224 */ /* 0x000fe400078e000c */
[----:B------:R-:W-:Y:S02]  /*0610*/  @P4 IMAD.MOV.U32 R9, RZ, RZ, R13 ;  /* 0x000000ffff094224 */ /* 0x000fe400078e000d */
[----:B------:R0:W4:Y:S04]  /*0620*/  LDG.E.64 R12, desc[UR8][R18.64+0x1800] ;  /* 0x00180008120c7981 */ /* 0x000128000c1e1b00 */
[----:B------:R-:W-:Y:S01]  /*0630*/  DSETP.GEU.AND P2, PT, R14, R8, PT ;  /* 0x000000080e00722a */ /* 0x000fe20003f4e000 */
[----:B------:R-:W-:-:S13]  /*0640*/  @P4 SEL R0, R0, R29, P1 ;  /* 0x0000001d00004207 */ /* 0x000fda0000800000 */
[----:B------:R-:W-:-:S05]  /*0650*/  @P2 VIADD R29, R27, 0x300 ;  /* 0x000003001b1d2836 */ /* 0x000fca0000000000 */
[----:B------:R-:W-:Y:S02]  /*0660*/  @P2 ISETP.GE.AND P1, PT, R29, R0, PT ;  /* 0x000000001d00220c */ /* 0x000fe40003f26270 */
[----:B------:R-:W-:-:S04]  /*0670*/  IADD3 R27, P3, PT, R4, R22, RZ ;  /* 0x00000016041b7210 */ /* 0x000fc80007f7e0ff */
[----:B------:R-:W-:Y:S02]  /*0680*/  LEA.HI.X.SX32 R22, R22, RZ, 0x1, P3 ;  /* 0x000000ff16167211 */ /* 0x000fe400018f0eff */
[----:B0-----:R-:W-:-:S05]  /*0690*/  LEA R18, P3, R27, UR6, 0x3 ;  /* 0x000000061b127c11 */ /* 0x001fca000f8618ff */
[----:B------:R-:W-:Y:S01]  /*06a0*/  @P2 DSETP.GEU.AND P1, PT, R8, R14, !P1 ;  /* 0x0000000e0800222a */ /* 0x000fe20004f2e000 */
[----:B------:R-:W-:-:S05]  /*06b0*/  LEA.HI.X R19, R27, UR7, R22, 0x3, P3 ;  /* 0x000000071b137c11 */ /* 0x000fca00098f1c16 */
[----:B------:R-:W-:Y:S02]  /*06c0*/  @P2 FSEL R14, R8, R14, P1 ;  /* 0x0000000e080e2208 */ /* 0x000fe40000800000 */
[----:B------:R-:W-:-:S03]  /*06d0*/  @P2 FSEL R15, R9, R15, P1 ;  /* 0x0000000f090f2208 */ /* 0x000fc60000800000 */
[----:B------:R-:W-:Y:S02]  /*06e0*/  @P2 IMAD.MOV.U32 R8, RZ, RZ, R14 ;  /* 0x000000ffff082224 */ /* 0x000fe400078e000e */
[----:B------:R-:W-:Y:S02]  /*06f0*/  @P2 IMAD.MOV.U32 R9, RZ, RZ, R15 ;  /* 0x000000ffff092224 */ /* 0x000fe400078e000f */
[----:B------:R-:W4:Y:S04]  /*0700*/  LDG.E.64 R14, desc[UR8][R18.64] ;  /* 0x00000008120e7981 */ /* 0x000f28000c1e1b00 */
[----:B------:R-:W-:Y:S01]  /*0710*/  DSETP.GEU.AND P3, PT, R16, R8, PT ;  /* 0x000000081000722a */ /* 0x000fe20003f6e000 */
[----:B------:R-:W-:-:S13]  /*0720*/  @P2 SEL R0, R0, R29, P1 ;  /* 0x0000001d00002207 */ /* 0x000fda0000800000 */
[----:B------:R-:W-:-:S13]  /*0730*/  @P3 ISETP.GE.AND P1, PT, R23, R0, PT ;  /* 0x000000001700320c */ /* 0x000fda0003f26270 */
[----:B------:R-:W-:-:S06]  /*0740*/  @P3 DSETP.GEU.AND P1, PT, R8, R16, !P1 ;  /* 0x000000100800322a */ /* 0x000fcc0004f2e000 */
[----:B------:R-:W-:Y:S02]  /*0750*/  @P3 FSEL R22, R8, R16, P1 ;  /* 0x0000001008163208 */ /* 0x000fe40000800000 */
[----:B------:R-:W-:Y:S02]  /*0760*/  @P3 FSEL R29, R9, R17, P1 ;  /* 0x00000011091d3208 */ /* 0x000fe40000800000 */
[----:B------:R-:W4:Y:S01]  /*0770*/  LDG.E.64 R16, desc[UR8][R18.64+0x800] ;  /* 0x0008000812107981 */ /* 0x000f22000c1e1b00 */
[----:B------:R-:W-:Y:S02]  /*0780*/  @P3 IMAD.MOV.U32 R8, RZ, RZ, R22 ;  /* 0x000000ffff083224 */ /* 0x000fe400078e0016 */
[----:B------:R-:W-:Y:S01]  /*0790*/  @P3 IMAD.MOV.U32 R9, RZ, RZ, R29 ;  /* 0x000000ffff093224 */ /* 0x000fe200078e001d */
[----:B------:R-:W-:-:S05]  /*07a0*/  @P3 SEL R0, R0, R23, P1 ;  /* 0x0000001700003207 */ /* 0x000fca0000800000 */
[----:B--2---:R-:W-:-:S14]  /*07b0*/  DSETP.GEU.AND P2, PT, R20, R8, PT ;  /* 0x000000081400722a */ /* 0x004fdc0003f4e000 */
[----:B------:R-:W-:-:S05]  /*07c0*/  @P2 VIADD R29, R23, 0x100 ;  /* 0x00000100171d2836 */ /* 0x000fca0000000000 */
        /* <DEDUP_REMOVED lines=20> */
[----:B------:R-:W-:Y:S01]  /*0910*/  @P2 ISETP.GE.AND P1, PT, R29, R0, PT ;  /* 0x000000001d00220c */ /* 0x000fe20003f26270 */
[----:B------:R-:W-:-:S05]  /*0920*/  VIADD R23, R25, 0xc00 ;  /* 0x00000c0019177836 */ /* 0x000fca0000000000 */
[----:B------:R-:W-:-:S04]  /*0930*/  IADD3 R24, P3, PT, R4, R23, RZ ;  /* 0x0000001704187210 */ /* 0x000fc80007f7e0ff */
[----:B------:R-:W-:-:S03]  /*0940*/  LEA.HI.X.SX32 R23, R23, RZ, 0x1, P3 ;  /* 0x000000ff17177211 */ /* 0x000fc600018f0eff */
[----:B------:R-:W-:Y:S01]  /*0950*/  @P2 DSETP.GEU.AND P1, PT, R8, R12, !P1 ;  /* 0x0000000c0800222a */ /* 0x000fe20004f2e000 */
[----:B------:R-:W-:-:S04]  /*0960*/  LEA R22, P3, R24, UR6, 0x3 ;  /* 0x0000000618167c11 */ /* 0x000fc8000f8618ff */
[----:B------:R-:W-:Y:S02]  /*0970*/  LEA.HI.X R23, R24, UR7, R23, 0x3, P3 ;  /* 0x0000000718177c11 */ /* 0x000fe400098f1c17 */
[----:B------:R-:W-:Y:S02]  /*0980*/  @P2 FSEL R12, R8, R12, P1 ;  /* 0x0000000c080c2208 */ /* 0x000fe40000800000 */
[----:B------:R-:W-:Y:S01]  /*0990*/  @P2 FSEL R13, R9, R13, P1 ;  /* 0x0000000d090d2208 */ /* 0x000fe20000800000 */
[----:B------:R-:W-:Y:S01]  /*09a0*/  VIADD R27, R27, UR5 ;  /* 0x000000051b1b7c36 */ /* 0x000fe20008000000 */
[----:B------:R-:W-:Y:S01]  /*09b0*/  @P2 SEL R0, R0, R29, P1 ;  /* 0x0000001d00002207 */ /* 0x000fe20000800000 */
[----:B------:R-:W-:Y:S01]  /*09c0*/  @P2 IMAD.MOV.U32 R8, RZ, RZ, R12 ;  /* 0x000000ffff082224 */ /* 0x000fe200078e000c */
[----:B------:R-:W4:Y:S01]  /*09d0*/  LDG.E.64 R18, desc[UR8][R22.64+0x1800] ;  /* 0x0018000816127981 */ /* 0x000f22000c1e1b00 */
[----:B------:R-:W-:-:S03]  /*09e0*/  @P2 IMAD.MOV.U32 R9, RZ, RZ, R13 ;  /* 0x000000ffff092224 */ /* 0x000fc600078e000d */
[----:B------:R-:W4:Y:S03]  /*09f0*/  LDG.E.64 R12, desc[UR8][R22.64] ;  /* 0x00000008160c7981 */ /* 0x000f26000c1e1b00 */
[----:B------:R-:W-:-:S14]  /*0a00*/  DSETP.GEU.AND P3, PT, R14, R8, PT ;  /* 0x000000080e00722a */ /* 0x000fdc0003f6e000 */
[----:B------:R-:W-:-:S13]  /*0a10*/  @P3 ISETP.GE.AND P1, PT, R27, R0, PT ;  /* 0x000000001b00320c */ /* 0x000fda0003f26270 */
[----:B------:R-:W-:-:S06]  /*0a20*/  @P3 DSETP.GEU.AND P1, PT, R8, R14, !P1 ;  /* 0x0000000e0800322a */ /* 0x000fcc0004f2e000 */
[----:B------:R-:W-:Y:S02]  /*0a30*/  @P3 FSEL R14, R8, R14, P1 ;  /* 0x0000000e080e3208 */ /* 0x000fe40000800000 */
[----:B------:R-:W-:-:S03]  /*0a40*/  @P3 FSEL R15, R9, R15, P1 ;  /* 0x0000000f090f3208 */ /* 0x000fc60000800000 */
[----:B------:R-:W-:Y:S02]  /*0a50*/  @P3 IMAD.MOV.U32 R8, RZ, RZ, R14 ;  /* 0x000000ffff083224 */ /* 0x000fe400078e000e */
[----:B------:R-:W-:Y:S02]  /*0a60*/  @P3 IMAD.MOV.U32 R9, RZ, RZ, R15 ;  /* 0x000000ffff093224 */ /* 0x000fe400078e000f */
[----:B------:R-:W4:Y:S04]  /*0a70*/  LDG.E.64 R14, desc[UR8][R22.64+0x800] ;  /* 0x00080008160e7981 */ /* 0x000f28000c1e1b00 */
[----:B------:R-:W-:Y:S01]  /*0a80*/  DSETP.GEU.AND P2, PT, R16, R8, PT ;  /* 0x000000081000722a */ /* 0x000fe20003f4e000 */
        /* <DEDUP_REMOVED lines=8> */
[----:B------:R-:W4:Y:S01]  /*0b10*/  LDG.E.64 R16, desc[UR8][R22.64+0x1000] ;  /* 0x0010000816107981 */ /* 0x000f22000c1e1b00 */
[----:B------:R-:W-:-:S03]  /*0b20*/  @P2 SEL R0, R0, R29, P1 ;  /* 0x0000001d00002207 */ /* 0x000fc60000800000 */
[----:B--2---:R-:W-:-:S14]  /*0b30*/  DSETP.GEU.AND P3, PT, R20, R8, PT ;  /* 0x000000081400722a */ /* 0x004fdc0003f6e000 */
[----:B------:R-:W-:-:S05]  /*0b40*/  @P3 VIADD R29, R27, 0x200 ;  /* 0x000002001b1d3836 */ /* 0x000fca0000000000 */
[----:B------:R-:W-:-:S13]  /*0b50*/  @P3 ISETP.GE.AND P1, PT, R29, R0, PT ;  /* 0x000000001d00320c */ /* 0x000fda0003f26270 */
[----:B------:R-:W-:-:S06]  /*0b60*/  @P3 DSETP.GEU.AND P1, PT, R8, R20, !P1 ;  /* 0x000000140800322a */ /* 0x000fcc0004f2e000 */
[----:B------:R-:W-:Y:S02]  /*0b70*/  @P3 FSEL R20, R8, R20, P1 ;  /* 0x0000001408143208 */ /* 0x000fe40000800000 */
[----:B------:R-:W-:-:S03]  /*0b80*/  @P3 FSEL R21, R9, R21, P1 ;  /* 0x0000001509153208 */ /* 0x000fc60000800000 */
[----:B------:R-:W-:Y:S02]  /*0b90*/  @P3 IMAD.MOV.U32 R8, RZ, RZ, R20 ;  /* 0x000000ffff083224 */ /* 0x000fe400078e0014 */
[----:B------:R-:W-:-:S06]  /*0ba0*/  @P3 IMAD.MOV.U32 R9, RZ, RZ, R21 ;  /* 0x000000ffff093224 */ /* 0x000fcc00078e0015 */
        /* <DEDUP_REMOVED lines=8> */
[----:B------:R-:W-:-:S06]  /*0c30*/  @P2 IMAD.MOV.U32 R9, RZ, RZ, R11 ;  /* 0x000000ffff092224 */ /* 0x000fcc00078e000b */
[----:B----4-:R-:W-:Y:S01]  /*0c40*/  DSETP.GEU.AND P3, PT, R12, R8, PT ;  /* 0x000000080c00722a */ /* 0x010fe20003f6e000 */
[----:B------:R-:W-:Y:S01]  /*0c50*/  VIADD R21, R24, UR5 ;  /* 0x0000000518157c36 */ /* 0x000fe20008000000 */
[----:B------:R-:W-:-:S12]  /*0c60*/  @P2 SEL R0, R0, R27, P1 ;  /* 0x0000001b00002207 */ /* 0x000fd80000800000 */
[----:B------:R-:W-:-:S13]  /*0c70*/  @P3 ISETP.GE.AND P1, PT, R21, R0, PT ;  /* 0x000000001500320c */ /* 0x000fda0003f26270 */
[----:B------:R-:W-:-:S06]  /*0c80*/  @P3 DSETP.GEU.AND P1, PT, R8, R12, !P1 ;  /* 0x0000000c0800322a */ /* 0x000fcc0004f2e000 */
[----:B------:R-:W-:Y:S02]  /*0c90*/  @P3 FSEL R10, R8, R12, P1 ;  /* 0x0000000c080a3208 */ /* 0x000fe40000800000 */
[----:B------:R-:W-:-:S03]  /*0ca0*/  @P3 FSEL R13, R9, R13, P1 ;  /* 0x0000000d090d3208 */ /* 0x000fc60000800000 */
[----:B------:R-:W-:Y:S02]  /*0cb0*/  @P3 IMAD.MOV.U32 R8, RZ, RZ, R10 ;  /* 0x000000ffff083224 */ /* 0x000fe400078e000a */
[----:B------:R-:W-:-:S06]  /*0cc0*/  @P3 IMAD.MOV.U32 R9, RZ, RZ, R13 ;  /* 0x000000ffff093224 */ /* 0x000fcc00078e000d */
        /* <DEDUP_REMOVED lines=19> */
[----:B------:R-:W-:Y:S01]  /*0e00*/  @P3 SEL R0, R0, R11, P1 ;  /* 0x0000000b00003207 */ /* 0x000fe20000800000 */
[----:B------:R-:W-:-:S12]  /*0e10*/  VIADD R5, R5, 0x10 ;  /* 0x0000001005057836 */ /* 0x000fd80000000000 */
[----:B------:R-:W-:-:S05]  /*0e20*/  @P2 VIADD R11, R21, 0x300 ;  /* 0x00000300150b2836 */ /* 0x000fca0000000000 */
[----:B------:R-:W-:Y:S02]  /*0e30*/  @P2 ISETP.GE.AND P1, PT, R11, R0, PT ;  /* 0x000000000b00220c */ /* 0x000fe40003f26270 */
[----:B------:R-:W-:-:S11]  /*0e40*/  ISETP.GE.AND P3, PT, R5, -0xc, PT ;  /* 0xfffffff40500780c */ /* 0x000fd60003f66270 */
[----:B------:R-:W-:Y:S01]  /*0e50*/  @P2 DSETP.GEU.AND P1, PT, R8, R18, !P1 ;  /* 0x000000120800222a */ /* 0x000fe20004f2e000 */
[----:B------:R-:W-:-:S05]  /*0e60*/  VIADD R25, R25, 0x1000 ;  /* 0x0000100019197836 */ /* 0x000fca0000000000 */
[----:B------:R-:W-:Y:S02]  /*0e70*/  @P2 FSEL R10, R8, R18, P1 ;  /* 0x00000012080a2208 */ /* 0x000fe40000800000 */
[----:B------:R-:W-:Y:S02]  /*0e80*/  @P2 FSEL R19, R9, R19, P1 ;  /* 0x0000001309132208 */ /* 0x000fe40000800000 */
[----:B------:R-:W-:Y:S01]  /*0e90*/  @P2 SEL R0, R0, R11, P1 ;  /* 0x0000000b00002207 */ /* 0x000fe20000800000 */
[----:B------:R-:W-:Y:S02]  /*0ea0*/  @P2 IMAD.MOV.U32 R8, RZ, RZ, R10 ;  /* 0x000000ffff082224 */ /* 0x000fe400078e000a */
[----:B------:R-:W-:Y:S01]  /*0eb0*/  @P2 IMAD.MOV.U32 R9, RZ, RZ, R19 ;  /* 0x000000ffff092224 */ /* 0x000fe200078e0013 */
[----:B------:R-:W-:Y:S06]  /*0ec0*/  @!P3 BRA `(.L_x_38) ;  /* 0xfffffff40024b947 */ /* 0x000fec000383ffff */
.L_x_37:
[----:B------:R-:W-:Y:S05]  /*0ed0*/  BSYNC.RECONVERGENT B4 ;  /* 0x0000000000047941 */ /* 0x000fea0003800200 */
.L_x_36:
[----:B------:R-:W-:Y:S01]  /*0ee0*/  IMAD.MOV R10, RZ, RZ, -R5 ;  /* 0x000000ffff0a7224 */ /* 0x000fe200078e0a05 */
[----:B------:R-:W-:Y:S04]  /*0ef0*/  BSSY.RECONVERGENT B4, `(.L_x_39) ;  /* 0x0000062000047945 */ /* 0x000fe80003800200 */
[----:B------:R-:W-:-:S13]  /*0f00*/  ISETP.GT.AND P1, PT, R10, 0x4, PT ;  /* 0x000000040a00780c */ /* 0x000fda0003f24270 */
[----:B------:R-:W-:Y:S05]  /*0f10*/  @!P1 BRA `(.L_x_40) ;  /* 0x00000004007c9947 */ /* 0x000fea0003800000 */
[----:B------:R-:W0:Y:S01]  /*0f20*/  LDCU.64 UR10, c[0x0][0x380] ;  /* 0x00007000ff0a77ac */ /* 0x000e220008000a00 */
[----:B------:R-:W-:Y:S01]  /*0f30*/  IADD3 R27, P0, PT, R4, R25, RZ ;  /* 0x00000019041b7210 */ /* 0x000fe20007f1e0ff */
[----:B------:R-:W1:Y:S03]  /*0f40*/  LDCU UR4, c[0x0][0x388] ;  /* 0x00007100ff0477ac */ /* 0x000e660008000800 */
[----:B------:R-:W-:Y:S02]  /*0f50*/  LEA.HI.X.SX32 R10, R25, RZ, 0x1, P0 ;  /* 0x000000ff190a7211 */ /* 0x000fe400000f0eff */
[----:B0-----:R-:W-:-:S04]  /*0f60*/  LEA R22, P0, R27, UR10, 0x3 ;  /* 0x0000000a1b167c11 */ /* 0x001fc8000f8018ff */
[----:B------:R-:W-:-:S05]  /*0f70*/  LEA.HI.X R23, R27, UR11, R10, 0x3, P0 ;  /* 0x0000000b1b177c11 */ /* 0x000fca00080f1c0a */
[----:B------:R-:W2:Y:S04]  /*0f80*/  LDG.E.64 R18, desc[UR8][R22.64] ;  /* 0x0000000816127981 */ /* 0x000ea8000c1e1b00 */
[----:B------:R-:W3:Y:S04]  /*0f90*/  LDG.E.64 R20, desc[UR8][R22.64+0x800] ;  /* 0x0008000816147981 */ /* 0x000ee8000c1e1b00 */
[----:B------:R-:W4:Y:S04]  /*0fa0*/  LDG.E.64 R10, desc[UR8][R22.64+0x1000] ;  /* 0x00100008160a7981 */ /* 0x000f28000c1e1b00 */
[----:B------:R-:W4:Y:S01]  /*0fb0*/  LDG.E.64 R12, desc[UR8][R22.64+0x1800] ;  /* 0x00180008160c7981 */ /* 0x000f22000c1e1b00 */
[----:B------:R-:W-:-:S05]  /*0fc0*/  VIADD R25, R25, 0x400 ;  /* 0x0000040019197836 */ /* 0x000fca0000000000 */
[----:B------:R-:W-:-:S04]  /*0fd0*/  IADD3 R24, P0, PT, R4, R25, RZ ;  /* 0x0000001904187210 */ /* 0x000fc80007f1e0ff */
[----:B------:R-:W-:Y:S02]  /*0fe0*/  LEA.HI.X.SX32 R15, R25, RZ, 0x1, P0 ;  /* 0x000000ff190f7211 */ /* 0x000fe400000f0eff */
[----:B------:R-:W-:-:S04]  /*0ff0*/  LEA R14, P0, R24, UR10, 0x3 ;  /* 0x0000000a180e7c11 */ /* 0x000fc8000f8018ff */
[----:B------:R-:W-:-:S05]  /*1000*/  LEA.HI.X R15, R24, UR11, R15, 0x3, P0 ;  /* 0x0000000b180f7c11 */ /* 0x000fca00080f1c0f */
[----:B------:R-:W4:Y:S01]  /*1010*/  LDG.E.64 R16, desc[UR8][R14.64] ;  /* 0x000000080e107981 */ /* 0x000f22000c1e1b00 */
[----:B-1----:R-:W-:-:S03]  /*1020*/  VIADD R27, R27, UR4 ;  /* 0x000000041b1b7c36 */ /* 0x002fc60008000000 */
[----:B------:R-:W4:Y:S01]  /*1030*/  LDG.E.64 R22, desc[UR8][R14.64+0x1800] ;  /* 0x001800080e167981 */ /* 0x000f22000c1e1b00 */
        /* <DEDUP_REMOVED lines=37> */
[----:B------:R-:W-:Y:S01]  /*1290*/  VIADD R13, R24, UR4 ;  /* 0x00000004180d7c36 */ /* 0x000fe20008000000 */
[----:B------:R-:W-:-:S12]  /*12a0*/  @P2 SEL R0, R0, R27, P0 ;  /* 0x0000001b00002207 */ /* 0x000fd80000000000 */
[----:B------:R-:W-:-:S13]  /*12b0*/  @P1 ISETP.GE.AND P0, PT, R13, R0, PT ;  /* 0x000000000d00120c */ /* 0x000fda0003f06270 */
[----:B------:R-:W-:-:S06]  /*12c0*/  @P1 DSETP.GEU.AND P0, PT, R8, R16, !P0 ;  /* 0x000000100800122a */ /* 0x000fcc000470e000 */
[----:B------:R-:W-:Y:S02]  /*12d0*/  @P1 FSEL R10, R8, R16, P0 ;  /* 0x00000010080a1208 */ /* 0x000fe40000000000 */
[----:B------:R-:W-:-:S03]  /*12e0*/  @P1 FSEL R17, R9, R17, P0 ;  /* 0x0000001109111208 */ /* 0x000fc60000000000 */
        /* <DEDUP_REMOVED lines=23> */
[----:B------:R-:W-:Y:S01]  /*1460*/  @P2 ISETP.GE.AND P1, PT, R11, R0, PT ;  /* 0x000000000b00220c */ /* 0x000fe20003f26270 */
[----:B------:R-:W-:Y:S01]  /*1470*/  VIADD R5, R5, 0x4 ;  /* 0x0000000405057836 */ /* 0x000fe20000000000 */
[----:B------:R-:W-:-:S11]  /*1480*/  PLOP3.LUT P0, PT, PT, PT, PT, 0x8, 0x80 ;  /* 0x000000000080781c */ /* 0x000fd60003f0e170 */
[----:B------:R-:W-:Y:S01]  /*1490*/  @P2 DSETP.GEU.AND P1, PT, R8, R22, !P1 ;  /* 0x000000160800222a */ /* 0x000fe20004f2e000 */
[----:B------:R-:W-:-:S05]  /*14a0*/  VIADD R5, R5, 0x4 ;  /* 0x0000000405057836 */ /* 0x000fca0000000000 */
[----:B------:R-:W-:Y:S02]  /*14b0*/  @P2 FSEL R10, R8, R22, P1 ;  /* 0x00000016080a2208 */ /* 0x000fe40000800000 */
[----:B------:R-:W-:Y:S01]  /*14c0*/  @P2 FSEL R23, R9, R23, P1 ;  /* 0x0000001709172208 */ /* 0x000fe20000800000 */
[----:B------:R-:W-:Y:S01]  /*14d0*/  VIADD R25, R25, 0x400 ;  /* 0x0000040019197836 */ /* 0x000fe20000000000 */
[----:B------:R-:W-:Y:S01]  /*14e0*/  @P2 SEL R0, R0, R11, P1 ;  /* 0x0000000b00002207 */ /* 0x000fe20000800000 */
[----:B------:R-:W-:Y:S02]  /*14f0*/  @P2 IMAD.MOV.U32 R8, RZ, RZ, R10 ;  /* 0x000000ffff082224 */ /* 0x000fe400078e000a */
[----:B------:R-:W-:-:S07]  /*1500*/  @P2 IMAD.MOV.U32 R9, RZ, RZ, R23 ;  /* 0x000000ffff092224 */ /* 0x000fce00078e0017 */
.L_x_40:
[----:B------:R-:W-:Y:S05]  /*1510*/  BSYNC.RECONVERGENT B4 ;  /* 0x0000000000047941 */ /* 0x000fea0003800200 */
.L_x_39:
[----:B------:R-:W-:-:S13]  /*1520*/  ISETP.NE.OR P0, PT, R5, RZ, P0 ;  /* 0x000000ff0500720c */ /* 0x000fda0000705670 */
[----:B------:R-:W-:Y:S05]  /*1530*/  @!P0 BREAK.RELIABLE B1 ;  /* 0x0000000000018942 */ /* 0x000fea0003800100 */
[----:B------:R-:W-:Y:S05]  /*1540*/  @!P0 BRA `(.L_x_33) ;  /* 0x0000000000c48947 */ /* 0x000fea0003800000 */
.L_x_35:
[----:B------:R-:W-:Y:S05]  /*1550*/  BSYNC.RELIABLE B1 ;  /* 0x0000000000017941 */ /* 0x000fea0003800100 */
.L_x_34:
[----:B------:R-:W-:-:S04]  /*1560*/  IADD3 R20, P0, PT, R4, R25, RZ ;  /* 0x0000001904147210 */ /* 0x000fc80007f1e0ff */
[----:B------:R-:W-:Y:S02]  /*1570*/  LEA.HI.X.SX32 R11, R25, RZ, 0x1, P0 ;  /* 0x000000ff190b7211 */ /* 0x000fe400000f0eff */
[----:B------:R-:W-:-:S04]  /*1580*/  LEA R18, P0, R20, UR12, 0x3 ;  /* 0x0000000c14127c11 */ /* 0x000fc8000f8018ff */
[----:B------:R-:W-:-:S05]  /*1590*/  LEA.HI.X R19, R20, UR13, R11, 0x3, P0 ;  /* 0x0000000d14137c11 */ /* 0x000fca00080f1c0b */
[----:B------:R-:W2:Y:S04]  /*15a0*/  LDG.E.64 R16, desc[UR8][R18.64] ;  /* 0x0000000812107981 */ /* 0x000ea8000c1e1b00 */
[----:B------:R-:W3:Y:S04]  /*15b0*/  LDG.E.64 R12, desc[UR8][R18.64+0x800] ;  /* 0x00080008120c7981 */ /* 0x000ee8000c1e1b00 */
[----:B------:R-:W4:Y:S04]  /*15c0*/  LDG.E.64 R10, desc[UR8][R18.64+0x1000] ;  /* 0x00100008120a7981 */ /* 0x000f28000c1e1b00 */
[----:B------:R-:W4:Y:S01]  /*15d0*/  LDG.E.64 R14, desc[UR8][R18.64+0x1800] ;  /* 0x00180008120e7981 */ /* 0x000f22000c1e1b00 */
[----:B------:R-:W-:-:S02]  /*15e0*/  VIADD R21, R20, UR14 ;  /* 0x0000000e14157c36 */ /* 0x000fc40008000000 */
[----:B------:R-:W-:Y:S02]  /*15f0*/  VIADD R5, R5, 0x4 ;  /* 0x0000000405057836 */ /* 0x000fe40000000000 */
[----:B------:R-:W-:Y:S01]  /*1600*/  VIADD R25, R25, 0x400 ;  /* 0x0000040019197836 */ /* 0x000fe20000000000 */
[----:B--2--5:R-:W-:-:S14]  /*1610*/  DSETP.GEU.AND P1, PT, R16, R8, PT ;  /* 0x000000081000722a */ /* 0x024fdc0003f2e000 */
[----:B------:R-:W-:-:S13]  /*1620*/  @P1 ISETP.GE.AND P0, PT, R21, R0, PT ;  /* 0x000000001500120c */ /* 0x000fda0003f06270 */
[----:B------:R-:W-:-:S06]  /*1630*/  @P1 DSETP.GEU.AND P0, PT, R8, R16, !P0 ;  /* 0x000000100800122a */ /* 0x000fcc000470e000 */
[----:B------:R-:W-:Y:S02]  /*1640*/  @P1 FSEL R16, R8, R16, P0 ;  /* 0x0000001008101208 */ /* 0x000fe40000000000 */
[----:B------:R-:W-:Y:S02]  /*1650*/  @P1 FSEL R17, R9, R17, P0 ;  /* 0x0000001109111208 */ /* 0x000fe40000000000 */
[----:B------:R-:W-:Y:S01]  /*1660*/  @P1 SEL R0, R0, R21, P0 ;  /* 0x0000001500001207 */ /* 0x000fe20000000000 */
[----:B------:R-:W-:Y:S02]  /*1670*/  @P1 IMAD.MOV.U32 R8, RZ, RZ, R16 ;  /* 0x000000ffff081224 */ /* 0x000fe400078e0010 */
[----:B------:R-:W-:-:S06]  /*1680*/  @P1 IMAD.MOV.U32 R9, RZ, RZ, R17 ;  /* 0x000000ffff091224 */ /* 0x000fcc00078e0011 */
[----:B---3--:R-:W-:-:S14]  /*1690*/  DSETP.GEU.AND P2, PT, R12, R8, PT ;  /* 0x000000080c00722a */ /* 0x008fdc0003f4e000 */
[----:B------:R-:W-:-:S05]  /*16a0*/  @P2 VIADD R17, R21, 0x100 ;  /* 0x0000010015112836 */ /* 0x000fca0000000000 */
[----:B------:R-:W-:-:S13]  /*16b0*/  @P2 ISETP.GE.AND P0, PT, R17, R0, PT ;  /* 0x000000001100220c */ /* 0x000fda0003f06270 */
[----:B------:R-:W-:-:S06]  /*16c0*/  @P2 DSETP.GEU.AND P0, PT, R8, R12, !P0 ;  /* 0x0000000c0800222a */ /* 0x000fcc000470e000 */
[----:B------:R-:W-:Y:S02]  /*16d0*/  @P2 FSEL R12, R8, R12, P0 ;  /* 0x0000000c080c2208 */ /* 0x000fe40000000000 */
[----:B------:R-:W-:Y:S02]  /*16e0*/  @P2 FSEL R13, R9, R13, P0 ;  /* 0x0000000d090d2208 */ /* 0x000fe40000000000 */
[----:B------:R-:W-:Y:S01]  /*16f0*/  @P2 SEL R0, R0, R17, P0 ;  /* 0x0000001100002207 */ /* 0x000fe20000000000 */
[----:B------:R-:W-:Y:S02]  /*1700*/  @P2 IMAD.MOV.U32 R8, RZ, RZ, R12 ;  /* 0x000000ffff082224 */ /* 0x000fe400078e000c */
[----:B------:R-:W-:-:S06]  /*1710*/  @P2 IMAD.MOV.U32 R9, RZ, RZ, R13 ;  /* 0x000000ffff092224 */ /* 0x000fcc00078e000d */
[----:B----4-:R-:W-:-:S14]  /*1720*/  DSETP.GEU.AND P1, PT, R10, R8, PT ;  /* 0x000000080a00722a */ /* 0x010fdc0003f2e000 */
[----:B------:R-:W-:-:S05]  /*1730*/  @P1 VIADD R13, R21, 0x200 ;  /* 0x00000200150d1836 */ /* 0x000fca0000000000 */
[----:B------:R-:W-:-:S13]  /*1740*/  @P1 ISETP.GE.AND P0, PT, R13, R0, PT ;  /* 0x000000000d00120c */ /* 0x000fda0003f06270 */
[----:B------:R-:W-:-:S06]  /*1750*/  @P1 DSETP.GEU.AND P0, PT, R8, R10, !P0 ;  /* 0x0000000a0800122a */ /* 0x000fcc000470e000 */
[----:B------:R-:W-:Y:S02]  /*1760*/  @P1 FSEL R10, R8, R10, P0 ;  /* 0x0000000a080a1208 */ /* 0x000fe40000000000 */
[----:B------:R-:W-:Y:S02]  /*1770*/  @P1 FSEL R11, R9, R11, P0 ;  /* 0x0000000b090b1208 */ /* 0x000fe40000000000 */
[----:B------:R-:W-:Y:S01]  /*1780*/  @P1 SEL R0, R0, R13, P0 ;  /* 0x0000000d00001207 */ /* 0x000fe20000000000 */
[----:B------:R-:W-:Y:S02]  /*1790*/  @P1 IMAD.MOV.U32 R8, RZ, RZ, R10 ;  /* 0x000000ffff081224 */ /* 0x000fe400078e000a */
[----:B------:R-:W-:Y:S01]  /*17a0*/  @P1 IMAD.MOV.U32 R9, RZ, RZ, R11 ;  /* 0x000000ffff091224 */ /* 0x000fe200078e000b */
[----:B------:R-:W-:-:S05]  /*17b0*/  ISETP.NE.AND P1, PT, R5, RZ, PT ;  /* 0x000000ff0500720c */ /* 0x000fca0003f25270 */
[----:B------:R-:W-:-:S14]  /*17c0*/  DSETP.GEU.AND P2, PT, R14, R8, PT ;  /* 0x000000080e00722a */ /* 0x000fdc0003f4e000 */
        /* <DEDUP_REMOVED lines=8> */
[----:B------:R-:W-:Y:S06]  /*1850*/  @P1 BRA `(.L_x_34) ;  /* 0xfffffffc00401947 */ /* 0x000fec000383ffff */
.L_x_33:
[----:B------:R-:W-:Y:S05]  /*1860*/  BSYNC.RECONVERGENT B2 ;  /* 0x0000000000027941 */ /* 0x000fea0003800200 */
.L_x_32:
[----:B------:R-:W-:-:S13]  /*1870*/  ISETP.NE.AND P0, PT, R7, RZ, PT ;  /* 0x000000ff0700720c */ /* 0x000fda0003f05270 */
[----:B------:R-:W-:Y:S05]  /*1880*/  @!P0 BRA `(.L_x_31) ;  /* 0x0000000000508947 */ /* 0x000fea0003800000 */
[----:B------:R-:W0:Y:S01]  /*1890*/  LDC.64 R10, c[0x0][0x380] ;  /* 0x0000e000ff0a7b82 */ /* 0x000e220000000a00 */
[----:B------:R-:W1:Y:S01]  /*18a0*/  LDCU UR4, c[0x0][0x388] ;  /* 0x00007100ff0477ac */ /* 0x000e620008000800 */
[----:B------:R-:W-:Y:S01]  /*18b0*/  IMAD.MOV R12, RZ, RZ, -R7 ;  /* 0x000000ffff0c7224 */ /* 0x000fe200078e0a07 */
[----:B-1----:R-:W-:Y:S01]  /*18c0*/  IADD3 R7, PT, PT, R4, UR4, R25 ;  /* 0x0000000404077c10 */ /* 0x002fe2000fffe019 */
[----:B0-----:R-:W-:-:S07]  /*18d0*/  IMAD.WIDE.U32 R4, R2, 0x2000, R10 ;  /* 0x0000200002047825 */ /* 0x001fce00078e000a */
.L_x_41:
[----:B------:R-:W-:-:S06]  /*18e0*/  IMAD.WIDE R10, R25, 0x8, R4 ;  /* 0x00000008190a7825 */ /* 0x000fcc00078e0204 */
[----:B------:R-:W2:Y:S01]  /*18f0*/  LDG.E.64 R10, desc[UR8][R10.64] ;  /* 0x000000080a0a7981 */ /* 0x000ea2000c1e1b00 */
[----:B------:R-:W-:Y:S02]  /*1900*/  VIADD R12, R12, 0x1 ;  /* 0x000000010c0c7836 */ /* 0x000fe40000000000 */
[----:B------:R-:W-:-:S03]  /*1910*/  VIADD R25, R25, 0x100 ;  /* 0x0000010019197836 */ /* 0x000fc60000000000 */
[----:B------:R-:W-:Y:S01]  /*1920*/  ISETP.NE.AND P2, PT, R12, RZ, PT ;  /* 0x000000ff0c00720c */ /* 0x000fe20003f45270 */
[----:B--2--5:R-:W-:-:S14]  /*1930*/  DSETP.GEU.AND P1, PT, R10, R8, PT ;  /* 0x000000080a00722a */ /* 0x024fdc0003f2e000 */
[----:B------:R-:W-:-:S13]  /*1940*/  @P1 ISETP.GE.AND P0, PT, R7, R0, PT ;  /* 0x000000000700120c */ /* 0x000fda0003f06270 */
[----:B------:R-:W-:-:S06]  /*1950*/  @P1 DSETP.GEU.AND P0, PT, R8, R10, !P0 ;  /* 0x0000000a0800122a */ /* 0x000fcc000470e000 */
[----:B------:R-:W-:Y:S02]  /*1960*/  @P1 FSEL R13, R8, R10, P0 ;  /* 0x0000000a080d1208 */ /* 0x000fe40000000000 */
[----:B------:R-:W-:Y:S02]  /*1970*/  @P1 FSEL R14, R9, R11, P0 ;  /* 0x0000000b090e1208 */ /* 0x000fe40000000000 */
[----:B------:R-:W-:Y:S01]  /*1980*/  @P1 SEL R0, R0, R7, P0 ;  /* 0x0000000700001207 */ /* 0x000fe20000000000 */
[----:B------:R-:W-:Y:S02]  /*1990*/  @P1 IMAD.MOV.U32 R8, RZ, RZ, R13 ;  /* 0x000000ffff081224 */ /* 0x000fe400078e000d */
[----:B------:R-:W-:Y:S02]  /*19a0*/  @P1 IMAD.MOV.U32 R9, RZ, RZ, R14 ;  /* 0x000000ffff091224 */ /* 0x000fe400078e000e */
[----:B------:R-:W-:Y:S01]  /*19b0*/  VIADD R7, R7, 0x100 ;  /* 0x0000010007077836 */ /* 0x000fe20000000000 */
[----:B------:R-:W-:Y:S06]  /*19c0*/  @P2 BRA `(.L_x_41) ;  /* 0xfffffffc00c42947 */ /* 0x000fec000383ffff */
.L_x_31:
[----:B------:R-:W-:Y:S05]  /*19d0*/  BSYNC.RECONVERGENT B3 ;  /* 0x0000000000037941 */ /* 0x000fea0003800200 */
.L_x_30:
[----:B------:R-:W-:-:S13]  /*19e0*/  ISETP.GE.AND P0, PT, R6, 0x100, PT ;  /* 0x000001000600780c */ /* 0x000fda0003f06270 */
[----:B------:R-:W-:Y:S05]  /*19f0*/  @!P0 BRA `(.L_x_42) ;  /* 0x0000000800388947 */ /* 0x000fea0003800000 */
[----:B------:R-:W0:Y:S01]  /*1a00*/  SHFL.DOWN PT, R7, R0, 0x1, 0x1f ;  /* 0x08201f0000077f89 */ /* 0x000e2200000e0000 */
[----:B------:R-:W1:Y:S03]  /*1a10*/  S2R R6, SR_LANEID ;  /* 0x0000000000067919 */ /* 0x000e660000000000 */
[----:B-----5:R-:W-:Y:S04]  /*1a20*/  SHFL.DOWN PT, R4, R8, 0x1, 0x1f ;  /* 0x08201f0008047f89 */ /* 0x020fe800000e0000 */
[----:B------:R-:W2:Y:S01]  /*1a30*/  SHFL.DOWN PT, R5, R9, 0x1, 0x1f ;  /* 0x08201f0009057f89 */ /* 0x000ea200000e0000 */
[----:B0-----:R-:W-:Y:S01]  /*1a40*/  ISETP.GE.AND P1, PT, R7, R0, PT ;  /* 0x000000000700720c */ /* 0x001fe20003f26270 */
[----:B--2---:R-:W-:Y:S01]  /*1a50*/  DSETP.GT.AND P0, PT, R8, R4, PT ;  /* 0x000000040800722a */ /* 0x004fe20003f04000 */
[----:B-1----:R-:W-:-:S11]  /*1a60*/  ISETP.NE.AND P2, PT, R6, RZ, PT ;  /* 0x000000ff0600720c */ /* 0x002fd60003f45270 */
[----:B------:R-:W-:Y:S01]  /*1a70*/  DSETP.GEU.AND P1, PT, R8, R4, !P1 ;  /* 0x000000040800722a */ /* 0x000fe20004f2e000 */
[----:B------:R-:W-:-:S05]  /*1a80*/  ISETP.GT.OR P0, PT, R6, 0x1e, P0 ;  /* 0x0000001e0600780c */ /* 0x000fca0000704670 */
[----:B------:R-:W-:Y:S01]  /*1a90*/  PLOP3.LUT P0, PT, P0, P1, PT, 0xf8, 0x8f ;  /* 0x00000000008f781c */ /* 0x000fe20000703f70 */
[----:B------:R-:W0:-:S12]  /*1aa0*/  @!P2 S2R R10, SR_CgaCtaId ;  /* 0x00000000000aa919 */ /* 0x000e180000008800 */
[----:B------:R-:W-:Y:S02]  /*1ab0*/  @!P0 IMAD.MOV.U32 R0, RZ, RZ, R7 ;  /* 0x000000ffff008224 */ /* 0x000fe400078e0007 */
[----:B------:R-:W-:Y:S02]  /*1ac0*/  @!P0 IMAD.MOV.U32 R8, RZ, RZ, R4 ;  /* 0x000000ffff088224 */ /* 0x000fe400078e0004 */
[----:B------:R-:W-:Y:S01]  /*1ad0*/  @!P0 IMAD.MOV.U32 R9, RZ, RZ, R5 ;  /* 0x000000ffff098224 */ /* 0x000fe200078e0005 */
[----:B------:R-:W1:Y:S04]  /*1ae0*/  SHFL.DOWN PT, R7, R0, 0x2, 0x1f ;  /* 0x08401f0000077f89 */ /* 0x000e6800000e0000 */
[----:B------:R-:W-:Y:S04]  /*1af0*/  SHFL.DOWN PT, R4, R8, 0x2, 0x1f ;  /* 0x08401f0008047f89 */ /* 0x000fe800000e0000 */
[----:B------:R-:W2:Y:S01]  /*1b00*/  SHFL.DOWN PT, R5, R9, 0x2, 0x1f ;  /* 0x08401f0009057f89 */ /* 0x000ea200000e0000 */
[----:B-1----:R-:W-:Y:S01]  /*1b10*/  ISETP.GE.AND P1, PT, R7, R0, PT ;  /* 0x000000000700720c */ /* 0x002fe20003f26270 */
[----:B--2---:R-:W-:-:S12]  /*1b20*/  DSETP.GT.AND P0, PT, R8, R4, PT ;  /* 0x000000040800722a */ /* 0x004fd80003f04000 */
[----:B------:R-:W-:Y:S01]  /*1b30*/  DSETP.GEU.AND P1, PT, R8, R4, !P1 ;  /* 0x000000040800722a */ /* 0x000fe20004f2e000 */
[----:B------:R-:W-:-:S05]  /*1b40*/  ISETP.GT.OR P0, PT, R6, 0x1d, P0 ;  /* 0x0000001d0600780c */ /* 0x000fca0000704670 */
[----:B------:R-:W-:-:S13]  /*1b50*/  PLOP3.LUT P0, PT, P0, P1, PT, 0xf8, 0x8f ;  /* 0x00000000008f781c */ /* 0x000fda0000703f70 */
        /* <DEDUP_REMOVED lines=25> */
[----:B------:R-:W-:Y:S01]  /*1cf0*/  SHFL.DOWN PT, R4, R8, 0x10, 0x1f ;  /* 0x0a001f0008047f89 */ /* 0x000fe200000e0000 */
[----:B------:R-:W-:-:S03]  /*1d00*/  @!P2 MOV R7, 0x400 ;  /* 0x000004000007a802 */ /* 0x000fc60000000f00 */
[----:B------:R-:W1:Y:S01]  /*1d10*/  SHFL.DOWN PT, R5, R9, 0x10, 0x1f ;  /* 0x0a001f0009057f89 */ /* 0x000e6200000e0000 */
[----:B0-----:R-:W-:-:S03]  /*1d20*/  @!P2 LEA R7, R10, R7, 0x18 ;  /* 0x000000070a07a211 */ /* 0x001fc600078ec0ff */
[----:B------:R-:W0:Y:S01]  /*1d30*/  SHFL.DOWN PT, R11, R0, 0x10, 0x1f ;  /* 0x0a001f00000b7f89 */ /* 0x000e2200000e0000 */
[----:B-1----:R-:W-:-:S06]  /*1d40*/  DSETP.GT.AND P0, PT, R8, R4, PT ;  /* 0x000000040800722a */ /* 0x002fcc0003f04000 */
[----:B------:R-:W-:Y:S02]  /*1d50*/  ISETP.GT.OR P0, PT, R6, 0xf, P0 ;  /* 0x0000000f0600780c */ /* 0x000fe40000704670 */
[----:B------:R-:W-:-:S04]  /*1d60*/  @!P2 SHF.R.U32.HI R6, RZ, 0x1, R3 ;  /* 0x00000001ff06a819 */ /* 0x000fc80000011603 */
[----:B------:R-:W-:-:S05]  /*1d70*/  @!P2 LOP3.LUT R6, R6, 0x1f0, RZ, 0xc0, !PT ;  /* 0x000001f00606a812 */ /* 0x000fca00078ec0ff */
[----:B------:R-:W-:Y:S02]  /*1d80*/  @!P2 IMAD.IADD R7, R6, 0x1, R7 ;  /* 0x000000010607a824 */ /* 0x000fe400078e0207 */
[----:B0-----:R-:W-:-:S13]  /*1d90*/  @!P0 ISETP.GE.AND P1, PT, R11, R0, PT ;  /* 0x000000000b00820c */ /* 0x001fda0003f26270 */
[----:B------:R-:W-:-:S06]  /*1da0*/  @!P0 DSETP.GEU.AND P1, PT, R8, R4, !P1 ;  /* 0x000000040800822a */ /* 0x000fcc0004f2e000 */
[----:B------:R-:W-:Y:S02]  /*1db0*/  @!P0 FSEL R4, R8, R4, P1 ;  /* 0x0000000408048208 */ /* 0x000fe40000800000 */
[----:B------:R-:W-:Y:S02]  /*1dc0*/  @!P0 FSEL R5, R9, R5, P1 ;  /* 0x0000000509058208 */ /* 0x000fe40000800000 */
[----:B------:R-:W-:Y:S01]  /*1dd0*/  @!P0 SEL R0, R0, R11, P1 ;  /* 0x0000000b00008207 */ /* 0x000fe20000800000 */
[----:B------:R-:W-:Y:S01]  /*1de0*/  @!P0 IMAD.MOV.U32 R8, RZ, RZ, R4 ;  /* 0x000000ffff088224 */ /* 0x000fe200078e0004 */
[----:B------:R-:W-:Y:S01]  /*1df0*/  ISETP.NE.AND P1, PT, R3, RZ, PT ;  /* 0x000000ff0300720c */ /* 0x000fe20003f25270 */
[----:B------:R-:W-:Y:S02]  /*1e00*/  @!P0 IMAD.MOV.U32 R9, RZ, RZ, R5 ;  /* 0x000000ffff098224 */ /* 0x000fe400078e0005 */
[----:B------:R2:W-:Y:S04]  /*1e10*/  @!P2 STS [R7+0x10], R0 ;  /* 0x000010000700a388 */ /* 0x0005e80000000800 */
[----:B------:R2:W-:Y:S01]  /*1e20*/  @!P2 STS.64 [R7+0x8], R8 ;  /* 0x000008080700a388 */ /* 0x0005e20000000a00 */
[----:B------:R-:W-:Y:S06]  /*1e30*/  BAR.SYNC.DEFER_BLOCKING 0x0 ;  /* 0x0000000000007b1d */ /* 0x000fec0000010000 */
[----:B------:R-:W-:Y:S05]  /*1e40*/  @P1 BRA `(.L_x_43) ;  /* 0x0000003400f81947 */ /* 0x000fea0003800000 */
[----:B------:R-:W0:Y:S01]  /*1e50*/  S2R R4, SR_CgaCtaId ;  /* 0x0000000000047919 */ /* 0x000e220000008800 */
[----:B------:R-:W-:-:S04]  /*1e60*/  MOV R3, 0x400 ;  /* 0x0000040000037802 */ /* 0x000fc80000000f00 */
[----:B0-----:R-:W-:-:S05]  /*1e70*/  LEA R3, R4, R3, 0x18 ;  /* 0x0000000304037211 */ /* 0x001fca00078ec0ff */
[----:B------:R-:W0:Y:S04]  /*1e80*/  LDS.64 R4, [R3+0x18] ;  /* 0x0000180003047984 */ /* 0x000e280000000a00 */
[----:B--2---:R-:W-:Y:S01]  /*1e90*/  LDS.64 R6, [R3+0x28] ;  /* 0x0000280003067984 */ /* 0x004fe20000000a00 */
[----:B0-----:R-:W-:-:S14]  /*1ea0*/  DSETP.GEU.AND P2, PT, R4, R8, PT ;  /* 0x000000080400722a */ /* 0x001fdc0003f4e000 */
[----:B------:R-:W0:Y:S02]  /*1eb0*/  @P2 LDS R11, [R3+0x20] ;  /* 0x00002000030b2984 */ /* 0x000e240000000800 */
[----:B0-----:R-:W-:-:S13]  /*1ec0*/  @P2 ISETP.GE.AND P0, PT, R11, R0, PT ;  /* 0x000000000b00220c */ /* 0x001fda0003f06270 */
[----:B------:R-:W-:-:S06]  /*1ed0*/  @P2 DSETP.GEU.AND P0, PT, R8, R4, !P0 ;  /* 0x000000040800222a */ /* 0x000fcc000470e000 */
[----:B------:R-:W-:Y:S02]  /*1ee0*/  @P2 FSEL R4, R8, R4, P0 ;  /* 0x0000000408042208 */ /* 0x000fe40000000000 */
[----:B------:R-:W-:Y:S02]  /*1ef0*/  @P2 FSEL R5, R9, R5, P0 ;  /* 0x0000000509052208 */ /* 0x000fe40000000000 */
[----:B------:R-:W-:Y:S01]  /*1f00*/  @P2 SEL R0, R0, R11, P0 ;  /* 0x0000000b00002207 */ /* 0x000fe20000000000 */
[----:B------:R-:W-:Y:S02]  /*1f10*/  @P2 IMAD.MOV.U32 R8, RZ, RZ, R4 ;  /* 0x000000ffff082224 */ /* 0x000fe400078e0004 */
[----:B------:R-:W-:Y:S02]  /*1f20*/  @P2 IMAD.MOV.U32 R9, RZ, RZ, R5 ;  /* 0x000000ffff092224 */ /* 0x000fe400078e0005 */
[----:B------:R-:W-:Y:S04]  /*1f30*/  LDS.64 R4, [R3+0x38] ;  /* 0x0000380003047984 */ /* 0x000fe80000000a00 */
[----:B------:R-:W-:-:S14]  /*1f40*/  DSETP.GEU.AND P3, PT, R6, R8, PT ;  /* 0x000000080600722a */ /* 0x000fdc0003f6e000 */
        /* <DEDUP_REMOVED lines=47> */
[----:B------:R-:W-:-:S06]  /*2240*/  @P3 IMAD.MOV.U32 R9, RZ, RZ, R7 ;  /* 0x000000ffff093224 */ /* 0x000fcc00078e0007 */
[----:B------:R-:W-:-:S14]  /*2250*/  DSETP.GEU.AND P2, PT, R4, R8, PT ;  /* 0x000000080400722a */ /* 0x000fdc0003f4e000 */
[----:B------:R-:W-:Y:S05]  /*2260*/  @!P2 BRA `(.L_x_43) ;  /* 0x0000003000f0a947 */ /* 0x000fea0003800000 */
[----:B------:R-:W0:Y:S02]  /*2270*/  LDS R3, [R3+0x80] ;  /* 0x0000800003037984 */ /* 0x000e240000000800 */
[----:B0-----:R-:W-:-:S13]  /*2280*/  ISETP.GE.AND P0, PT, R3, R0, PT ;  /* 0x000000000300720c */ /* 0x001fda0003f06270 */
[----:B------:R-:W-:-:S06]  /*2290*/  DSETP.GEU.AND P0, PT, R8, R4, !P0 ;  /* 0x000000040800722a */ /* 0x000fcc000470e000 */
[----:B------:R-:W-:Y:S02]  /*22a0*/  FSEL R8, R8, R4, P0 ;  /* 0x0000000408087208 */ /* 0x000fe40000000000 */
[----:B------:R-:W-:Y:S02]  /*22b0*/  FSEL R9, R9, R5, P0 ;  /* 0x0000000509097208 */ /* 0x000fe40000000000 */
[----:B------:R-:W-:Y:S01]  /*22c0*/  SEL R0, R0, R3, P0 ;  /* 0x0000000300007207 */ /* 0x000fe20000000000 */
[----:B------:R-:W-:Y:S06]  /*22d0*/  BRA `(.L_x_43) ;  /* 0x0000003000d47947 */ /* 0x000fec0003800000 */
.L_x_42:
[----:B------:R-:W-:Y:S01]  /*22e0*/  LOP3.LUT R4, R3, 0x3e0, RZ, 0xc0, !PT ;  /* 0x000003e003047812 */ /* 0x000fe200078ec0ff */
[----:B------:R-:W0:Y:S03]  /*22f0*/  S2R R12, SR_LANEID ;  /* 0x00000000000c7919 */ /* 0x000e260000000000 */
[----:B------:R-:W-:Y:S01]  /*2300*/  LOP3.LUT R7, RZ, R4, RZ, 0x33, !PT ;  /* 0x00000004ff077212 */ /* 0x000fe200078e33ff */
[----:B------:R-:W-:-:S04]  /*2310*/  VIADD R5, R4, 0x20 ;  /* 0x0000002004057836 */ /* 0x000fc80000000000 */
[----:B------:R-:W-:Y:S01]  /*2320*/  IMAD.IADD R7, R6, 0x1, R7 ;  /* 0x0000000106077824 */ /* 0x000fe200078e0207 */
[----:B------:R-:W-:-:S04]  /*2330*/  ISETP.GT.AND P0, PT, R5, R6, PT ;  /* 0x000000060500720c */ /* 0x000fc80003f04270 */
[----:B------:R-:W-:-:S05]  /*2340*/  SEL R7, R7, 0x1f, P0 ;  /* 0x0000001f07077807 */ /* 0x000fca0000000000 */
[----:B------:R-:W1:Y:S04]  /*2350*/  SHFL.DOWN PT, R11, R0, 0x1, R7 ;  /* 0x08200000000b7989 */ /* 0x000e6800000e0007 */
[----:B-----5:R-:W-:Y:S04]  /*2360*/  SHFL.DOWN PT, R4, R8, 0x1, R7 ;  /* 0x0820000008047989 */ /* 0x020fe800000e0007 */
[----:B------:R-:W2:Y:S01]  /*2370*/  SHFL.DOWN PT, R5, R9, 0x1, R7 ;  /* 0x0820000009057989 */ /* 0x000ea200000e0007 */
[C---:B0-----:R-:W-:Y:S01]  /*2380*/  VIADD R10, R12.reuse, 0x2 ;  /* 0x000000020c0a7836 */ /* 0x041fe20000000000 */
[----:B------:R-:W-:-:S02]  /*2390*/  ISETP.NE.AND P2, PT, R12, RZ, PT ;  /* 0x000000ff0c00720c */ /* 0x000fc40003f45270 */
[----:B-1----:R-:W-:-:S11]  /*23a0*/  ISETP.GE.AND P1, PT, R11, R0, PT ;  /* 0x000000000b00720c */ /* 0x002fd60003f26270 */
[----:B------:R-:W0:Y:S01]  /*23b0*/  @!P2 S2R R13, SR_CgaCtaId ;  /* 0x00000000000da919 */ /* 0x000e220000008800 */
[C-C-:B--2---:R-:W-:Y:S02]  /*23c0*/  DSETP.GT.AND P0, PT, R8.reuse, R4.reuse, PT ;  /* 0x000000040800722a */ /* 0x144fe40003f04000 */
[----:B------:R-:W-:-:S04]  /*23d0*/  DSETP.GEU.AND P1, PT, R8, R4, !P1 ;  /* 0x000000040800722a */ /* 0x000fc80004f2e000 */
[----:B------:R-:W-:-:S04]  /*23e0*/  ISETP.GE.OR P0, PT, R12, R7, P0 ;  /* 0x000000070c00720c */ /* 0x000fc80000706670 */
[----:B------:R-:W-:-:S13]  /*23f0*/  PLOP3.LUT P0, PT, P0, P1, PT, 0xf8, 0x8f ;  /* 0x00000000008f781c */ /* 0x000fda0000703f70 */
[----:B------:R-:W-:Y:S02]  /*2400*/  @!P0 IMAD.MOV.U32 R0, RZ, RZ, R11 ;  /* 0x000000ffff008224 */ /* 0x000fe400078e000b */
[----:B------:R-:W-:Y:S02]  /*2410*/  @!P0 IMAD.MOV.U32 R8, RZ, RZ, R4 ;  /* 0x000000ffff088224 */ /* 0x000fe400078e0004 */
[----:B------:R-:W-:Y:S01]  /*2420*/  @!P0 IMAD.MOV.U32 R9, RZ, RZ, R5 ;  /* 0x000000ffff098224 */ /* 0x000fe200078e0005 */
[----:B------:R-:W1:Y:S04]  /*2430*/  SHFL.DOWN PT, R11, R0, 0x2, R7 ;  /* 0x08400000000b7989 */ /* 0x000e6800000e0007 */
[----:B------:R-:W-:Y:S04]  /*2440*/  SHFL.DOWN PT, R4, R8, 0x2, R7 ;  /* 0x0840000008047989 */ /* 0x000fe800000e0007 */
[----:B------:R-:W2:Y:S01]  /*2450*/  SHFL.DOWN PT, R5, R9, 0x2, R7 ;  /* 0x0840000009057989 */ /* 0x000ea200000e0007 */
[----:B-1----:R-:W-:Y:S01]  /*2460*/  ISETP.GE.AND P1, PT, R11, R0, PT ;  /* 0x000000000b00720c */ /* 0x002fe20003f26270 */
[----:B--2---:R-:W-:-:S12]  /*2470*/  DSETP.GT.AND P0, PT, R8, R4, PT ;  /* 0x000000040800722a */ /* 0x004fd80003f04000 */
[----:B------:R-:W-:Y:S01]  /*2480*/  DSETP.GEU.AND P1, PT, R8, R4, !P1 ;  /* 0x000000040800722a */ /* 0x000fe20004f2e000 */
[----:B------:R-:W-:Y:S01]  /*2490*/  ISETP.GT.OR P0, PT, R10, R7, P0 ;  /* 0x000000070a00720c */ /* 0x000fe20000704670 */
[----:B------:R-:W-:-:S04]  /*24a0*/  VIADD R10, R12, 0x4 ;  /* 0x000000040c0a7836 */ /* 0x000fc80000000000 */
        /* <DEDUP_REMOVED lines=23> */
[----:B------:R-:W-:Y:S01]  /*2620*/  VIADD R10, R12, 0x10 ;  /* 0x000000100c0a7836 */ /* 0x000fe20000000000 */
[----:B------:R-:W-:-:S03]  /*2630*/  @!P2 MOV R12, 0x400 ;  /* 0x00000400000ca802 */ /* 0x000fc60000000f00 */
[----:B------:R-:W-:Y:S02]  /*2640*/  PLOP3.LUT P0, PT, P0, P1, PT, 0xf8, 0x8f ;  /* 0x00000000008f781c */ /* 0x000fe40000703f70 */
[----:B0-----:R-:W-:-:S11]  /*2650*/  @!P2 LEA R13, R13, R12, 0x18 ;  /* 0x0000000c0d0da211 */ /* 0x001fd600078ec0ff */
[----:B------:R-:W-:Y:S02]  /*2660*/  @!P0 IMAD.MOV.U32 R8, RZ, RZ, R4 ;  /* 0x000000ffff088224 */ /* 0x000fe400078e0004 */
[----:B------:R-:W-:Y:S02]  /*2670*/  @!P0 IMAD.MOV.U32 R9, RZ, RZ, R5 ;  /* 0x000000ffff098224 */ /* 0x000fe400078e0005 */
[----:B------:R-:W-:Y:S01]  /*2680*/  @!P0 IMAD.MOV.U32 R0, RZ, RZ, R11 ;  /* 0x000000ffff008224 */ /* 0x000fe200078e000b */
[----:B------:R-:W-:Y:S04]  /*2690*/  SHFL.DOWN PT, R4, R8, 0x10, R7 ;  /* 0x0a00000008047989 */ /* 0x000fe800000e0007 */
[----:B------:R-:W0:Y:S04]  /*26a0*/  SHFL.DOWN PT, R5, R9, 0x10, R7 ;  /* 0x0a00000009057989 */ /* 0x000e2800000e0007 */
[----:B------:R-:W1:Y:S01]  /*26b0*/  SHFL.DOWN PT, R11, R0, 0x10, R7 ;  /* 0x0a000000000b7989 */ /* 0x000e6200000e0007 */
[----:B0-----:R-:W-:-:S06]  /*26c0*/  DSETP.GT.AND P0, PT, R8, R4, PT ;  /* 0x000000040800722a */ /* 0x001fcc0003f04000 */
[----:B------:R-:W-:Y:S02]  /*26d0*/  ISETP.GT.OR P0, PT, R10, R7, P0 ;  /* 0x000000070a00720c */ /* 0x000fe40000704670 */
[----:B------:R-:W-:-:S04]  /*26e0*/  @!P2 SHF.R.U32.HI R10, RZ, 0x1, R3 ;  /* 0x00000001ff0aa819 */ /* 0x000fc80000011603 */
[----:B------:R-:W-:-:S05]  /*26f0*/  @!P2 LOP3.LUT R10, R10, 0x1f0, RZ, 0xc0, !PT ;  /* 0x000001f00a0aa812 */ /* 0x000fca00078ec0ff */
[----:B------:R-:W-:Y:S02]  /*2700*/  @!P2 IMAD.IADD R13, R10, 0x1, R13 ;  /* 0x000000010a0da824 */ /* 0x000fe400078e020d */
[----:B-1----:R-:W-:-:S13]  /*2710*/  @!P0 ISETP.GE.AND P1, PT, R11, R0, PT ;  /* 0x000000000b00820c */ /* 0x002fda0003f26270 */
        /* <DEDUP_REMOVED lines=11> */
[C---:B------:R-:W-:Y:S02]  /*27d0*/  ISETP.GE.AND P0, PT, R6.reuse, 0x21, PT ;  /* 0x000000210600780c */ /* 0x040fe40003f06270 */
[C---:B------:R-:W-:Y:S02]  /*27e0*/  ISETP.GE.AND P6, PT, R6.reuse, 0x41, PT ;  /* 0x000000410600780c */ /* 0x040fe40003fc6270 */
[C---:B------:R-:W-:Y:S02]  /*27f0*/  ISETP.GE.AND P5, PT, R6.reuse, 0x61, PT ;  /* 0x000000610600780c */ /* 0x040fe40003fa6270 */
[C---:B------:R-:W-:Y:S02]  /*2800*/  ISETP.GE.AND P2, PT, R6.reuse, 0x81, PT ;  /* 0x000000810600780c */ /* 0x040fe40003f46270 */
[----:B------:R-:W-:-:S05]  /*2810*/  ISETP.GE.AND P3, PT, R6, 0xa1, PT ;  /* 0x000000a10600780c */ /* 0x000fca0003f66270 */
[----:B------:R-:W-:Y:S08]  /*2820*/  @!P0 BRA `(.L_x_44) ;  /* 0x0000000000348947 */ /* 0x000ff00003800000 */
[----:B------:R-:W0:Y:S01]  /*2830*/  S2UR UR5, SR_CgaCtaId ;  /* 0x00000000000579c3 */ /* 0x000e220000008800 */
[----:B------:R-:W-:Y:S02]  /*2840*/  UMOV UR4, 0x400 ;  /* 0x0000040000047882 */ /* 0x000fe40000000000 */
[----:B0-----:R-:W-:-:S09]  /*2850*/  ULEA UR4, UR5, UR4, 0x18 ;  /* 0x0000000405047291 */ /* 0x001fd2000f8ec0ff */
[----:B------:R-:W0:Y:S02]  /*2860*/  LDS.64 R4, [UR4+0x18] ;  /* 0x00001804ff047984 */ /* 0x000e240008000a00 */
[----:B0-----:R-:W-:-:S14]  /*2870*/  DSETP.GEU.AND P4, PT, R4, R8, PT ;  /* 0x000000080400722a */ /* 0x001fdc0003f8e000 */
[----:B------:R-:W0:Y:S02]  /*2880*/  @P4 LDS R3, [UR4+0x20] ;  /* 0x00002004ff034984 */ /* 0x000e240008000800 */
[----:B0-----:R-:W-:-:S13]  /*2890*/  @P4 ISETP.GE.AND P0, PT, R3, R0, PT ;  /* 0x000000000300420c */ /* 0x001fda0003f06270 */
[----:B------:R-:W-:-:S06]  /*28a0*/  @P4 DSETP.GEU.AND P0, PT, R8, R4, !P0 ;  /* 0x000000040800422a */ /* 0x000fcc000470e000 */
[----:B------:R-:W-:Y:S02]  /*28b0*/  @P4 FSEL R4, R8, R4, P0 ;  /* 0x0000000408044208 */ /* 0x000fe40000000000 */
[----:B------:R-:W-:Y:S02]  /*28c0*/  @P4 FSEL R5, R9, R5, P0 ;  /* 0x0000000509054208 */ /* 0x000fe40000000000 */
[----:B-1----:R-:W-:Y:S01]  /*28d0*/  @P4 SEL R0, R0, R3, P0 ;  /* 0x0000000300004207 */ /* 0x002fe20000000000 */
[----:B------:R-:W-:Y:S02]  /*28e0*/  @P4 IMAD.MOV.U32 R8, RZ, RZ, R4 ;  /* 0x000000ffff084224 */ /* 0x000fe400078e0004 */
[----:B------:R-:W-:-:S07]  /*28f0*/  @P4 IMAD.MOV.U32 R9, RZ, RZ, R5 ;  /* 0x000000ffff094224 */ /* 0x000fce00078e0005 */
.L_x_44:
[----:B------:R-:W-:Y:S01]  /*2900*/  ISETP.GE.AND P4, PT, R6, 0xc1, PT ;  /* 0x000000c10600780c */ /* 0x000fe20003f86270 */
[----:B------:R-:W-:-:S12]  /*2910*/  @!P6 BRA `(.L_x_45) ;  /* 0x000000000034e947 */ /* 0x000fd80003800000 */
        /* <DEDUP_REMOVED lines=13> */
.L_x_45:
        /* <DEDUP_REMOVED lines=15> */
.L_x_46:
[----:B------:R-:W-:Y:S05]  /*2ae0*/  @!P2 BRA `(.L_x_47) ;  /* 0x000000000034a947 */ /* 0x000fea0003800000 */
        /* <DEDUP_REMOVED lines=13> */
.L_x_47:
        /* <DEDUP_REMOVED lines=14> */
.L_x_48:
        /* <DEDUP_REMOVED lines=14> */
.L_x_49:
[----:B------:R-:W-:Y:S05]  /*2d80*/  @!P6 BRA `(.L_x_43) ;  /* 0x000000280028e947 */ /* 0x000fea0003800000 */
[----:B------:R-:W0:Y:S01]  /*2d90*/  S2R R4, SR_CgaCtaId ;  /* 0x0000000000047919 */ /* 0x000e220000008800 */
[----:B------:R-:W-:-:S04]  /*2da0*/  MOV R3, 0x400 ;  /* 0x0000040000037802 */ /* 0x000fc80000000f00 */
[----:B0-----:R-:W-:-:S05]  /*2db0*/  LEA R3, R4, R3, 0x18 ;  /* 0x0000000304037211 */ /* 0x001fca00078ec0ff */
[----:B------:R-:W0:Y:S02]  /*2dc0*/  LDS.64 R4, [R3+0x78] ;  /* 0x0000780003047984 */ /* 0x000e240000000a00 */
[----:B0-----:R-:W-:-:S14]  /*2dd0*/  DSETP.GEU.AND P0, PT, R4, R8, PT ;  /* 0x000000080400722a */ /* 0x001fdc0003f0e000 */
[----:B------:R-:W-:Y:S05]  /*2de0*/  @!P0 BRA `(.L_x_43) ;  /* 0x0000002800108947 */ /* 0x000fea0003800000 */
[----:B------:R-:W0:Y:S02]  /*2df0*/  LDS R3, [R3+0x80] ;  /* 0x0000800003037984 */ /* 0x000e240000000800 */
[----:B0-----:R-:W-:-:S13]  /*2e00*/  ISETP.GE.AND P0, PT, R3, R0, PT ;  /* 0x000000000300720c */ /* 0x001fda0003f06270 */
[----:B------:R-:W-:-:S06]  /*2e10*/  DSETP.GEU.AND P0, PT, R8, R4, !P0 ;  /* 0x000000040800722a */ /* 0x000fcc000470e000 */
[----:B-1----:R-:W-:Y:S02]  /*2e20*/  FSEL R8, R8, R4, P0 ;  /* 0x0000000408087208 */ /* 0x002fe40000000000 */
[----:B------:R-:W-:Y:S02]  /*2e30*/  FSEL R9, R9, R5, P0 ;  /* 0x0000000509097208 */ /* 0x000fe40000000000 */
[----:B------:R-:W-:Y:S01]  /*2e40*/  SEL R0, R0, R3, P0 ;  /* 0x0000000300007207 */ /* 0x000fe20000000000 */
[----:B------:R-:W-:Y:S06]  /*2e50*/  BRA `(.L_x_43) ;  /* 0x0000002400f47947 */ /* 0x000fec0003800000 */
.L_x_27:
[----:B------:R-:W0:Y:S01]  /*2e60*/  S2R R3, SR_TID.X ;  /* 0x0000000000037919 */ /* 0x000e220000002100 */
[----:B------:R-:W1:Y:S01]  /*2e70*/  LDC.64 R6, c[0x0][0x380] ;  /* 0x0000e000ff067b82 */ /* 0x000e620000000a00 */
[----:B------:R-:W2:Y:S01]  /*2e80*/  LDCU UR5, c[0x0][0x388] ;  /* 0x00007100ff0577ac */ /* 0x000ea20008000800 */
[----:B------:R-:W3:Y:S01]  /*2e90*/  LDCU UR4, c[0x0][0x3c8] ;  /* 0x00007900ff0477ac */ /* 0x000ee20008000800 */
[----:B0-----:R-:W-:-:S04]  /*2ea0*/  IMAD.IADD R5, R4, 0x1, R3 ;  /* 0x0000000104057824 */ /* 0x001fc800078e0203 */
[----:B-1----:R-:W-:-:S05]  /*2eb0*/  IMAD.WIDE.U32 R16, R5, 0x8, R6 ;  /* 0x0000000805107825 */ /* 0x002fca00078e0006 */
[----:B------:R-:W4:Y:S04]  /*2ec0*/  LDG.E.64 R8, desc[UR8][R16.64] ;  /* 0x0000000810087981 */ /* 0x000f28000c1e1b00 */
[----:B------:R-:W4:Y:S04]  /*2ed0*/  LDG.E.64 R14, desc[UR8][R16.64+0x800] ;  /* 0x00080008100e7981 */ /* 0x000f28000c1e1b00 */
[----:B------:R-:W5:Y:S04]  /*2ee0*/  LDG.E.64 R10, desc[UR8][R16.64+0x1000] ;  /* 0x00100008100a7981 */ /* 0x000f68000c1e1b00 */
[----:B------:R-:W5:Y:S01]  /*2ef0*/  LDG.E.64 R6, desc[UR8][R16.64+0x1800] ;  /* 0x0018000810067981 */ /* 0x000f62000c1e1b00 */
[----:B--2---:R-:W-:Y:S01]  /*2f00*/  VIADD R18, R5, UR5 ;  /* 0x0000000505127c36 */ /* 0x004fe20008000000 */
[----:B---3--:R-:W-:-:S04]  /*2f10*/  USHF.L.U32 UR4, UR4, 0xa, URZ ;  /* 0x0000000a04047899 */ /* 0x008fc800080006ff */
[----:B------:R-:W-:Y:S01]  /*2f20*/  USHF.R.S32.HI UR7, URZ, 0x1f, UR4 ;  /* 0x0000001fff077899 */ /* 0x000fe20008011404 */
[----:B----4-:R-:W-:-:S14]  /*2f30*/  DSETP.GEU.AND P1, PT, R14, R8, PT ;  /* 0x000000080e00722a */ /* 0x010fdc0003f2e000 */
[C---:B------:R-:W-:Y:S01]  /*2f40*/  @P1 ISETP.GT.AND P0, PT, R18.reuse, 0x7ffffeff, PT ;  /* 0x7ffffeff1200180c */ /* 0x040fe20003f04270 */
[----:B------:R-:W-:-:S12]  /*2f50*/  @P1 VIADD R5, R18, 0x100 ;  /* 0x0000010012051836 */ /* 0x000fd80000000000 */
[----:B------:R-:W-:-:S06]  /*2f60*/  @P1 DSETP.GEU.AND P0, PT, R8, R14, P0 ;  /* 0x0000000e0800122a */ /* 0x000fcc000070e000 */
[----:B------:R-:W-:Y:S02]  /*2f70*/  @P1 FSEL R0, R8, R14, P0 ;  /* 0x0000000e08001208 */ /* 0x000fe40000000000 */
[----:B------:R-:W-:-:S03]  /*2f80*/  @P1 FSEL R15, R9, R15, P0 ;  /* 0x0000000f090f1208 */ /* 0x000fc60000000000 */
[----:B------:R-:W-:Y:S02]  /*2f90*/  @P1 IMAD.MOV.U32 R8, RZ, RZ, R0 ;  /* 0x000000ffff081224 */ /* 0x000fe400078e0000 */
[----:B------:R-:W-:Y:S02]  /*2fa0*/  @P1 IMAD.MOV.U32 R9, RZ, RZ, R15 ;  /* 0x000000ffff091224 */ /* 0x000fe400078e000f */
[----:B------:R-:W-:Y:S01]  /*2fb0*/  IMAD.MOV.U32 R0, RZ, RZ, R18 ;  /* 0x000000ffff007224 */ /* 0x000fe200078e0012 */
[----:B------:R-:W-:Y:S02]  /*2fc0*/  @P1 SEL R0, R18, R5, P0 ;  /* 0x0000000512001207 */ /* 0x000fe40000000000 */
[----:B------:R-:W-:Y:S01]  /*2fd0*/  ISETP.GE.U32.AND P1, PT, R19, UR4, PT ;  /* 0x0000000413007c0c */ /* 0x000fe2000bf26070 */
[----:B-----5:R-:W-:-:S03]  /*2fe0*/  DSETP.GEU.AND P2, PT, R10, R8, PT ;  /* 0x000000080a00722a */ /* 0x020fc60003f4e000 */
[----:B------:R-:W-:-:S11]  /*2ff0*/  ISETP.GE.U32.AND.EX P1, PT, R20, UR7, PT, P1 ;  /* 0x0000000714007c0c */ /* 0x000fd6000bf26110 */
        /* <DEDUP_REMOVED lines=17> */
[----:B------:R-:W-:Y:S06]  /*3110*/  @!P1 BRA `(.L_x_50) ;  /* 0x0000001c000c9947 */ /* 0x000fec0003800000 */
[----:B------:R-:W-:Y:S01]  /*3120*/  IADD3 R4, P1, PT, R4, UR4, RZ ;  /* 0x0000000404047c10 */ /* 0x000fe2000ff3e0ff */
[----:B------:R-:W0:Y:S01]  /*3130*/  LDC.64 R6, c[0x0][0x3c0] ;  /* 0x0000f000ff067b82 */ /* 0x000e220000000a00 */
[----:B------:R-:W-:Y:S01]  /*3140*/  IADD3 R17, P2, PT, R13, -0x400, RZ ;  /* 0xfffffc000d117810 */ /* 0x000fe20007f5e0ff */
[----:B------:R-:W1:Y:S02]  /*3150*/  LDCU UR6, c[0x0][0x388] ;  /* 0x00007100ff0677ac */ /* 0x000e640008000800 */
[----:B------:R-:W-:Y:S01]  /*3160*/  IMAD.X R5, RZ, RZ, UR7, P1 ;  /* 0x00000007ff057e24 */ /* 0x000fe200088e06ff */
[----:B------:R-:W-:Y:S01]  /*3170*/  ISETP.GT.U32.AND P0, PT, R4, R17, PT ;  /* 0x000000110400720c */ /* 0x000fe20003f04070 */
[----:B------:R-:W2:Y:S01]  /*3180*/  LDCU.64 UR10, c[0x0][0x380] ;  /* 0x00007000ff0a77ac */ /* 0x000ea20008000a00 */
[----:B------:R-:W-:-:S04]  /*3190*/  IADD3.X R16, PT, PT, R12, -0x1, RZ, P2, !PT ;  /* 0xffffffff0c107810 */ /* 0x000fc800017fe4ff */
[----:B------:R-:W-:-:S13]  /*31a0*/  ISETP.GT.U32.AND.EX P0, PT, R5, R16, PT, P0 ;  /* 0x000000100500720c */ /* 0x000fda0003f04100 */
[----:B-12---:R-:W-:Y:S05]  /*31b0*/  @P0 BRA `(.L_x_51) ;  /* 0x0000000000e40947 */ /* 0x006fea0003800000 */
.L_x_52:
[----:B------:R-:W-:-:S05]  /*31c0*/  IADD3 R10, P0, PT, R3, R4, RZ ;  /* 0x00000004030a7210 */ /* 0x000fca0007f1e0ff */
[----:B------:R-:W-:Y:S01]  /*31d0*/  IMAD.X R11, RZ, RZ, R5, P0 ;  /* 0x000000ffff0b7224 */ /* 0x000fe200000e0605 */
[----:B------:R-:W-:-:S04]  /*31e0*/  LEA R20, P0, R10, UR10, 0x3 ;  /* 0x0000000a0a147c11 */ /* 0x000fc8000f8018ff */
[----:B------:R-:W-:-:S05]  /*31f0*/  LEA.HI.X R21, R10, UR11, R11, 0x3, P0 ;  /* 0x0000000b0a157c11 */ /* 0x000fca00080f1c0b */
[----:B------:R-:W2:Y:S04]  /*3200*/  LDG.E.64 R18, desc[UR8][R20.64] ;  /* 0x0000000814127981 */ /* 0x000ea8000c1e1b00 */
[----:B------:R-:W3:Y:S04]  /*3210*/  LDG.E.64 R14, desc[UR8][R20.64+0x800] ;  /* 0x00080008140e7981 */ /* 0x000ee8000c1e1b00 */
[----:B------:R-:W4:Y:S04]  /*3220*/  LDG.E.64 R12, desc[UR8][R20.64+0x1000] ;  /* 0x00100008140c7981 */ /* 0x000f28000c1e1b00 */
[----:B------:R-:W5:Y:S01]  /*3230*/  LDG.E.64 R10, desc[UR8][R20.64+0x1800] ;  /* 0x00180008140a7981 */ /* 0x000f62000c1e1b00 */
[----:B------:R-:W-:-:S02]  /*3240*/  UMOV UR5, UR6 ;  /* 0x0000000600057c82 */ /* 0x000fc40008000000 */
[----:B------:R-:W-:Y:S01]  /*3250*/  IADD3 R23, PT, PT, R3, UR5, R4 ;  /* 0x0000000503177c10 */ /* 0x000fe2000fffe004 */
[----:B--2---:R-:W-:-:S14]  /*3260*/  DSETP.GEU.AND P1, PT, R18, R8, PT ;  /* 0x000000081200722a */ /* 0x004fdc0003f2e000 */
        /* <DEDUP_REMOVED lines=24> */
[----:B------:R-:W-:Y:S02]  /*33f0*/  @P1 IMAD.MOV.U32 R9, RZ, RZ, R13 ;  /* 0x000000ffff091224 */ /* 0x000fe400078e000d */
[----:B0-----:R-:W-:Y:S02]  /*3400*/  IMAD.MOV.U32 R13, RZ, RZ, R6 ;  /* 0x000000ffff0d7224 */ /* 0x001fe400078e0006 */
[----:B------:R-:W-:-:S02]  /*3410*/  IMAD.MOV.U32 R12, RZ, RZ, R7 ;  /* 0x000000ffff0c7224 */ /* 0x000fc400078e0007 */
[----:B-----5:R-:W-:Y:S01]  /*3420*/  DSETP.GEU.AND P2, PT, R10, R8, PT ;  /* 0x000000080a00722a */ /* 0x020fe20003f4e000 */
[----:B------:R-:W-:-:S04]  /*3430*/  IADD3 R14, P3, PT, -R4, R13, RZ ;  /* 0x0000000d040e7210 */ /* 0x000fc80007f7e1ff */
[----:B------:R-:W-:Y:S01]  /*3440*/  ISETP.GE.U32.AND P1, PT, R14, UR4, PT ;  /* 0x000000040e007c0c */ /* 0x000fe2000bf26070 */
[----:B------:R-:W-:-:S05]  /*3450*/  IMAD.X R14, R12, 0x1, ~R5, P3 ;  /* 0x000000010c0e7824 */ /* 0x000fca00018e0e05 */
[----:B------:R-:W-:-:S03]  /*3460*/  ISETP.GE.U32.AND.EX P1, PT, R14, UR7, PT, P1 ;  /* 0x000000070e007c0c */ /* 0x000fc6000bf26110 */
        /* <DEDUP_REMOVED lines=9> */
[----:B------:R-:W-:-:S04]  /*3500*/  IADD3 R4, P0, PT, R4, UR4, RZ ;  /* 0x0000000404047c10 */ /* 0x000fc8000ff1e0ff */
[----:B------:R-:W-:Y:S02]  /*3510*/  IADD3.X R5, PT, PT, R5, UR7, RZ, P0, !PT ;  /* 0x0000000705057c10 */ /* 0x000fe400087fe4ff */
[----:B------:R-:W-:-:S04]  /*3520*/  ISETP.GT.U32.AND P0, PT, R4, R17, PT ;  /* 0x000000110400720c */ /* 0x000fc80003f04070 */
[----:B------:R-:W-:-:S13]  /*3530*/  ISETP.GT.U32.AND.EX P0, PT, R5, R16, PT, P0 ;  /* 0x000000100500720c */ /* 0x000fda0003f04100 */
[----:B------:R-:W-:Y:S05]  /*3540*/  @!P0 BRA `(.L_x_52) ;  /* 0xfffffffc001c8947 */ /* 0x000fea000383ffff */
.L_x_51:
[----:B------:R-:W-:-:S04]  /*3550*/  ISETP.GE.U32.AND P0, PT, R4, R13, PT ;  /* 0x0000000d0400720c */ /* 0x000fc80003f06070 */
[----:B------:R-:W-:-:S13]  /*3560*/  ISETP.GE.U32.AND.EX P0, PT, R5, R12, PT, P0 ;  /* 0x0000000c0500720c */ /* 0x000fda0003f06100 */
[----:B------:R-:W-:Y:S05]  /*3570*/  @P0 BRA `(.L_x_50) ;  /* 0x0000001400f40947 */ /* 0x000fea0003800000 */
[----:B0-----:R-:W-:Y:S01]  /*3580*/  IMAD.IADD R6, R13, 0x1, -R4 ;  /* 0x000000010d067824 */ /* 0x001fe200078e0a04 */
[----:B------:R-:W0:Y:S01]  /*3590*/  LDCU UR4, c[0x0][0x388] ;  /* 0x00007100ff0477ac */ /* 0x000e220008000800 */
[----:B------:R-:W-:Y:S03]  /*35a0*/  BSSY.RECONVERGENT B1, `(.L_x_50) ;  /* 0x000017a000017945 */ /* 0x000fe60003800200 */
[----:B------:R-:W-:Y:S01]  /*35b0*/  ISETP.GE.AND P0, PT, R3, R6, PT ;  /* 0x000000060300720c */ /* 0x000fe20003f06270 */
[----:B------:R-:W1:-:S12]  /*35c0*/  LDCU.64 UR10, c[0x0][0x380] ;  /* 0x00007000ff0a77ac */ /* 0x000e580008000a00 */
[----:B------:R-:W-:Y:S05]  /*35d0*/  @P0 BRA `(.L_x_53) ;  /* 0x0000001400d80947 */ /* 0x000fea0003800000 */
[----:B------:R-:W-:Y:S01]  /*35e0*/  LOP3.LUT R7, RZ, R3, RZ, 0x33, !PT ;  /* 0x00000003ff077212 */ /* 0x000fe200078e33ff */
[----:B------:R-:W-:Y:S03]  /*35f0*/  BSSY.RECONVERGENT B2, `(.L_x_54) ;  /* 0x0000023000027945 */ /* 0x000fe60003800200 */
[----:B------:R-:W-:-:S04]  /*3600*/  IADD3 R13, PT, PT, -R4, R13, R7 ;  /* 0x0000000d040d7210 */ /* 0x000fc80007ffe107 */
[C---:B------:R-:W-:Y:S02]  /*3610*/  LOP3.LUT R7, R13.reuse, 0x300, RZ, 0xc0, !PT ;  /* 0x000003000d077812 */ /* 0x040fe400078ec0ff */
[----:B------:R-:W-:Y:S02]  /*3620*/  ISETP.GE.U32.AND P1, PT, R13, 0x300, PT ;  /* 0x000003000d00780c */ /* 0x000fe40003f26070 */
[----:B------:R-:W-:Y:S01]  /*3630*/  ISETP.NE.AND P0, PT, R7, 0x300, PT ;  /* 0x000003000700780c */ /* 0x000fe20003f05270 */
[----:B------:R-:W-:-:S12]  /*3640*/  IMAD.MOV.U32 R7, RZ, RZ, R3 ;  /* 0x000000ffff077224 */ /* 0x000fd800078e0003 */
[----:B------:R-:W-:Y:S05]  /*3650*/  @!P0 BRA `(.L_x_55) ;  /* 0x0000000000708947 */ /* 0x000fea0003800000 */
[----:B------:R-:W2:Y:S01]  /*3660*/  LDCU.64 UR6, c[0x0][0x380] ;  /* 0x00007000ff0677ac */ /* 0x000ea20008000a00 */
[----:B------:R-:W-:Y:S02]  /*3670*/  IADD3 R17, P0, PT, R3, R4, RZ ;  /* 0x0000000403117210 */ /* 0x000fe40007f1e0ff */
[----:B------:R-:W-:Y:S02]  /*3680*/  LEA.HI R7, R13, 0x1, RZ, 0x18 ;  /* 0x000000010d077811 */ /* 0x000fe400078fc0ff */
[----:B------:R-:W-:Y:S01]  /*3690*/  IADD3 R13, PT, PT, R4, UR5, R3 ;  /* 0x00000005040d7c10 */ /* 0x000fe2000fffe003 */
[----:B------:R-:W-:Y:S01]  /*36a0*/  IMAD.X R12, RZ, RZ, R5, P0 ;  /* 0x000000ffff0c7224 */ /* 0x000fe200000e0605 */
[----:B------:R-:W-:Y:S01]  /*36b0*/  LOP3.LUT R10, R7, 0x3, RZ, 0xc0, !PT ;  /* 0x00000003070a7812 */ /* 0x000fe200078ec0ff */
[----:B------:R-:W-:Y:S01]  /*36c0*/  IMAD.MOV.U32 R7, RZ, RZ, R3 ;  /* 0x000000ffff077224 */ /* 0x000fe200078e0003 */
[----:B--2---:R-:W-:-:S04]  /*36d0*/  LEA R16, P0, R17, UR6, 0x3 ;  /* 0x0000000611107c11 */ /* 0x004fc8000f8018ff */
[----:B------:R-:W-:Y:S01]  /*36e0*/  LEA.HI.X R17, R17, UR7, R12, 0x3, P0 ;  /* 0x0000000711117c11 */ /* 0x000fe200080f1c0c */
[----:B------:R-:W-:-:S08]  /*36f0*/  IMAD.MOV R12, RZ, RZ, -R10 ;  /* 0x000000ffff0c7224 */ /* 0x000fd000078e0a0a */
.L_x_56:
[----:B------:R-:W-:Y:S02]  /*3700*/  IMAD.MOV.U32 R10, RZ, RZ, R16 ;  /* 0x000000ffff0a7224 */ /* 0x000fe400078e0010 */
[----:B------:R-:W-:-:S06]  /*3710*/  IMAD.MOV.U32 R11, RZ, RZ, R17 ;  /* 0x000000ffff0b7224 */ /* 0x000fcc00078e0011 */
[----:B------:R-:W2:Y:S01]  /*3720*/  LDG.E.64 R10, desc[UR8][R10.64] ;  /* 0x000000080a0a7981 */ /* 0x000ea2000c1e1b00 */
[----:B------:R-:W-:Y:S01]  /*3730*/  VIADD R12, R12, 0x1 ;  /* 0x000000010c0c7836 */ /* 0x000fe20000000000 */
[----:B------:R-:W-:Y:S01]  /*3740*/  IADD3 R16, P3, PT, R16, 0x800, RZ ;  /* 0x0000080010107810 */ /* 0x000fe20007f7e0ff */
[----:B------:R-:W-:-:S03]  /*3750*/  VIADD R7, R7, 0x100 ;  /* 0x0000010007077836 */ /* 0x000fc60000000000 */
[----:B------:R-:W-:Y:S01]  /*3760*/  ISETP.NE.AND P4, PT, R12, RZ, PT ;  /* 0x000000ff0c00720c */ /* 0x000fe20003f85270 */
[----:B------:R-:W-:Y:S01]  /*3770*/  IMAD.X R17, RZ, RZ, R17, P3 ;  /* 0x000000ffff117224 */ /* 0x000fe200018e0611 */
[----:B--2---:R-:W-:-:S14]  /*3780*/  DSETP.GEU.AND P2, PT, R10, R8, PT ;  /* 0x000000080a00722a */ /* 0x004fdc0003f4e000 */
[----:B------:R-:W-:-:S13]  /*3790*/  @P2 ISETP.GE.AND P0, PT, R13, R0, PT ;  /* 0x000000000d00220c */ /* 0x000fda0003f06270 */
[----:B------:R-:W-:-:S06]  /*37a0*/  @P2 DSETP.GEU.AND P0, PT, R8, R10, !P0 ;  /* 0x0000000a0800222a */ /* 0x000fcc000470e000 */
[----:B------:R-:W-:Y:S02]  /*37b0*/  @P2 FSEL R14, R8, R10, P0 ;  /* 0x0000000a080e2208 */ /* 0x000fe40000000000 */
[----:B------:R-:W-:Y:S02]  /*37c0*/  @P2 FSEL R15, R9, R11, P0 ;  /* 0x0000000b090f2208 */ /* 0x000fe40000000000 */
[----:B------:R-:W-:Y:S01]  /*37d0*/  @P2 SEL R0, R0, R13, P0 ;  /* 0x0000000d00002207 */ /* 0x000fe20000000000 */
[----:B------:R-:W-:Y:S02]  /*37e0*/  VIADD R13, R13, 0x100 ;  /* 0x000001000d0d7836 */ /* 0x000fe40000000000 */
[----:B------:R-:W-:Y:S02]  /*37f0*/  @P2 IMAD.MOV.U32 R8, RZ, RZ, R14 ;  /* 0x000000ffff082224 */ /* 0x000fe400078e000e */
[----:B------:R-:W-:Y:S01]  /*3800*/  @P2 IMAD.MOV.U32 R9, RZ, RZ, R15 ;  /* 0x000000ffff092224 */ /* 0x000fe200078e000f */
[----:B------:R-:W-:Y:S06]  /*3810*/  @P4 BRA `(.L_x_56) ;  /* 0xfffffffc00b84947 */ /* 0x000fec000383ffff */
.L_x_55:
[----:B01----:R-:W-:Y:S05]  /*3820*/  BSYNC.RECONVERGENT B2 ;  /* 0x0000000000027941 */ /* 0x003fea0003800200 */
.L_x_54:
[----:B------:R-:W-:Y:S05]  /*3830*/  @!P1 BRA `(.L_x_53) ;  /* 0x0000001400409947 */ /* 0x000fea0003800000 */
[----:B------:R-:W-:Y:S01]  /*3840*/  IMAD.IADD R10, R6, 0x1, -R7 ;  /* 0x00000001060a7824 */ /* 0x000fe200078e0a07 */
[----:B------:R-:W-:Y:S01]  /*3850*/  BSSY.RECONVERGENT B2, `(.L_x_57) ;  /* 0x00000bc000027945 */ /* 0x000fe20003800200 */
[----:B------:R-:W-:-:S03]  /*3860*/  PLOP3.LUT P0, PT, PT, PT, PT, 0x80, 0x8 ;  /* 0x000000000008781c */ /* 0x000fc60003f0f070 */
[----:B------:R-:W-:-:S13]  /*3870*/  ISETP.GT.AND P1, PT, R10, 0xc00, PT ;  /* 0x00000c000a00780c */ /* 0x000fda0003f24270 */
[----:B------:R-:W-:Y:S05]  /*3880*/  @!P1 BRA `(.L_x_58) ;  /* 0x0000000800e09947 */ /* 0x000fea0003800000 */
[----:B------:R-:W-:Y:S01]  /*3890*/  PLOP3.LUT P0, PT, PT, PT, PT, 0x8, 0x80 ;  /* 0x000000000080781c */ /* 0x000fe20003f0e170 */
[----:B------:R-:W-:-:S12]  /*38a0*/  VIADD R24, R6, 0xfffff400 ;  /* 0xfffff40006187836 */ /* 0x000fd80000000000 */
.L_x_59:
[----:B------:R-:W-:-:S05]  /*38b0*/  IADD3 R25, P1, PT, R7, R4, RZ ;  /* 0x0000000407197210 */ /* 0x000fca0007f3e0ff */
[----:B------:R-:W-:Y:S01]  /*38c0*/  IMAD.X R10, RZ, RZ, R5, P1 ;  /* 0x000000ffff0a7224 */ /* 0x000fe200008e0605 */
[----:B------:R-:W-:-:S04]  /*38d0*/  LEA R26, P1, R25, UR10, 0x3 ;  /* 0x0000000a191a7c11 */ /* 0x000fc8000f8218ff */
[----:B------:R-:W-:-:S05]  /*38e0*/  LEA.HI.X R27, R25, UR11, R10, 0x3, P1 ;  /* 0x0000000b191b7c11 */ /* 0x000fca00088f1c0a */
[----:B------:R-:W2:Y:S04]  /*38f0*/  LDG.E.64 R10, desc[UR8][R26.64] ;  /* 0x000000081a0a7981 */ /* 0x000ea8000c1e1b00 */
[----:B------:R-:W3:Y:S04]  /*3900*/  LDG.E.64 R12, desc[UR8][R26.64+0x800] ;  /* 0x000800081a0c7981 */ /* 0x000ee8000c1e1b00 */
[----:B------:R-:W4:Y:S04]  /*3910*/  LDG.E.64 R14, desc[UR8][R26.64+0x1000] ;  /* 0x001000081a0e7981 */ /* 0x000f28000c1e1b00 */
[----:B------:R0:W5:Y:S01]  /*3920*/  LDG.E.64 R16, desc[UR8][R26.64+0x1800] ;  /* 0x001800081a107981 */ /* 0x000162000c1e1b00 */
[----:B------:R-:W-:-:S05]  /*3930*/  VIADD R23, R7, 0x400 ;  /* 0x0000040007177836 */ /* 0x000fca0000000000 */
[----:B------:R-:W-:-:S05]  /*3940*/  IADD3 R23, P1, PT, R23, R4, RZ ;  /* 0x0000000417177210 */ /* 0x000fca0007f3e0ff */
[----:B------:R-:W-:Y:S01]  /*3950*/  IMAD.X R20, RZ, RZ, R5, P1 ;  /* 0x000000ffff147224 */ /* 0x000fe200008e0605 */
[----:B------:R-:W-:-:S04]  /*3960*/  LEA R18, P1, R23, UR10, 0x3 ;  /* 0x0000000a17127c11 */ /* 0x000fc8000f8218ff */
[----:B------:R-:W-:-:S05]  /*3970*/  LEA.HI.X R19, R23, UR11, R20, 0x3, P1 ;  /* 0x0000000b17137c11 */ /* 0x000fca00088f1c14 */
[----:B------:R-:W5:Y:S01]  /*3980*/  LDG.E.64 R20, desc[UR8][R18.64] ;  /* 0x0000000812147981 */ /* 0x000f62000c1e1b00 */
[----:B------:R-:W-:Y:S02]  /*3990*/  VIADD R25, R25, UR4 ;  /* 0x0000000419197c36 */ /* 0x000fe40008000000 */
[----:B------:R-:W-:Y:S01]  /*39a0*/  VIADD R23, R23, UR4 ;  /* 0x0000000417177c36 */ /* 0x000fe20008000000 */
[----:B--2---:R-:W-:-:S14]  /*39b0*/  DSETP.GEU.AND P2, PT, R10, R8, PT ;  /* 0x000000080a00722a */ /* 0x004fdc0003f4e000 */
        /* <DEDUP_REMOVED lines=26> */
[----:B------:R-:W4:Y:S04]  /*3b60*/  LDG.E.64 R14, desc[UR8][R18.64+0x1800] ;  /* 0x00180008120e7981 */ /* 0x000f28000c1e1b00 */
[----:B-----5:R-:W-:Y:S01]  /*3b70*/  DSETP.GEU.AND P2, PT, R16, R8, PT ;  /* 0x000000081000722a */ /* 0x020fe20003f4e000 */
[----:B------:R-:W-:-:S13]  /*3b80*/  @P4 SEL R0, R0, R27, P1 ;  /* 0x0000001b00004207 */ /* 0x000fda0000800000 */
[----:B------:R-:W-:-:S05]  /*3b90*/  @P2 VIADD R25, R25, 0x300 ;  /* 0x0000030019192836 */ /* 0x000fca0000000000 */
[----:B------:R-:W-:Y:S01]  /*3ba0*/  @P2 ISETP.GE.AND P1, PT, R25, R0, PT ;  /* 0x000000001900220c */ /* 0x000fe20003f26270 */
[----:B------:R-:W-:-:S05]  /*3bb0*/  VIADD R27, R7, 0x800 ;  /* 0x00000800071b7836 */ /* 0x000fca0000000000 */
[----:B------:R-:W-:-:S07]  /*3bc0*/  IADD3 R27, P3, PT, R27, R4, RZ ;  /* 0x000000041b1b7210 */ /* 0x000fce0007f7e0ff */
[----:B------:R-:W-:Y:S01]  /*3bd0*/  @P2 DSETP.GEU.AND P1, PT, R8, R16, !P1 ;  /* 0x000000100800222a */ /* 0x000fe20004f2e000 */
[----:B------:R-:W-:-:S05]  /*3be0*/  IMAD.X R22, RZ, RZ, R5, P3 ;  /* 0x000000ffff167224 */ /* 0x000fca00018e0605 */
[----:B------:R-:W-:Y:S02]  /*3bf0*/  @P2 FSEL R26, R8, R16, P1 ;  /* 0x00000010081a2208 */ /* 0x000fe40000800000 */
[----:B------:R-:W-:Y:S02]  /*3c00*/  LEA R16, P3, R27, UR10, 0x3 ;  /* 0x0000000a1b107c11 */ /* 0x000fe4000f8618ff */
[----:B------:R-:W-:Y:S02]  /*3c10*/  @P2 FSEL R29, R9, R17, P1 ;  /* 0x00000011091d2208 */ /* 0x000fe40000800000 */
[----:B------:R-:W-:Y:S01]  /*3c20*/  LEA.HI.X R17, R27, UR11, R22, 0x3, P3 ;  /* 0x0000000b1b117c11 */ /* 0x000fe200098f1c16 */
[----:B------:R-:W-:-:S04]  /*3c30*/  @P2 IMAD.MOV.U32 R8, RZ, RZ, R26 ;  /* 0x000000ffff082224 */ /* 0x000fc800078e001a */
[----:B------:R-:W5:Y:S01]  /*3c40*/  LDG.E.64 R18, desc[UR8][R16.64] ;  /* 0x0000000810127981 */ /* 0x000f62000c1e1b00 */
[----:B------:R-:W-:-:S06]  /*3c50*/  @P2 IMAD.MOV.U32 R9, RZ, RZ, R29 ;  /* 0x000000ffff092224 */ /* 0x000fcc00078e001d */
[----:B------:R-:W-:Y:S01]  /*3c60*/  DSETP.GEU.AND P3, PT, R20, R8, PT ;  /* 0x000000081400722a */ /* 0x000fe20003f6e000 */
[----:B------:R-:W-:-:S13]  /*3c70*/  @P2 SEL R0, R0, R25, P1 ;  /* 0x0000001900002207 */ /* 0x000fda0000800000 */
[----:B------:R-:W-:-:S13]  /*3c80*/  @P3 ISETP.GE.AND P1, PT, R23, R0, PT ;  /* 0x000000001700320c */ /* 0x000fda0003f26270 */
[----:B------:R-:W-:-:S06]  /*3c90*/  @P3 DSETP.GEU.AND P1, PT, R8, R20, !P1 ;  /* 0x000000140800322a */ /* 0x000fcc0004f2e000 */
[----:B------:R-:W-:Y:S02]  /*3ca0*/  @P3 FSEL R22, R8, R20, P1 ;  /* 0x0000001408163208 */ /* 0x000fe40000800000 */
[----:B------:R-:W-:Y:S02]  /*3cb0*/  @P3 FSEL R25, R9, R21, P1 ;  /* 0x0000001509193208 */ /* 0x000fe40000800000 */
[----:B------:R-:W5:Y:S01]  /*3cc0*/  LDG.E.64 R20, desc[UR8][R16.64+0x800] ;  /* 0x0008000810147981 */ /* 0x000f62000c1e1b00 */
        /* <DEDUP_REMOVED lines=34> */
[----:B------:R-:W-:Y:S02]  /*3ef0*/  @P2 IMAD.MOV.U32 R8, RZ, RZ, R26 ;  /* 0x000000ffff082224 */ /* 0x000fe400078e001a */
[----:B------:R-:W-:Y:S02]  /*3f00*/  @P2 IMAD.MOV.U32 R9, RZ, RZ, R29 ;  /* 0x000000ffff092224 */ /* 0x000fe400078e001d */
[----:B------:R-:W4:Y:S04]  /*3f10*/  LDG.E.64 R16, desc[UR8][R14.64] ;  /* 0x000000080e107981 */ /* 0x000f28000c1e1b00 */
[----:B-----5:R-:W-:Y:S01]  /*3f20*/  DSETP.GEU.AND P3, PT, R18, R8, PT ;  /* 0x000000081200722a */ /* 0x020fe20003f6e000 */
[----:B------:R-:W-:Y:S01]  /*3f30*/  VIADD R27, R27, UR4 ;  /* 0x000000041b1b7c36 */ /* 0x000fe20008000000 */
[----:B------:R-:W-:-:S02]  /*3f40*/  @P2 SEL R0, R0, R23, P1 ;  /* 0x0000001700002207 */ /* 0x000fc40000800000 */
[----:B------:R-:W5:Y:S10]  /*3f50*/  LDG.E.64 R22, desc[UR8][R14.64+0x1800] ;  /* 0x001800080e167981 */ /* 0x000f74000c1e1b00 */
[----:B------:R-:W-:-:S13]  /*3f60*/  @P3 ISETP.GE.AND P1, PT, R27, R0, PT ;  /* 0x000000001b00320c */ /* 0x000fda0003f26270 */
[----:B------:R-:W-:-:S06]  /*3f70*/  @P3 DSETP.GEU.AND P1, PT, R8, R18, !P1 ;  /* 0x000000120800322a */ /* 0x000fcc0004f2e000 */
[----:B------:R-:W-:Y:S02]  /*3f80*/  @P3 FSEL R18, R8, R18, P1 ;  /* 0x0000001208123208 */ /* 0x000fe40000800000 */
[----:B------:R-:W-:-:S03]  /*3f90*/  @P3 FSEL R19, R9, R19, P1 ;  /* 0x0000001309133208 */ /* 0x000fc60000800000 */
[----:B------:R-:W-:Y:S02]  /*3fa0*/  @P3 IMAD.MOV.U32 R8, RZ, RZ, R18 ;  /* 0x000000ffff083224 */ /* 0x000fe400078e0012 */
[----:B------:R-:W-:Y:S02]  /*3fb0*/  @P3 IMAD.MOV.U32 R9, RZ, RZ, R19 ;  /* 0x000000ffff093224 */ /* 0x000fe400078e0013 */
[----:B------:R-:W5:Y:S04]  /*3fc0*/  LDG.E.64 R18, desc[UR8][R14.64+0x800] ;  /* 0x000800080e127981 */ /* 0x000f68000c1e1b00 */
        /* <DEDUP_REMOVED lines=9> */
[----:B------:R-:W5:Y:S01]  /*4060*/  LDG.E.64 R20, desc[UR8][R14.64+0x1000] ;  /* 0x001000080e147981 */ /* 0x000f62000c1e1b00 */
        /* <DEDUP_REMOVED lines=27> */
[----:B-----5:R-:W-:Y:S01]  /*4220*/  DSETP.GEU.AND P2, PT, R18, R8, PT ;  /* 0x000000081200722a */ /* 0x020fe20003f4e000 */
        /* <DEDUP_REMOVED lines=22> */
[----:B------:R-:W-:-:S11]  /*4390*/  ISETP.GE.AND P3, PT, R7, R24, PT ;  /* 0x000000180700720c */ /* 0x000fd60003f66270 */
[----:B------:R-:W-:-:S06]  /*43a0*/  @P2 DSETP.GEU.AND P1, PT, R8, R22, !P1 ;  /* 0x000000160800222a */ /* 0x000fcc0004f2e000 */
[----:B------:R-:W-:Y:S02]  /*43b0*/  @P2 FSEL R10, R8, R22, P1 ;  /* 0x00000016080a2208 */ /* 0x000fe40000800000 */
[----:B------:R-:W-:Y:S02]  /*43c0*/  @P2 FSEL R23, R9, R23, P1 ;  /* 0x0000001709172208 */ /* 0x000fe40000800000 */
[----:B------:R-:W-:Y:S01]  /*43d0*/  @P2 SEL R0, R0, R11, P1 ;  /* 0x0000000b00002207 */ /* 0x000fe20000800000 */
[----:B------:R-:W-:Y:S02]  /*43e0*/  @P2 IMAD.MOV.U32 R8, RZ, RZ, R10 ;  /* 0x000000ffff082224 */ /* 0x000fe400078e000a */
[----:B------:R-:W-:Y:S01]  /*43f0*/  @P2 IMAD.MOV.U32 R9, RZ, RZ, R23 ;  /* 0x000000ffff092224 */ /* 0x000fe200078e0017 */
[----:B------:R-:W-:Y:S06]  /*4400*/  @!P3 BRA `(.L_x_59) ;  /* 0xfffffff40028b947 */ /* 0x000fec000383ffff */
.L_x_58:
[----:B------:R-:W-:Y:S05]  /*4410*/  BSYNC.RECONVERGENT B2 ;  /* 0x0000000000027941 */ /* 0x000fea0003800200 */
.L_x_57:
[----:B------:R-:W-:Y:S01]  /*4420*/  IMAD.IADD R10, R6, 0x1, -R7 ;  /* 0x00000001060a7824 */ /* 0x000fe200078e0a07 */
[----:B------:R-:W-:Y:S04]  /*4430*/  BSSY.RECONVERGENT B2, `(.L_x_60) ;  /* 0x0000060000027945 */ /* 0x000fe80003800200 */
[----:B------:R-:W-:-:S13]  /*4440*/  ISETP.GT.AND P1, PT, R10, 0x400, PT ;  /* 0x000004000a00780c */ /* 0x000fda0003f24270 */
[----:B------:R-:W-:Y:S05]  /*4450*/  @!P1 BRA `(.L_x_61) ;  /* 0x0000000400749947 */ /* 0x000fea0003800000 */
[----:B------:R-:W0:Y:S01]  /*4460*/  LDCU.64 UR6, c[0x0][0x380] ;  /* 0x00007000ff0677ac */ /* 0x000e220008000a00 */
[----:B------:R-:W-:-:S05]  /*4470*/  IADD3 R25, P0, PT, R7, R4, RZ ;  /* 0x0000000407197210 */ /* 0x000fca0007f1e0ff */
[----:B------:R-:W-:Y:S01]  /*4480*/  IMAD.X R10, RZ, RZ, R5, P0 ;  /* 0x000000ffff0a7224 */ /* 0x000fe200000e0605 */
[----:B0-----:R-:W-:-:S04]  /*4490*/  LEA R22, P0, R25, UR6, 0x3 ;  /* 0x0000000619167c11 */ /* 0x001fc8000f8018ff */
        /* <DEDUP_REMOVED lines=8> */
[C---:B------:R-:W-:Y:S01]  /*4520*/  LEA R18, P0, R24.reuse, UR6, 0x3 ;  /* 0x0000000618127c11 */ /* 0x040fe2000f8018ff */
[----:B------:R-:W1:Y:S03]  /*4530*/  LDCU UR6, c[0x0][0x388] ;  /* 0x00007100ff0677ac */ /* 0x000e660008000800 */
[----:B------:R-:W-:-:S05]  /*4540*/  LEA.HI.X R19, R24, UR7, R17, 0x3, P0 ;  /* 0x0000000718137c11 */ /* 0x000fca00080f1c11 */
[----:B------:R-:W5:Y:S01]  /*4550*/  LDG.E.64 R16, desc[UR8][R18.64] ;  /* 0x0000000812107981 */ /* 0x000f62000c1e1b00 */
[----:B-1----:R-:W-:Y:S01]  /*4560*/  VIADD R25, R25, UR6 ;  /* 0x0000000619197c36 */ /* 0x002fe20008000000 */
[----:B--2---:R-:W-:-:S14]  /*4570*/  DSETP.GEU.AND P1, PT, R20, R8, PT ;  /* 0x000000081400722a */ /* 0x004fdc0003f2e000 */
[----:B------:R-:W-:-:S13]  /*4580*/  @P1 ISETP.GE.AND P0, PT, R25, R0, PT ;  /* 0x000000001900120c */ /* 0x000fda0003f06270 */
[----:B------:R-:W-:-:S06]  /*4590*/  @P1 DSETP.GEU.AND P0, PT, R8, R20, !P0 ;  /* 0x000000140800122a */ /* 0x000fcc000470e000 */
[----:B0-----:R-:W-:Y:S02]  /*45a0*/  @P1 FSEL R22, R8, R20, P0 ;  /* 0x0000001408161208 */ /* 0x001fe40000000000 */
[----:B------:R-:W-:Y:S02]  /*45b0*/  @P1 FSEL R23, R9, R21, P0 ;  /* 0x0000001509171208 */ /* 0x000fe40000000000 */
[----:B------:R-:W2:Y:S01]  /*45c0*/  LDG.E.64 R20, desc[UR8][R18.64+0x800] ;  /* 0x0008000812147981 */ /* 0x000ea2000c1e1b00 */
[----:B------:R-:W-:Y:S01]  /*45d0*/  @P1 IMAD.MOV.U32 R8, RZ, RZ, R22 ;  /* 0x000000ffff081224 */ /* 0x000fe200078e0016 */
[----:B------:R-:W-:Y:S01]  /*45e0*/  @P1 SEL R0, R0, R25, P0 ;  /* 0x0000001900001207 */ /* 0x000fe20000000000 */
[----:B------:R-:W-:Y:S02]  /*45f0*/  @P1 IMAD.MOV.U32 R9, RZ, RZ, R23 ;  /* 0x000000ffff091224 */ /* 0x000fe400078e0017 */
[----:B------:R-:W2:Y:S04]  /*4600*/  LDG.E.64 R22, desc[UR8][R18.64+0x1800] ;  /* 0x0018000812167981 */ /* 0x000ea8000c1e1b00 */
[----:B---3--:R-:W-:-:S14]  /*4610*/  DSETP.GEU.AND P2, PT, R10, R8, PT ;  /* 0x000000080a00722a */ /* 0x008fdc0003f4e000 */
[----:B------:R-:W-:-:S05]  /*4620*/  @P2 VIADD R27, R25, 0x100 ;  /* 0x00000100191b2836 */ /* 0x000fca0000000000 */
[----:B------:R-:W-:-:S13]  /*4630*/  @P2 ISETP.GE.AND P0, PT, R27, R0, PT ;  /* 0x000000001b00220c */ /* 0x000fda0003f06270 */
[----:B------:R-:W-:-:S06]  /*4640*/  @P2 DSETP.GEU.AND P0, PT, R8, R10, !P0 ;  /* 0x0000000a0800222a */ /* 0x000fcc000470e000 */
[----:B------:R-:W-:Y:S02]  /*4650*/  @P2 FSEL R26, R8, R10, P0 ;  /* 0x0000000a081a2208 */ /* 0x000fe40000000000 */
[----:B------:R-:W-:Y:S02]  /*4660*/  @P2 FSEL R29, R9, R11, P0 ;  /* 0x0000000b091d2208 */ /* 0x000fe40000000000 */
[----:B------:R-:W3:Y:S01]  /*4670*/  LDG.E.64 R10, desc[UR8][R18.64+0x1000] ;  /* 0x00100008120a7981 */ /* 0x000ee2000c1e1b00 */
[----:B------:R-:W-:Y:S02]  /*4680*/  @P2 IMAD.MOV.U32 R8, RZ, RZ, R26 ;  /* 0x000000ffff082224 */ /* 0x000fe400078e001a */
[----:B------:R-:W-:-:S06]  /*4690*/  @P2 IMAD.MOV.U32 R9, RZ, RZ, R29 ;  /* 0x000000ffff092224 */ /* 0x000fcc00078e001d */
        /* <DEDUP_REMOVED lines=51> */
[----:B------:R-:W-:-:S06]  /*49d0*/  @P2 DSETP.GEU.AND P1, PT, R8, R22, !P1 ;  /* 0x000000160800222a */ /* 0x000fcc0004f2e000 */
[----:B------:R-:W-:Y:S02]  /*49e0*/  @P2 FSEL R10, R8, R22, P1 ;  /* 0x00000016080a2208 */ /* 0x000fe40000800000 */
[----:B------:R-:W-:Y:S02]  /*49f0*/  @P2 FSEL R23, R9, R23, P1 ;  /* 0x0000001709172208 */ /* 0x000fe40000800000 */
[----:B------:R-:W-:Y:S01]  /*4a00*/  @P2 SEL R0, R0, R11, P1 ;  /* 0x0000000b00002207 */ /* 0x000fe20000800000 */
[----:B------:R-:W-:Y:S02]  /*4a10*/  @P2 IMAD.MOV.U32 R8, RZ, RZ, R10 ;  /* 0x000000ffff082224 */ /* 0x000fe400078e000a */
[----:B------:R-:W-:-:S07]  /*4a20*/  @P2 IMAD.MOV.U32 R9, RZ, RZ, R23 ;  /* 0x000000ffff092224 */ /* 0x000fce00078e0017 */
.L_x_61:
[----:B------:R-:W-:Y:S05]  /*4a30*/  BSYNC.RECONVERGENT B2 ;  /* 0x0000000000027941 */ /* 0x000fea0003800200 */
.L_x_60:
[----:B------:R-:W-:-:S13]  /*4a40*/  ISETP.LT.OR P0, PT, R7, R6, P0 ;  /* 0x000000060700720c */ /* 0x000fda0000701670 */
[----:B------:R-:W-:Y:S05]  /*4a50*/  @!P0 BRA `(.L_x_53) ;  /* 0x0000000000b88947 */ /* 0x000fea0003800000 */
[----:B------:R-:W0:Y:S01]  /*4a60*/  LDCU.64 UR6, c[0x0][0x380] ;  /* 0x00007000ff0677ac */ /* 0x000e220008000a00 */
[----:B------:R-:W-:-:S05]  /*4a70*/  IADD3 R16, P0, PT, R7, R4, RZ ;  /* 0x0000000407107210 */ /* 0x000fca0007f1e0ff */
[----:B------:R-:W-:Y:S01]  /*4a80*/  IMAD.X R5, RZ, RZ, R5, P0 ;  /* 0x000000ffff057224 */ /* 0x000fe200000e0605 */
[C---:B0-----:R-:W-:Y:S01]  /*4a90*/  LEA R12, P0, R16.reuse, UR6, 0x3 ;  /* 0x00000006100c7c11 */ /* 0x041fe2000f8018ff */
[----:B------:R-:W0:Y:S03]  /*4aa0*/  LDCU UR6, c[0x0][0x388] ;  /* 0x00007100ff0677ac */ /* 0x000e260008000800 */
[----:B------:R-:W-:-:S05]  /*4ab0*/  LEA.HI.X R13, R16, UR7, R5, 0x3, P0 ;  /* 0x00000007100d7c11 */ /* 0x000fca00080f1c05 */
[----:B------:R-:W2:Y:S04]  /*4ac0*/  LDG.E.64 R14, desc[UR8][R12.64] ;  /* 0x000000080c0e7981 */ /* 0x000ea8000c1e1b00 */
[----:B------:R-:W3:Y:S04]  /*4ad0*/  LDG.E.64 R10, desc[UR8][R12.64+0x800] ;  /* 0x000800080c0a7981 */ /* 0x000ee8000c1e1b00 */
[----:B------:R-:W4:Y:S04]  /*4ae0*/  LDG.E.64 R6, desc[UR8][R12.64+0x1000] ;  /* 0x001000080c067981 */ /* 0x000f28000c1e1b00 */
[----:B------:R1:W5:Y:S01]  /*4af0*/  LDG.E.64 R4, desc[UR8][R12.64+0x1800] ;  /* 0x001800080c047981 */ /* 0x000362000c1e1b00 */
[----:B0-----:R-:W-:Y:S01]  /*4b00*/  VIADD R17, R16, UR6 ;  /* 0x0000000610117c36 */ /* 0x001fe20008000000 */
        /* <DEDUP_REMOVED lines=9> */
[----:B-1----:R-:W-:-:S05]  /*4ba0*/  @P2 VIADD R13, R17, 0x100 ;  /* 0x00000100110d2836 */ /* 0x002fca0000000000 */
        /* <DEDUP_REMOVED lines=16> */
[----:B-----5:R-:W-:-:S14]  /*4cb0*/  DSETP.GEU.AND P2, PT, R4, R8, PT ;  /* 0x000000080400722a */ /* 0x020fdc0003f4e000 */
[----:B------:R-:W-:-:S05]  /*4cc0*/  @P2 VIADD R7, R17, 0x300 ;  /* 0x0000030011072836 */ /* 0x000fca0000000000 */
[----:B------:R-:W-:-:S13]  /*4cd0*/  @P2 ISETP.GE.AND P0, PT, R7, R0, PT ;  /* 0x000000000700220c */ /* 0x000fda0003f06270 */
[----:B------:R-:W-:-:S06]  /*4ce0*/  @P2 DSETP.GEU.AND P0, PT, R8, R4, !P0 ;  /* 0x000000040800222a */ /* 0x000fcc000470e000 */
[----:B------:R-:W-:Y:S02]  /*4cf0*/  @P2 FSEL R4, R8, R4, P0 ;  /* 0x0000000408042208 */ /* 0x000fe40000000000 */
[----:B------:R-:W-:Y:S02]  /*4d00*/  @P2 FSEL R5, R9, R5, P0 ;  /* 0x0000000509052208 */ /* 0x000fe40000000000 */
[----:B------:R-:W-:Y:S01]  /*4d10*/  @P2 SEL R0, R0, R7, P0 ;  /* 0x0000000700002207 */ /* 0x000fe20000000000 */
[----:B------:R-:W-:Y:S02]  /*4d20*/  @P2 IMAD.MOV.U32 R8, RZ, RZ, R4 ;  /* 0x000000ffff082224 */ /* 0x000fe400078e0004 */
[----:B------:R-:W-:-:S07]  /*4d30*/  @P2 IMAD.MOV.U32 R9, RZ, RZ, R5 ;  /* 0x000000ffff092224 */ /* 0x000fce00078e0005 */
.L_x_53:
[----:B01----:R-:W-:Y:S05]  /*4d40*/  BSYNC.RECONVERGENT B1 ;  /* 0x0000000000017941 */ /* 0x003fea0003800200 */
.L_x_50:
[----:B0-----:R-:W0:Y:S01]  /*4d50*/  SHFL.DOWN PT, R7, R0, 0x1, 0x1f ;  /* 0x08201f0000077f89 */ /* 0x001e2200000e0000 */
[----:B------:R-:W1:Y:S03]  /*4d60*/  S2R R6, SR_LANEID ;  /* 0x0000000000067919 */ /* 0x000e660000000000 */
[----:B------:R-:W-:Y:S04]  /*4d70*/  SHFL.DOWN PT, R4, R8, 0x1, 0x1f ;  /* 0x08201f0008047f89 */ /* 0x000fe800000e0000 */
[----:B------:R-:W2:Y:S01]  /*4d80*/  SHFL.DOWN PT, R5, R9, 0x1, 0x1f ;  /* 0x08201f0009057f89 */ /* 0x000ea200000e0000 */
[----:B0-----:R-:W-:Y:S01]  /*4d90*/  ISETP.GE.AND P1, PT, R7, R0, PT ;  /* 0x000000000700720c */ /* 0x001fe20003f26270 */
[----:B--2---:R-:W-:Y:S01]  /*4da0*/  DSETP.GT.AND P0, PT, R8, R4, PT ;  /* 0x000000040800722a */ /* 0x004fe20003f04000 */
[----:B-1----:R-:W-:-:S11]  /*4db0*/  ISETP.NE.AND P2, PT, R6, RZ, PT ;  /* 0x000000ff0600720c */ /* 0x002fd60003f45270 */
[----:B------:R-:W-:Y:S01]  /*4dc0*/  DSETP.GEU.AND P1, PT, R8, R4, !P1 ;  /* 0x000000040800722a */ /* 0x000fe20004f2e000 */
[----:B------:R-:W-:-:S05]  /*4dd0*/  ISETP.GT.OR P0, PT, R6, 0x1e, P0 ;  /* 0x0000001e0600780c */ /* 0x000fca0000704670 */
[----:B------:R-:W-:Y:S01]  /*4de0*/  PLOP3.LUT P0, PT, P0, P1, PT, 0xf8, 0x8f ;  /* 0x00000000008f781c */ /* 0x000fe20000703f70 */
[----:B------:R-:W0:Y:S01]  /*4df0*/  @!P2 S2R R11, SR_CgaCtaId ;  /* 0x00000000000ba919 */ /* 0x000e220000008800 */
[----:B------:R-:W-:-:S11]  /*4e00*/  @!P2 MOV R10, 0x400 ;  /* 0x00000400000aa802 */ /* 0x000fd60000000f00 */
[----:B------:R-:W-:Y:S02]  /*4e10*/  @!P0 IMAD.MOV.U32 R0, RZ, RZ, R7 ;  /* 0x000000ffff008224 */ /* 0x000fe400078e0007 */
[----:B------:R-:W-:Y:S02]  /*4e20*/  @!P0 IMAD.MOV.U32 R8, RZ, RZ, R4 ;  /* 0x000000ffff088224 */ /* 0x000fe400078e0004 */
[----:B------:R-:W-:Y:S01]  /*4e30*/  @!P0 IMAD.MOV.U32 R9, RZ, RZ, R5 ;  /* 0x000000ffff098224 */ /* 0x000fe200078e0005 */
[----:B------:R-:W1:Y:S04]  /*4e40*/  SHFL.DOWN PT, R7, R0, 0x2, 0x1f ;  /* 0x08401f0000077f89 */ /* 0x000e6800000e0000 */
[----:B------:R-:W-:Y:S04]  /*4e50*/  SHFL.DOWN PT, R4, R8, 0x2, 0x1f ;  /* 0x08401f0008047f89 */ /* 0x000fe800000e0000 */
[----:B------:R-:W2:Y:S01]  /*4e60*/  SHFL.DOWN PT, R5, R9, 0x2, 0x1f ;  /* 0x08401f0009057f89 */ /* 0x000ea200000e0000 */
[----:B0-----:R-:W-:-:S02]  /*4e70*/  @!P2 LEA R11, R11, R10, 0x18 ;  /* 0x0000000a0b0ba211 */ /* 0x001fc400078ec0ff */
        /* <DEDUP_REMOVED lines=8> */
[----:B------:R-:W0:Y:S04]  /*4f00*/  SHFL.DOWN PT, R7, R0, 0x4, 0x1f ;  /* 0x08801f0000077f89 */ /* 0x000e2800000e0000 */
[----:B------:R-:W-:Y:S04]  /*4f10*/  SHFL.DOWN PT, R4, R8, 0x4, 0x1f ;  /* 0x08801f0008047f89 */ /* 0x000fe800000e0000 */
[----:B------:R-:W1:Y:S01]  /*4f20*/  SHFL.DOWN PT, R5, R9, 0x4, 0x1f ;  /* 0x08801f0009057f89 */ /* 0x000e6200000e0000 */
[----:B0-----:R-:W-:Y:S01]  /*4f30*/  ISETP.GE.AND P1, PT, R7, R0, PT ;  /* 0x000000000700720c */ /* 0x001fe20003f26270 */
[----:B-1----:R-:W-:-:S12]  /*4f40*/  DSETP.GT.AND P0, PT, R8, R4, PT ;  /* 0x000000040800722a */ /* 0x002fd80003f04000 */
        /* <DEDUP_REMOVED lines=17> */
[----:B------:R-:W-:Y:S04]  /*5060*/  SHFL.DOWN PT, R4, R8, 0x10, 0x1f ;  /* 0x0a001f0008047f89 */ /* 0x000fe800000e0000 */
[----:B------:R-:W0:Y:S04]  /*5070*/  SHFL.DOWN PT, R5, R9, 0x10, 0x1f ;  /* 0x0a001f0009057f89 */ /* 0x000e2800000e0000 */
[----:B------:R-:W1:Y:S01]  /*5080*/  SHFL.DOWN PT, R7, R0, 0x10, 0x1f ;  /* 0x0a001f0000077f89 */ /* 0x000e6200000e0000 */
[----:B0-----:R-:W-:-:S06]  /*5090*/  DSETP.GT.AND P0, PT, R8, R4, PT ;  /* 0x000000040800722a */ /* 0x001fcc0003f04000 */
[----:B------:R-:W-:Y:S02]  /*50a0*/  ISETP.GT.OR P0, PT, R6, 0xf, P0 ;  /* 0x0000000f0600780c */ /* 0x000fe40000704670 */
        /* <DEDUP_REMOVED lines=15> */
[----:B------:R-:W1:Y:S01]  /*51a0*/  S2UR UR5, SR_CgaCtaId ;  /* 0x00000000000579c3 */ /* 0x000e620000008800 */
[----:B------:R-:W-:Y:S02]  /*51b0*/  UMOV UR4, 0x400 ;  /* 0x0000040000047882 */ /* 0x000fe40000000000 */
[----:B-1----:R-:W-:-:S09]  /*51c0*/  ULEA UR4, UR5, UR4, 0x18 ;  /* 0x0000000405047291 */ /* 0x002fd2000f8ec0ff */
[----:B------:R-:W1:Y:S04]  /*51d0*/  LDS.64 R4, [UR4+0x18] ;  /* 0x00001804ff047984 */ /* 0x000e680008000a00 */
[----:B------:R-:W-:Y:S01]  /*51e0*/  LDS.64 R6, [UR4+0x28] ;  /* 0x00002804ff067984 */ /* 0x000fe20008000a00 */
[----:B-1----:R-:W-:-:S14]  /*51f0*/  DSETP.GEU.AND P2, PT, R4, R8, PT ;  /* 0x000000080400722a */ /* 0x002fdc0003f4e000 */
[----:B------:R-:W1:Y:S02]  /*5200*/  @P2 LDS R3, [UR4+0x20] ;  /* 0x00002004ff032984 */ /* 0x000e640008000800 */
[----:B-1----:R-:W-:-:S13]  /*5210*/  @P2 ISETP.GE.AND P0, PT, R3, R0, PT ;  /* 0x000000000300220c */ /* 0x002fda0003f06270 */
[----:B------:R-:W-:-:S06]  /*5220*/  @P2 DSETP.GEU.AND P0, PT, R8, R4, !P0 ;  /* 0x000000040800222a */ /* 0x000fcc000470e000 */
[----:B------:R-:W-:Y:S02]  /*5230*/  @P2 FSEL R4, R8, R4, P0 ;  /* 0x0000000408042208 */ /* 0x000fe40000000000 */
[----:B------:R-:W-:Y:S02]  /*5240*/  @P2 FSEL R5, R9, R5, P0 ;  /* 0x0000000509052208 */ /* 0x000fe40000000000 */
[----:B0-----:R-:W-:Y:S01]  /*5250*/  @P2 SEL R0, R0, R3, P0 ;  /* 0x0000000300002207 */ /* 0x001fe20000000000 */
[----:B------:R-:W-:Y:S02]  /*5260*/  @P2 IMAD.MOV.U32 R8, RZ, RZ, R4 ;  /* 0x000000ffff082224 */ /* 0x000fe400078e0004 */
[----:B------:R-:W-:Y:S02]  /*5270*/  @P2 IMAD.MOV.U32 R9, RZ, RZ, R5 ;  /* 0x000000ffff092224 */ /* 0x000fe400078e0005 */
[----:B------:R-:W-:Y:S04]  /*5280*/  LDS.64 R4, [UR4+0x38] ;  /* 0x00003804ff047984 */ /* 0x000fe80008000a00 */
[----:B------:R-:W-:-:S14]  /*5290*/  DSETP.GEU.AND P3, PT, R6, R8, PT ;  /* 0x000000080600722a */ /* 0x000fdc0003f6e000 */
[----:B------:R-:W0:Y:S02]  /*52a0*/  @P3 LDS R11, [UR4+0x30] ;  /* 0x00003004ff0b3984 */ /* 0x000e240008000800 */
[----:B0-----:R-:W-:-:S13]  /*52b0*/  @P3 ISETP.GE.AND P0, PT, R11, R0, PT ;  /* 0x000000000b00320c */ /* 0x001fda0003f06270 */
[----:B------:R-:W-:-:S06]  /*52c0*/  @P3 DSETP.GEU.AND P0, PT, R8, R6, !P0 ;  /* 0x000000060800322a */ /* 0x000fcc000470e000 */
[----:B------:R-:W-:Y:S02]  /*52d0*/  @P3 FSEL R3, R8, R6, P0 ;  /* 0x0000000608033208 */ /* 0x000fe40000000000 */
[----:B------:R-:W-:Y:S02]  /*52e0*/  @P3 FSEL R6, R9, R7, P0 ;  /* 0x0000000709063208 */ /* 0x000fe40000000000 */
[----:B------:R-:W-:Y:S01]  /*52f0*/  @P3 SEL R0, R0, R11, P0 ;  /* 0x0000000b00003207 */ /* 0x000fe20000000000 */
        /* <DEDUP_REMOVED lines=43> */
[----:B------:R-:W0:Y:S02]  /*55b0*/  @P2 LDS R3, [UR4+0x80] ;  /* 0x00008004ff032984 */ /* 0x000e240008000800 */
[----:B0-----:R-:W-:-:S13]  /*55c0*/  @P2 ISETP.GE.AND P0, PT, R3, R0, PT ;  /* 0x000000000300220c */ /* 0x001fda0003f06270 */
[----:B------:R-:W-:-:S06]  /*55d0*/  @P2 DSETP.GEU.AND P0, PT, R8, R4, !P0 ;  /* 0x000000040800222a */ /* 0x000fcc000470e000 */
[----:B------:R-:W-:Y:S02]  /*55e0*/  @P2 SEL R0, R0, R3, P0 ;  /* 0x0000000300002207 */ /* 0x000fe40000000000 */
[----:B------:R-:W-:Y:S02]  /*55f0*/  @P2 FSEL R3, R8, R4, P0 ;  /* 0x0000000408032208 */ /* 0x000fe40000000000 */
[----:B------:R-:W-:-:S03]  /*5600*/  @P2 FSEL R4, R9, R5, P0 ;  /* 0x0000000509042208 */ /* 0x000fc60000000000 */
[----:B------:R-:W-:Y:S02]  /*5610*/  @P2 IMAD.MOV.U32 R8, RZ, RZ, R3 ;  /* 0x000000ffff082224 */ /* 0x000fe400078e0003 */
[----:B------:R-:W-:-:S07]  /*5620*/  @P2 IMAD.MOV.U32 R9, RZ, RZ, R4 ;  /* 0x000000ffff092224 */ /* 0x000fce00078e0004 */
.L_x_43:
[----:B------:R-:W-:Y:S05]  /*5630*/  BSYNC.RECONVERGENT B0 ;  /* 0x0000000000007941 */ /* 0x000fea0003800200 */
.L_x_26:
[----:B------:R-:W-:Y:S05]  /*5640*/  WARPSYNC.ALL ;  /* 0x0000000000007948 */ /* 0x000fea0003800000 */
[----:B------:R-:W-:Y:S05]  /*5650*/  @P1 EXIT ;  /* 0x000000000000194d */ /* 0x000fea0003800000 */
[----:B------:R-:W3:Y:S02]  /*5660*/  LDC.64 R4, c[0x0][0x390] ;  /* 0x0000e400ff047b82 */ /* 0x000ee40000000a00 */
[----:B---3--:R-:W-:-:S05]  /*5670*/  IMAD.WIDE.U32 R2, R2, 0x10, R4 ;  /* 0x0000001002027825 */ /* 0x008fca00078e0004 */
[----:B------:R-:W-:Y:S04]  /*5680*/  STG.E.64 desc[UR8][R2.64], R8 ;  /* 0x0000000802007986 */ /* 0x000fe8000c101b08 */
[----:B------:R-:W-:Y:S01]  /*5690*/  STG.E desc[UR8][R2.64+0x8], R0 ;  /* 0x0000080002007986 */ /* 0x000fe2000c101908 */
[----:B------:R-:W-:Y:S05]  /*56a0*/  EXIT ;  /* 0x000000000000794d */ /* 0x000fea0003800000 */
.L_x_62:
        /* <DEDUP_REMOVED lines=13> */
.L_x_1815:


//--------------------- .text._ZN3cub18CUB_300001_SM_10006detail6reduce28DeviceReduceSingleTileKernelINS2_10policy_hubIN4cuda3std3__45tupleIJdiEEEy12larger_tupleIdEE10Policy1000EN6thrust24THRUST_300001_SM_1000_NS12zip_iteratorINS8_IJNSF_6detail15normal_iteratorINSF_10device_ptrIdEEEENSF_17counting_iteratorIiNSF_11use_defaultESN_SN_EEEEEEEPS9_ySB_S9_S9_NS7_10__identityEEEvT0_T1_T2_T3_T4_T6_ --------------------------
	.section	.text._ZN3cub18CUB_300001_SM_10006detail6reduce28DeviceReduceSingleTileKernelINS2_10policy_hubIN4cuda3std3__45tupleIJdiEEEy12larger_tupleIdEE10Policy1000EN6thrust24THRUST_300001_SM_1000_NS12zip_iteratorINS8_IJNSF_6detail15normal_iteratorINSF_10device_ptrIdEEEENSF_17counting_iteratorIiNSF_11use_defaultESN_SN_EEEEEEEPS9_ySB_S9_S9_NS7_10__identityEEEvT0_T1_T2_T3_T4_T6_,"ax",@progbits
	.align	128
        .global         _ZN3cub18CUB_300001_SM_10006detail6reduce28DeviceReduceSingleTileKernelINS2_10policy_hubIN4cuda3std3__45tupleIJdiEEEy12larger_tupleIdEE10Policy1000EN6thrust24THRUST_300001_SM_1000_NS12zip_iteratorINS8_IJNSF_6detail15normal_iteratorINSF_10device_ptrIdEEEENSF_17counting_iteratorIiNSF_11use_defaultESN_SN_EEEEEEEPS9_ySB_S9_S9_NS7_10__identityEEEvT0_T1_T2_T3_T4_T6_
        .type           _ZN3cub18CUB_300001_SM_10006detail6reduce28DeviceReduceSingleTileKernelINS2_10policy_hubIN4cuda3std3__45tupleIJdiEEEy12larger_tupleIdEE10Policy1000EN6thrust24THRUST_300001_SM_1000_NS12zip_iteratorINS8_IJNSF_6detail15normal_iteratorINSF_10device_ptrIdEEEENSF_17counting_iteratorIiNSF_11use_defaultESN_SN_EEEEEEEPS9_ySB_S9_S9_NS7_10__identityEEEvT0_T1_T2_T3_T4_T6_,@function
        .size           _ZN3cub18CUB_300001_SM_10006detail6reduce28DeviceReduceSingleTileKernelINS2_10policy_hubIN4cuda3std3__45tupleIJdiEEEy12larger_tupleIdEE10Policy1000EN6thrust24THRUST_300001_SM_1000_NS12zip_iteratorINS8_IJNSF_6detail15normal_iteratorINSF_10device_ptrIdEEEENSF_17counting_iteratorIiNSF_11use_defaultESN_SN_EEEEEEEPS9_ySB_S9_S9_NS7_10__identityEEEvT0_T1_T2_T3_T4_T6_,(.L_x_1816 - _ZN3cub18CUB_300001_SM_10006detail6reduce28DeviceReduceSingleTileKernelINS2_10policy_hubIN4cuda3std3__45tupleIJdiEEEy12larger_tupleIdEE10Policy1000EN6thrust24THRUST_300001_SM_1000_NS12zip_iteratorINS8_IJNSF_6detail15normal_iteratorINSF_10device_ptrIdEEEENSF_17counting_iteratorIiNSF_11use_defaultESN_SN_EEEEEEEPS9_ySB_S9_S9_NS7_10__identityEEEvT0_T1_T2_T3_T4_T6_)
        .other          _ZN3cub18CUB_300001_SM_10006detail6reduce28DeviceReduceSingleTileKernelINS2_10policy_hubIN4cuda3std3__45tupleIJdiEEEy12larger_tupleIdEE10Policy1000EN6thrust24THRUST_300001_SM_1000_NS12zip_iteratorINS8_IJNSF_6detail15normal_iteratorINSF_10device_ptrIdEEEENSF_17counting_iteratorIiNSF_11use_defaultESN_SN_EEEEEEEPS9_ySB_S9_S9_NS7_10__identityEEEvT0_T1_T2_T3_T4_T6_,@"STO_CUDA_ENTRY STV_DEFAULT"
_ZN3cub18CUB_300001_SM_10006detail6reduce28DeviceReduceSingleTileKernelINS2_10policy_hubIN4cuda3std3__45tupleIJdiEEEy12larger_tupleIdEE10Policy1000EN6thrust24THRUST_300001_SM_1000_NS12zip_iteratorINS8_IJNSF_6detail15normal_iteratorINSF_10device_ptrIdEEEENSF_17counting_iteratorIiNSF_11use_defaultESN_SN_EEEEEEEPS9_ySB_S9_S9_NS7_10__identityEEEvT0_T1_T2_T3_T4_T6_:
.text._ZN3cub18CUB_300001_SM_10006detail6reduce28DeviceReduceSingleTileKernelINS2_10policy_hubIN4cuda3std3__45tupleIJdiEEEy12larger_tupleIdEE10Policy1000EN6thrust24THRUST_300001_SM_1000_NS12zip_iteratorINS8_IJNSF_6detail15normal_iteratorINSF_10device_ptrIdEEEENSF_17counting_iteratorIiNSF_11use_defaultESN_SN_EEEEEEEPS9_ySB_S9_S9_NS7_10__identityEEEvT0_T1_T2_T3_T4_T6_:
[----:B------:R-:W-:Y:S01]  /*0000*/  LDC R1, c[0x0][0x37c] ;  /* 0x0000df00ff017b82 */ /* 0x000fe20000000800 */
[----:B------:R-:W0:Y:S01]  /*0010*/  LDCU.64 UR6, c[0x0][0x398] ;  /* 0x00007300ff0677ac */ /* 0x000e220008000a00 */
[----:B------:R-:W1:Y:S01]  /*0020*/  LDCU UR4, c[0x0][0x3b4] ;  /* 0x00007680ff0477ac */ /* 0x000e620008000800 */
[----:B------:R-:W2:Y:S01]  /*0030*/  LDCU.64 UR14, c[0x0][0x3a8] ;  /* 0x00007500ff0e77ac */ /* 0x000ea20008000a00 */
[----:B------:R-:W3:Y:S01]  /*0040*/  LDCU UR12, c[0x0][0x3b0] ;  /* 0x00007600ff0c77ac */ /* 0x000ee20008000800 */
[----:B------:R-:W4:Y:S01]  /*0050*/  LDCU.64 UR8, c[0x0][0x358] ;  /* 0x00006b00ff0877ac */ /* 0x000f220008000a00 */
[----:B0-----:R-:W-:Y:S02]  /*0060*/  UISETP.NE.U32.AND UP0, UPT, UR6, URZ, UPT ;  /* 0x000000ff0600728c */ /* 0x001fe4000bf05070 */
[----:B-1----:R-:W-:Y:S02]  /*0070*/  UPRMT UR5, UR4, 0x7773, URZ ;  /* 0x0000777304057896 */ /* 0x002fe400080000ff */
[----:B------:R-:W-:-:S02]  /*0080*/  UISETP.NE.AND.EX UP0, UPT, UR7, URZ, UPT, UP0 ;  /* 0x000000ff0700728c */ /* 0x000fc4000bf05300 */
[----:B------:R-:W-:Y:S01]  /*0090*/  UPRMT UR10, UR4, 0x7772, URZ ;  /* 0x00007772040a7896 */ /* 0x000fe200080000ff */
[----:B--2---:R-:W-:Y:S01]  /*00a0*/  IMAD.U32 R14, RZ, RZ, UR14 ;  /* 0x0000000eff0e7e24 */ /* 0x004fe2000f8e00ff */
[----:B------:R-:W-:Y:S01]  /*00b0*/  UPRMT UR11, UR4, 0x7771, URZ ;  /* 0x00007771040b7896 */ /* 0x000fe200080000ff */
[----:B------:R-:W-:Y:S01]  /*00c0*/  IMAD.U32 R15, RZ, RZ, UR15 ;  /* 0x0000000fff0f7e24 */ /* 0x000fe2000f8e00ff */
[----:B------:R-:W-:Y:S01]  /*00d0*/  UPRMT UR4, UR4, 0x7770, URZ ;  /* 0x0000777004047896 */ /* 0x000fe200080000ff */
        /* <DEDUP_REMOVED lines=22> */
.L_x_63:
[----:B------:R-:W-:Y:S01]  /*0240*/  UISETP.GT.U32.AND UP0, UPT, UR6, 0x3ff, UPT ;  /* 0x000003ff0600788c */ /* 0x000fe2000bf04070 */
[----:B------:R-:W-:Y:S03]  /*0250*/  BSSY.RECONVERGENT B0, `(.L_x_64) ;  /* 0x0000672000007945 */ /* 0x000fe60003800200 */
[----:B------:R-:W-:-:S09]  /*0260*/  UISETP.GT.U32.AND.EX UP0, UPT, UR7, URZ, UPT, UP0 ;  /* 0x000000ff0700728c */ /* 0x000fd2000bf04100 */
[----:B------:R-:W-:Y:S05]  /*0270*/  BRA.U UP0, `(.L_x_65) ;  /* 0x0000003900687547 */ /* 0x000fea000b800000 */
[----:B------:R-:W0:Y:S01]  /*0280*/  S2R R6, SR_TID.X ;  /* 0x0000000000067919 */ /* 0x000e220000002100 */
[----:B------:R-:W-:Y:S01]  /*0290*/  BSSY.RECONVERGENT B1, `(.L_x_66) ;  /* 0x000000c000017945 */ /* 0x000fe20003800200 */
[----:B------:R-:W-:Y:S01]  /*02a0*/  IMAD.MOV.U32 R3, RZ, RZ, RZ ;  /* 0x000000ffff037224 */ /* 0x000fe200078e00ff */
[----:B------:R-:W-:Y:S02]  /*02b0*/  CS2R R12, SRZ ;  /* 0x00000000000c7805 */ /* 0x000fe4000001ff00 */
[----:B0-----:R-:W-:Y:S01]  /*02c0*/  ISETP.GE.U32.AND P0, PT, R6, UR6, PT ;  /* 0x0000000606007c0c */ /* 0x001fe2000bf06070 */
[----:B------:R-:W-:-:S12]  /*02d0*/  IMAD.MOV.U32 R17, RZ, RZ, R6 ;  /* 0x000000ffff117224 */ /* 0x000fd800078e0006 */
[----:B------:R-:W-:Y:S05]  /*02e0*/  @P0 BRA `(.L_x_67) ;  /* 0x0000000000180947 */ /* 0x000fea0003800000 */
[----:B------:R-:W0:Y:S01]  /*02f0*/  LDC.64 R12, c[0x0][0x380] ;  /* 0x0000e000ff0c7b82 */ /* 0x000e220000000a00 */
[----:B------:R-:W1:Y:S01]  /*0300*/  LDCU UR4, c[0x0][0x388] ;  /* 0x00007100ff0477ac */ /* 0x000e620008000800 */
[----:B0-----:R-:W-:-:S06]  /*0310*/  IMAD.WIDE.U32 R12, R6, 0x8, R12 ;  /* 0x00000008060c7825 */ /* 0x001fcc00078e000c */
[----:B------:R-:W5:Y:S01]  /*0320*/  LDG.E.64 R12, desc[UR8][R12.64] ;  /* 0x000000080c0c7981 */ /* 0x000f62000c1e1b00 */
[C---:B------:R-:W-:Y:S02]  /*0330*/  VIADD R17, R6.reuse, 0x100 ;  /* 0x0000010006117836 */ /* 0x040fe40000000000 */
[----:B-1----:R-:W-:-:S07]  /*0340*/  VIADD R3, R6, UR4 ;  /* 0x0000000406037c36 */ /* 0x002fce0008000000 */
.L_x_67:
[----:B------:R-:W-:Y:S05]  /*0350*/  BSYNC.RECONVERGENT B1 ;  /* 0x0000000000017941 */ /* 0x000fea0003800200 */
.L_x_66:
[----:B------:R-:W-:Y:S01]  /*0360*/  ISETP.GE.U32.AND P0, PT, R17, UR6, PT ;  /* 0x0000000611007c0c */ /* 0x000fe2000bf06070 */
[----:B------:R-:W-:-:S12]  /*0370*/  BSSY.RECONVERGENT B4, `(.L_x_68) ;  /* 0x0000175000047945 */ /* 0x000fd80003800200 */
[----:B------:R-:W-:Y:S05]  /*0380*/  @P0 BRA `(.L_x_69) ;  /* 0x0000001400cc0947 */ /* 0x000fea0003800000 */
[----:B------:R-:W-:Y:S01]  /*0390*/  LOP3.LUT R7, RZ, R17, RZ, 0x33, !PT ;  /* 0x00000011ff077212 */ /* 0x000fe200078e33ff */
[----:B------:R-:W-:Y:S04]  /*03a0*/  BSSY.RECONVERGENT B3, `(.L_x_70) ;  /* 0x0000157000037945 */ /* 0x000fe80003800200 */
[----:B------:R-:W-:-:S05]  /*03b0*/  VIADD R7, R7, UR6 ;  /* 0x0000000607077c36 */ /* 0x000fca0008000000 */
[C---:B------:R-:W-:Y:S02]  /*03c0*/  ISETP.GE.U32.AND P0, PT, R7.reuse, 0x300, PT ;  /* 0x000003000700780c */ /* 0x040fe40003f06070 */
[----:B------:R-:W-:-:S04]  /*03d0*/  LEA.HI R9, R7, 0x1, RZ, 0x18 ;  /* 0x0000000107097811 */ /* 0x000fc800078fc0ff */
[----:B------:R-:W-:-:S07]  /*03e0*/  LOP3.LUT R7, R9, 0x3, RZ, 0xc0, !PT ;  /* 0x0000000309077812 */ /* 0x000fce00078ec0ff */
[----:B------:R-:W-:Y:S05]  /*03f0*/  @!P0 BRA `(.L_x_71) ;  /* 0x0000001400448947 */ /* 0x000fea0003800000 */
[----:B------:R-:W-:Y:S01]  /*0400*/  LOP3.LUT R9, R9, 0x1fffffc, RZ, 0xc0, !PT ;  /* 0x01fffffc09097812 */ /* 0x000fe200078ec0ff */
[----:B------:R-:W0:Y:S01]  /*0410*/  LDCU UR4, c[0x0][0x388] ;  /* 0x00007100ff0477ac */ /* 0x000e220008000800 */
[----:B------:R-:W1:Y:S01]  /*0420*/  LDC.64 R10, c[0x0][0x380] ;  /* 0x0000e000ff0a7b82 */ /* 0x000e620000000a00 */
[----:B------:R-:W-:Y:S04]  /*0430*/  BSSY.RECONVERGENT B2, `(.L_x_72) ;  /* 0x000014c000027945 */ /* 0x000fe80003800200 */
[----:B------:R-:W-:Y:S01]  /*0440*/  BSSY.RELIABLE B1, `(.L_x_73) ;  /* 0x000011c000017945 */ /* 0x000fe20003800100 */
[----:B------:R-:W-:Y:S02]  /*0450*/  IMAD.MOV R9, RZ, RZ, -R9 ;  /* 0x000000ffff097224 */ /* 0x000fe400078e0a09 */
[----:B------:R-:W-:-:S03]  /*0460*/  VIADD R8, R17, 0x200 ;  /* 0x0000020011087836 */ /* 0x000fc60000000000 */
[----:B------:R-:W-:Y:S01]  /*0470*/  ISETP.GE.AND P0, PT, R9, RZ, PT ;  /* 0x000000ff0900720c */ /* 0x000fe20003f06270 */
[----:B0-----:R-:W-:-:S12]  /*0480*/  VIADD R38, R17, UR4 ;  /* 0x0000000411267c36 */ /* 0x001fd80008000000 */
[----:B------:R-:W-:Y:S05]  /*0490*/  @P0 BRA `(.L_x_74) ;  /* 0x0000001000580947 */ /* 0x000fea0003800000 */
[----:B------:R-:W-:Y:S01]  /*04a0*/  IMAD.MOV R17, RZ, RZ, -R9 ;  /* 0x000000ffff117224 */ /* 0x000fe200078e0a09 */
[----:B------:R-:W-:Y:S01]  /*04b0*/  BSSY.RECONVERGENT B5, `(.L_x_75) ;  /* 0x00000b2000057945 */ /* 0x000fe20003800200 */
[----:B------:R-:W-:-:S03]  /*04c0*/  PLOP3.LUT P0, PT, PT, PT, PT, 0x80, 0x8 ;  /* 0x000000000008781c */ /* 0x000fc60003f0f070 */
[----:B------:R-:W-:-:S13]  /*04d0*/  ISETP.GT.AND P1, PT, R17, 0xc, PT ;  /* 0x0000000c1100780c */ /* 0x000fda0003f24270 */
[----:B------:R-:W-:Y:S05]  /*04e0*/  @!P1 BRA `(.L_x_76) ;  /* 0x0000000800b89947 */ /* 0x000fea0003800000 */
[----:B------:R-:W0:Y:S01]  /*04f0*/  LDC.64 R18, c[0x0][0x380] ;  /* 0x0000e000ff127b82 */ /* 0x000e220000000a00 */
[----:B------:R-:W-:-:S13]  /*0500*/  PLOP3.LUT P0, PT, PT, PT, PT, 0x8, 0x80 ;  /* 0x000000000080781c */ /* 0x000fda0003f0e170 */
.L_x_77:
[----:B------:R-:W-:-:S04]  /*0510*/  VIADD R35, R8, 0xfffffe00 ;  /* 0xfffffe0008237836 */ /* 0x000fc80000000000 */
[----:B0-----:R-:W-:-:S05]  /*0520*/  IMAD.WIDE.U32 R34, R35, 0x8, R18 ;  /* 0x0000000823227825 */ /* 0x001fca00078e0012 */
[----:B------:R-:W2:Y:S04]  /*0530*/  LDG.E.64 R24, desc[UR8][R34.64] ;  /* 0x0000000822187981 */ /* 0x000ea8000c1e1b00 */
[----:B------:R-:W3:Y:S04]  /*0540*/  LDG.E.64 R26, desc[UR8][R34.64+0x800] ;  /* 0x00080008221a7981 */ /* 0x000ee8000c1e1b00 */
[----:B------:R-:W4:Y:S04]  /*0550*/  LDG.E.64 R28, desc[UR8][R34.64+0x1000] ;  /* 0x00100008221c7981 */ /* 0x000f28000c1e1b00 */
[----:B------:R0:W4:Y:S01]  /*0560*/  LDG.E.64 R30, desc[UR8][R34.64+0x1800] ;  /* 0x00180008221e7981 */ /* 0x000122000c1e1b00 */
[----:B------:R-:W-:-:S04]  /*0570*/  VIADD R41, R8, 0x200 ;  /* 0x0000020008297836 */ /* 0x000fc80000000000 */
[----:B------:R-:W-:-:S05]  /*0580*/  IMAD.WIDE.U32 R40, R41, 0x8, R18 ;  /* 0x0000000829287825 */ /* 0x000fca00078e0012 */
[----:B------:R-:W4:Y:S04]  /*0590*/  LDG.E.64 R32, desc[UR8][R40.64] ;  /* 0x0000000828207981 */ /* 0x000f28000c1e1b00 */
[----:B------:R-:W4:Y:S04]  /*05a0*/  LDG.E.64 R36, desc[UR8][R40.64+0x800] ;  /* 0x0008000828247981 */ /* 0x000f28000c1e1b00 */
[----:B------:R-:W4:Y:S04]  /*05b0*/  LDG.E.64 R20, desc[UR8][R40.64+0x1000] ;  /* 0x0010000828147981 */ /* 0x000f28000c1e1b00 */
[----:B------:R1:W4:Y:S01]  /*05c0*/  LDG.E.64 R22, desc[UR8][R40.64+0x1800] ;  /* 0x0018000828167981 */ /* 0x000322000c1e1b00 */
[----:B0-----:R-:W-:-:S04]  /*05d0*/  VIADD R35, R8, 0x600 ;  /* 0x0000060008237836 */ /* 0x001fc80000000000 */
[----:B------:R-:W-:Y:S01]  /*05e0*/  IMAD.WIDE.U32 R34, R35, 0x8, R18 ;  /* 0x0000000823227825 */ /* 0x000fe200078e0012 */
[----:B--2--5:R-:W-:-:S14]  /*05f0*/  DSETP.GEU.AND P2, PT, R24, R12, PT ;  /* 0x0000000c1800722a */ /* 0x024fdc0003f4e000 */
[----:B------:R-:W-:-:S13]  /*0600*/  @P2 ISETP.GE.AND P1, PT, R38, R3, PT ;  /* 0x000000032600220c */ /* 0x000fda0003f26270 */
[----:B------:R-:W-:-:S06]  /*0610*/  @P2 DSETP.GEU.AND P1, PT, R12, R24, !P1 ;  /* 0x000000180c00222a */ /* 0x000fcc0004f2e000 */
[----:B------:R-:W-:Y:S02]  /*0620*/  @P2 FSEL R17, R12, R24, P1 ;  /* 0x000000180c112208 */ /* 0x000fe40000800000 */
[----:B------:R-:W-:-:S03]  /*0630*/  @P2 FSEL R24, R13, R25, P1 ;  /* 0x000000190d182208 */ /* 0x000fc60000800000 */
[----:B------:R-:W-:Y:S02]  /*0640*/  @P2 IMAD.MOV.U32 R12, RZ, RZ, R17 ;  /* 0x000000ffff0c2224 */ /* 0x000fe400078e0011 */
[----:B------:R-:W-:Y:S01]  /*0650*/  @P2 IMAD.MOV.U32 R13, RZ, RZ, R24 ;  /* 0x000000ffff0d2224 */ /* 0x000fe200078e0018 */
[----:B------:R-:W-:Y:S01]  /*0660*/  @P2 SEL R3, R3, R38, P1 ;  /* 0x0000002603032207 */ /* 0x000fe20000800000 */
[----:B------:R-:W2:Y:S04]  /*0670*/  LDG.E.64 R24, desc[UR8][R34.64] ;  /* 0x0000000822187981 */ /* 0x000ea8000c1e1b00 */
[----:B---3--:R-:W-:-:S14]  /*0680*/  DSETP.GEU.AND P3, PT, R26, R12, PT ;  /* 0x0000000c1a00722a */ /* 0x008fdc0003f6e000 */
[----:B-1----:R-:W-:-:S05]  /*0690*/  @P3 VIADD R40, R38, 0x100 ;  /* 0x0000010026283836 */ /* 0x002fca0000000000 */
[----:B------:R-:W-:-:S13]  /*06a0*/  @P3 ISETP.GE.AND P1, PT, R40, R3, PT ;  /* 0x000000032800320c */ /* 0x000fda0003f26270 */
[----:B------:R-:W-:-:S06]  /*06b0*/  @P3 DSETP.GEU.AND P1, PT, R12, R26, !P1 ;  /* 0x0000001a0c00322a */ /* 0x000fcc0004f2e000 */
[----:B------:R-:W-:Y:S02]  /*06c0*/  @P3 FSEL R17, R12, R26, P1 ;  /* 0x0000001a0c113208 */ /* 0x000fe40000800000 */
[----:B------:R-:W-:-:S03]  /*06d0*/  @P3 FSEL R26, R13, R27, P1 ;  /* 0x0000001b0d1a3208 */ /* 0x000fc60000800000 */
[----:B------:R-:W-:Y:S02]  /*06e0*/  @P3 IMAD.MOV.U32 R12, RZ, RZ, R17 ;  /* 0x000000ffff0c3224 */ /* 0x000fe400078e0011 */
[----:B------:R-:W-:Y:S01]  /*06f0*/  @P3 IMAD.MOV.U32 R13, RZ, RZ, R26 ;  /* 0x000000ffff0d3224 */ /* 0x000fe200078e001a */
[----:B------:R-:W-:Y:S01]  /*0700*/  @P3 SEL R3, R3, R40, P1 ;  /* 0x0000002803033207 */ /* 0x000fe20000800000 */
[----:B------:R-:W3:Y:S04]  /*0710*/  LDG.E.64 R26, desc[UR8][R34.64+0x800] ;  /* 0x00080008221a7981 */ /* 0x000ee8000c1e1b00 */
[----:B----4-:R-:W-:-:S14]  /*0720*/  DSETP.GEU.AND P2, PT, R28, R12, PT ;  /* 0x0000000c1c00722a */ /* 0x010fdc0003f4e000 */
[----:B------:R-:W-:-:S05]  /*0730*/  @P2 VIADD R40, R38, 0x200 ;  /* 0x0000020026282836 */ /* 0x000fca0000000000 */
[----:B------:R-:W-:-:S13]  /*0740*/  @P2 ISETP.GE.AND P1, PT, R40, R3, PT ;  /* 0x000000032800220c */ /* 0x000fda0003f26270 */
[----:B------:R-:W-:-:S06]  /*0750*/  @P2 DSETP.GEU.AND P1, PT, R12, R28, !P1 ;  /* 0x0000001c0c00222a */ /* 0x000fcc0004f2e000 */
[----:B------:R-:W-:Y:S02]  /*0760*/  @P2 FSEL R17, R12, R28, P1 ;  /* 0x0000001c0c112208 */ /* 0x000fe40000800000 */
[----:B------:R-:W-:-:S03]  /*0770*/  @P2 FSEL R28, R13, R29, P1 ;  /* 0x0000001d0d1c2208 */ /* 0x000fc60000800000 */
[----:B------:R-:W-:Y:S02]  /*0780*/  @P2 IMAD.MOV.U32 R12, RZ, RZ, R17 ;  /* 0x000000ffff0c2224 */ /* 0x000fe400078e0011 */
[----:B------:R-:W-:Y:S01]  /*0790*/  @P2 IMAD.MOV.U32 R13, RZ, RZ, R28 ;  /* 0x000000ffff0d2224 */ /* 0x000fe200078e001c */
[----:B------:R-:W-:Y:S01]  /*07a0*/  @P2 SEL R3, R3, R40, P1 ;  /* 0x0000002803032207 */ /* 0x000fe20000800000 */
[----:B------:R-:W4:Y:S04]  /*07b0*/  LDG.E.64 R28, desc[UR8][R34.64+0x1000] ;  /* 0x00100008221c7981 */ /* 0x000f28000c1e1b00 */
[----:B------:R-:W-:-:S14]  /*07c0*/  DSETP.GEU.AND P3, PT, R30, R12, PT ;  /* 0x0000000c1e00722a */ /* 0x000fdc0003f6e000 */
        /* <DEDUP_REMOVED lines=9> */
[----:B------:R-:W-:Y:S01]  /*0860*/  DSETP.GEU.AND P2, PT, R32, R12, PT ;  /* 0x0000000c2000722a */ /* 0x000fe20003f4e000 */
[----:B------:R-:W-:-:S13]  /*0870*/  VIADD R40, R38, 0x400 ;  /* 0x0000040026287836 */ /* 0x000fda0000000000 */
        /* <DEDUP_REMOVED lines=10> */
[----:B------:R-:W-:-:S04]  /*0920*/  VIADD R33, R8, 0xa00 ;  /* 0x00000a0008217836 */ /* 0x000fc80000000000 */
[----:B------:R-:W-:-:S05]  /*0930*/  IMAD.WIDE.U32 R32, R33, 0x8, R18 ;  /* 0x0000000821207825 */ /* 0x000fca00078e0012 */
[----:B------:R-:W4:Y:S03]  /*0940*/  LDG.E.64 R34, desc[UR8][R32.64] ;  /* 0x0000000820227981 */ /* 0x000f26000c1e1b00 */
        /* <DEDUP_REMOVED lines=27> */
[----:B--2---:R-:W-:Y:S01]  /*0b00*/  DSETP.GEU.AND P2, PT, R24, R12, PT ;  /* 0x0000000c1800722a */ /* 0x004fe20003f4e000 */
[----:B------:R-:W-:-:S13]  /*0b10*/  VIADD R40, R38, 0x800 ;  /* 0x0000080026287836 */ /* 0x000fda0000000000 */
        /* <DEDUP_REMOVED lines=66> */
[----:B------:R-:W-:-:S06]  /*0f40*/  @P3 DSETP.GEU.AND P1, PT, R12, R22, !P1 ;  /* 0x000000160c00322a */ /* 0x000fcc0004f2e000 */
[----:B------:R-:W-:Y:S02]  /*0f50*/  @P3 FSEL R17, R12, R22, P1 ;  /* 0x000000160c113208 */ /* 0x000fe40000800000 */
[----:B------:R-:W-:Y:S01]  /*0f60*/  @P3 FSEL R22, R13, R23, P1 ;  /* 0x000000170d163208 */ /* 0x000fe20000800000 */
[----:B------:R-:W-:Y:S01]  /*0f70*/  VIADD R8, R8, 0x1000 ;  /* 0x0000100008087836 */ /* 0x000fe20000000000 */
[----:B------:R-:W-:Y:S01]  /*0f80*/  @P3 SEL R3, R3, R20, P1 ;  /* 0x0000001403033207 */ /* 0x000fe20000800000 */
[----:B------:R-:W-:Y:S02]  /*0f90*/  VIADD R38, R38, 0x1000 ;  /* 0x0000100026267836 */ /* 0x000fe40000000000 */
[----:B------:R-:W-:Y:S02]  /*0fa0*/  @P3 IMAD.MOV.U32 R12, RZ, RZ, R17 ;  /* 0x000000ffff0c3224 */ /* 0x000fe400078e0011 */
[----:B------:R-:W-:Y:S01]  /*0fb0*/  @P3 IMAD.MOV.U32 R13, RZ, RZ, R22 ;  /* 0x000000ffff0d3224 */ /* 0x000fe200078e0016 */
[----:B------:R-:W-:Y:S06]  /*0fc0*/  @!P2 BRA `(.L_x_77) ;  /* 0xfffffff40050a947 */ /* 0x000fec000383ffff */
.L_x_76:
[----:B------:R-:W-:Y:S05]  /*0fd0*/  BSYNC.RECONVERGENT B5 ;  /* 0x0000000000057941 */ /* 0x000fea0003800200 */
.L_x_75:
[----:B------:R-:W-:Y:S01]  /*0fe0*/  IMAD.MOV R17, RZ, RZ, -R9 ;  /* 0x000000ffff117224 */ /* 0x000fe200078e0a09 */
[----:B------:R-:W-:Y:S04]  /*0ff0*/  BSSY.RECONVERGENT B5, `(.L_x_78) ;  /* 0x000005d000057945 */ /* 0x000fe80003800200 */
[----:B------:R-:W-:-:S13]  /*1000*/  ISETP.GT.AND P1, PT, R17, 0x4, PT ;  /* 0x000000041100780c */ /* 0x000fda0003f24270 */
[----:B------:R-:W-:Y:S05]  /*1010*/  @!P1 BRA `(.L_x_79) ;  /* 0x0000000400689947 */ /* 0x000fea0003800000 */
[----:B------:R-:W0:Y:S01]  /*1020*/  LDC.64 R36, c[0x0][0x380] ;  /* 0x0000e000ff247b82 */ /* 0x000e220000000a00 */
[----:B------:R-:W-:-:S04]  /*1030*/  VIADD R35, R8, 0xfffffe00 ;  /* 0xfffffe0008237836 */ /* 0x000fc80000000000 */
[----:B0-----:R-:W-:-:S05]  /*1040*/  IMAD.WIDE.U32 R34, R35, 0x8, R36 ;  /* 0x0000000823227825 */ /* 0x001fca00078e0024 */
[----:B------:R-:W2:Y:S04]  /*1050*/  LDG.E.64 R18, desc[UR8][R34.64] ;  /* 0x0000000822127981 */ /* 0x000ea8000c1e1b00 */
[----:B------:R-:W3:Y:S04]  /*1060*/  LDG.E.64 R20, desc[UR8][R34.64+0x800] ;  /* 0x0008000822147981 */ /* 0x000ee8000c1e1b00 */
[----:B------:R-:W4:Y:S04]  /*1070*/  LDG.E.64 R22, desc[UR8][R34.64+0x1000] ;  /* 0x0010000822167981 */ /* 0x000f28000c1e1b00 */
[----:B------:R-:W4:Y:S01]  /*1080*/  LDG.E.64 R24, desc[UR8][R34.64+0x1800] ;  /* 0x0018000822187981 */ /* 0x000f22000c1e1b00 */
[----:B------:R-:W-:-:S04]  /*1090*/  VIADD R17, R8, 0x200 ;  /* 0x0000020008117836 */ /* 0x000fc80000000000 */
[----:B------:R-:W-:-:S05]  /*10a0*/  IMAD.WIDE.U32 R36, R17, 0x8, R36 ;  /* 0x0000000811247825 */ /* 0x000fca00078e0024 */
[----:B------:R-:W4:Y:S04]  /*10b0*/  LDG.E.64 R26, desc[UR8][R36.64] ;  /* 0x00000008241a7981 */ /* 0x000f28000c1e1b00 */
[----:B------:R-:W4:Y:S04]  /*10c0*/  LDG.E.64 R28, desc[UR8][R36.64+0x800] ;  /* 0x00080008241c7981 */ /* 0x000f28000c1e1b00 */
[----:B------:R-:W4:Y:S04]  /*10d0*/  LDG.E.64 R30, desc[UR8][R36.64+0x1000] ;  /* 0x00100008241e7981 */ /* 0x000f28000c1e1b00 */
[----:B------:R-:W4:Y:S01]  /*10e0*/  LDG.E.64 R32, desc[UR8][R36.64+0x1800] ;  /* 0x0018000824207981 */ /* 0x000f22000c1e1b00 */
[----:B------:R-:W-:-:S02]  /*10f0*/  VIADD R9, R9, 0x4 ;  /* 0x0000000409097836 */ /* 0x000fc40000000000 */
[----:B------:R-:W-:Y:S02]  /*1100*/  VIADD R8, R8, 0x400 ;  /* 0x0000040008087836 */ /* 0x000fe40000000000 */
        /* <DEDUP_REMOVED lines=29> */
[C---:B------:R-:W-:Y:S02]  /*12e0*/  @P2 VIADD R18, R38.reuse, 0x300 ;  /* 0x0000030026122836 */ /* 0x040fe40000000000 */
[----:B------:R-:W-:-:S03]  /*12f0*/  VIADD R38, R38, 0x400 ;  /* 0x0000040026267836 */ /* 0x000fc60000000000 */
        /* <DEDUP_REMOVED lines=31> */
[----:B------:R-:W-:Y:S01]  /*14f0*/  @P1 IMAD.MOV.U32 R12, RZ, RZ, R17 ;  /* 0x000000ffff0c1224 */ /* 0x000fe200078e0011 */
[----:B------:R-:W-:Y:S01]  /*1500*/  PLOP3.LUT P0, PT, PT, PT, PT, 0x8, 0x80 ;  /* 0x000000000080781c */ /* 0x000fe20003f0e170 */
        /* <DEDUP_REMOVED lines=10> */
[----:B------:R-:W-:-:S07]  /*15b0*/  @P2 IMAD.MOV.U32 R13, RZ, RZ, R32 ;  /* 0x000000ffff0d2224 */ /* 0x000fce00078e0020 */
.L_x_79:
[----:B------:R-:W-:Y:S05]  /*15c0*/  BSYNC.RECONVERGENT B5 ;  /* 0x0000000000057941 */ /* 0x000fea0003800200 */
.L_x_78:
[----:B------:R-:W-:-:S13]  /*15d0*/  ISETP.NE.OR P0, PT, R9, RZ, P0 ;  /* 0x000000ff0900720c */ /* 0x000fda0000705670 */
[----:B------:R-:W-:Y:S05]  /*15e0*/  @!P0 BREAK.RELIABLE B1 ;  /* 0x0000000000018942 */ /* 0x000fea0003800100 */
[----:B------:R-:W-:Y:S05]  /*15f0*/  @!P0 BRA `(.L_x_80) ;  /* 0x0000000000bc8947 */ /* 0x000fea0003800000 */
.L_x_74:
[----:B------:R-:W-:Y:S05]  /*1600*/  BSYNC.RELIABLE B1 ;  /* 0x0000000000017941 */ /* 0x000fea0003800100 */
.L_x_73:
[----:B------:R-:W-:-:S04]  /*1610*/  VIADD R25, R8, 0xfffffe00 ;  /* 0xfffffe0008197836 */ /* 0x000fc80000000000 */
[----:B-1----:R-:W-:-:S05]  /*1620*/  IMAD.WIDE.U32 R24, R25, 0x8, R10 ;  /* 0x0000000819187825 */ /* 0x002fca00078e000a */
[----:B------:R-:W2:Y:S04]  /*1630*/  LDG.E.64 R26, desc[UR8][R24.64] ;  /* 0x00000008181a7981 */ /* 0x000ea8000c1e1b00 */
[----:B------:R-:W3:Y:S04]  /*1640*/  LDG.E.64 R22, desc[UR8][R24.64+0x800] ;  /* 0x0008000818167981 */ /* 0x000ee8000c1e1b00 */
[----:B------:R-:W4:Y:S04]  /*1650*/  LDG.E.64 R20, desc[UR8][R24.64+0x1000] ;  /* 0x0010000818147981 */ /* 0x000f28000c1e1b00 */
[----:B------:R-:W4:Y:S01]  /*1660*/  LDG.E.64 R18, desc[UR8][R24.64+0x1800] ;  /* 0x0018000818127981 */ /* 0x000f22000c1e1b00 */
[----:B------:R-:W-:-:S02]  /*1670*/  VIADD R9, R9, 0x4 ;  /* 0x0000000409097836 */ /* 0x000fc40000000000 */
        /* <DEDUP_REMOVED lines=39> */
.L_x_80:
[----:B------:R-:W-:Y:S05]  /*18f0*/  BSYNC.RECONVERGENT B2 ;  /* 0x0000000000027941 */ /* 0x000fea0003800200 */
.L_x_72:
[----:B------:R-:W-:-:S07]  /*1900*/  VIADD R17, R8, 0xfffffe00 ;  /* 0xfffffe0008117836 */ /* 0x000fce0000000000 */
.L_x_71:
[----:B------:R-:W-:Y:S05]  /*1910*/  BSYNC.RECONVERGENT B3 ;  /* 0x0000000000037941 */ /* 0x000fea0003800200 */
.L_x_70:
[----:B------:R-:W-:-:S13]  /*1920*/  ISETP.NE.AND P0, PT, R7, RZ, PT ;  /* 0x000000ff0700720c */ /* 0x000fda0003f05270 */
[----:B------:R-:W-:Y:S05]  /*1930*/  @!P0 BRA `(.L_x_69) ;  /* 0x0000000000608947 */ /* 0x000fea0003800000 */
[----:B------:R-:W0:Y:S01]  /*1940*/  LDC.64 R8, c[0x0][0x380] ;  /* 0x0000e000ff087b82 */ /* 0x000e220000000a00 */
[----:B------:R-:W1:Y:S01]  /*1950*/  LDCU UR4, c[0x0][0x388] ;  /* 0x00007100ff0477ac */ /* 0x000e620008000800 */
[----:B------:R-:W-:Y:S02]  /*1960*/  IMAD.MOV R7, RZ, RZ, -R7 ;  /* 0x000000ffff077224 */ /* 0x000fe400078e0a07 */
[C---:B-1----:R-:W-:Y:S02]  /*1970*/  VIADD R10, R17.reuse, UR4 ;  /* 0x00000004110a7c36 */ /* 0x042fe40008000000 */
[----:B0-----:R-:W-:-:S04]  /*1980*/  IMAD.WIDE.U32 R8, R17, 0x8, R8 ;  /* 0x0000000811087825 */ /* 0x001fc800078e0008 */
[----:B------:R-:W-:Y:S02]  /*1990*/  IMAD.MOV.U32 R19, RZ, RZ, R8 ;  /* 0x000000ffff137224 */ /* 0x000fe400078e0008 */
[----:B------:R-:W-:-:S07]  /*19a0*/  IMAD.MOV.U32 R20, RZ, RZ, R9 ;  /* 0x000000ffff147224 */ /* 0x000fce00078e0009 */
.L_x_81:
[----:B------:R-:W-:Y:S02]  /*19b0*/  IMAD.MOV.U32 R8, RZ, RZ, R19 ;  /* 0x000000ffff087224 */ /* 0x000fe400078e0013 */
[----:B------:R-:W-:-:S06]  /*19c0*/  IMAD.MOV.U32 R9, RZ, RZ, R20 ;  /* 0x000000ffff097224 */ /* 0x000fcc00078e0014 */
[----:B------:R-:W2:Y:S01]  /*19d0*/  LDG.E.64 R8, desc[UR8][R8.64] ;  /* 0x0000000808087981 */ /* 0x000ea2000c1e1b00 */
[----:B------:R-:W-:Y:S01]  /*19e0*/  VIADD R7, R7, 0x1 ;  /* 0x0000000107077836 */ /* 0x000fe20000000000 */
[----:B------:R-:W-:-:S04]  /*19f0*/  IADD3 R19, P2, PT, R19, 0x800, RZ ;  /* 0x0000080013137810 */ /* 0x000fc80007f5e0ff */
[----:B------:R-:W-:Y:S01]  /*1a00*/  ISETP.NE.AND P3, PT, R7, RZ, PT ;  /* 0x000000ff0700720c */ /* 0x000fe20003f65270 */
[----:B------:R-:W-:Y:S01]  /*1a10*/  IMAD.X R20, RZ, RZ, R20, P2 ;  /* 0x000000ffff147224 */ /* 0x000fe200010e0614 */
[----:B--2--5:R-:W-:-:S14]  /*1a20*/  DSETP.GEU.AND P1, PT, R8, R12, PT ;  /* 0x0000000c0800722a */ /* 0x024fdc0003f2e000 */
        /* <DEDUP_REMOVED lines=9> */
.L_x_69:
[----:B------:R-:W-:Y:S05]  /*1ac0*/  BSYNC.RECONVERGENT B4 ;  /* 0x0000000000047941 */ /* 0x000fea0003800200 */
.L_x_68:
[----:B------:R-:W0:Y:S02]  /*1ad0*/  LDCU.64 UR6, c[0x0][0x398] ;  /* 0x00007300ff0677ac */ /* 0x000e240008000a00 */
[----:B0-----:R-:W-:-:S04]  /*1ae0*/  UISETP.GE.U32.AND UP0, UPT, UR6, 0x100, UPT ;  /* 0x000001000600788c */ /* 0x001fc8000bf06070 */
[----:B------:R-:W-:-:S09]  /*1af0*/  UISETP.GE.AND.EX UP0, UPT, UR7, URZ, UPT, UP0 ;  /* 0x000000ff0700728c */ /* 0x000fd2000bf06300 */
[----:B------:R-:W-:Y:S05]  /*1b00*/  BRA.U !UP0, `(.L_x_82) ;  /* 0x0000000d08c07547 */ /* 0x000fea000b800000 */
[----:B-1----:R-:W0:Y:S01]  /*1b10*/  SHFL.DOWN PT, R10, R3, 0x1, 0x1f ;  /* 0x08201f00030a7f89 */ /* 0x002e2200000e0000 */
[----:B------:R-:W-:Y:S02]  /*1b20*/  PRMT R7, RZ, 0x7610, R7 ;  /* 0x00007610ff077816 */ /* 0x000fe40000000007 */
[----:B------:R-:W-:Y:S01]  /*1b30*/  ISETP.NE.AND P5, PT, R6, RZ, PT ;  /* 0x000000ff0600720c */ /* 0x000fe20003fa5270 */
[----:B------:R-:W1:Y:S01]  /*1b40*/  S2R R11, SR_LANEID ;  /* 0x00000000000b7919 */ /* 0x000e620000000000 */
[----:B-----5:R-:W-:Y:S04]  /*1b50*/  SHFL.DOWN PT, R8, R12, 0x1, 0x1f ;  /* 0x08201f000c087f89 */ /* 0x020fe800000e0000 */
        /* <DEDUP_REMOVED lines=17> */
[--C-:B------:R-:W-:Y:S01]  /*1c70*/  @!P2 IMAD.MOV.U32 R3, RZ, RZ, R10.reuse ;  /* 0x000000ffff03a224 */ /* 0x100fe200078e000a */
[----:B------:R-:W-:Y:S01]  /*1c80*/  PRMT R10, RZ, 0x7610, R10 ;  /* 0x00007610ff0a7816 */ /* 0x000fe2000000000a */
[--C-:B------:R-:W-:Y:S01]  /*1c90*/  @!P2 IMAD.MOV.U32 R12, RZ, RZ, R8.reuse ;  /* 0x000000ffff0ca224 */ /* 0x100fe200078e0008 */
[----:B------:R-:W-:Y:S01]  /*1ca0*/  PRMT R8, RZ, 0x7610, R8 ;  /* 0x00007610ff087816 */ /* 0x000fe20000000008 */
[----:B------:R-:W-:Y:S01]  /*1cb0*/  @!P2 IMAD.MOV.U32 R13, RZ, RZ, R9 ;  /* 0x000000ffff0da224 */ /* 0x000fe200078e0009 */
[----:B------:R-:W0:Y:S01]  /*1cc0*/  SHFL.DOWN PT, R22, R3, 0x4, 0x1f ;  /* 0x08801f0003167f89 */ /* 0x000e2200000e0000 */
[----:B------:R-:W-:Y:S02]  /*1cd0*/  LOP3.LUT R20, R10, 0xff, RZ, 0xc0, !PT ;  /* 0x000000ff0a147812 */ /* 0x000fe400078ec0ff */
[----:B------:R-:W-:Y:S01]  /*1ce0*/  IMAD.U32 R9, R8, 0x10000, RZ ;  /* 0x0001000008097824 */ /* 0x000fe200078e00ff */
[----:B------:R-:W-:Y:S01]  /*1cf0*/  SHFL.DOWN PT, R18, R12, 0x4, 0x1f ;  /* 0x08801f000c127f89 */ /* 0x000fe200000e0000 */
[----:B------:R-:W-:-:S03]  /*1d00*/  PRMT R20, R7, 0x7604, R20 ;  /* 0x0000760407147816 */ /* 0x000fc60000000014 */
[----:B------:R-:W1:Y:S01]  /*1d10*/  SHFL.DOWN PT, R19, R13, 0x4, 0x1f ;  /* 0x08801f000d137f89 */ /* 0x000e6200000e0000 */
[----:B------:R-:W-:Y:S02]  /*1d20*/  LOP3.LUT R17, R9, 0xff0000, RZ, 0xc0, !PT ;  /* 0x00ff000009117812 */ /* 0x000fe400078ec0ff */
[----:B------:R-:W-:-:S03]  /*1d30*/  PRMT R9, RZ, 0x7610, R9 ;  /* 0x00007610ff097816 */ /* 0x000fc60000000009 */
[----:B------:R-:W-:Y:S01]  /*1d40*/  IMAD.IADD R17, R20, 0x1, R17 ;  /* 0x0000000114117824 */ /* 0x000fe200078e0211 */
[----:B------:R-:W-:-:S05]  /*1d50*/  LOP3.LUT R20, R9, 0xffff, RZ, 0xc0, !PT ;  /* 0x0000ffff09147812 */ /* 0x000fca00078ec0ff */
[----:B------:R-:W-:Y:S01]  /*1d60*/  IMAD R17, R20, 0x1000000, R17 ;  /* 0x0100000014117824 */ /* 0x000fe200078e0211 */
[----:B0-----:R-:W-:-:S04]  /*1d70*/  ISETP.GE.AND P1, PT, R22, R3, PT ;  /* 0x000000031600720c */ /* 0x001fc80003f26270 */
[C---:B------:R-:W-:Y:S02]  /*1d80*/  @!P2 PRMT R8, R17.reuse, 0x7632, R8 ;  /* 0x000076321108a816 */ /* 0x040fe40000000008 */
[----:B------:R-:W-:Y:S02]  /*1d90*/  @!P2 SHF.R.U32.HI R20, RZ, 0x8, R17 ;  /* 0x00000008ff14a819 */ /* 0x000fe40000011611 */
[----:B------:R-:W-:Y:S01]  /*1da0*/  @!P2 PRMT R10, R17, 0x7610, R10 ;  /* 0x00007610110aa816 */ /* 0x000fe2000000000a */
[----:B------:R-:W-:Y:S01]  /*1db0*/  IMAD.U32 R21, R8, 0x10000, RZ ;  /* 0x0001000008157824 */ /* 0x000fe200078e00ff */
[C-C-:B-1----:R-:W-:Y:S01]  /*1dc0*/  DSETP.GT.AND P0, PT, R12.reuse, R18.reuse, PT ;  /* 0x000000120c00722a */ /* 0x142fe20003f04000 */
[----:B------:R-:W-:Y:S02]  /*1dd0*/  @!P2 PRMT R7, R20, 0x7610, R7 ;  /* 0x000076101407a816 */ /* 0x000fe40000000007 */
[----:B------:R-:W-:Y:S01]  /*1de0*/  @!P2 SHF.R.U32.HI R17, RZ, 0x18, R17 ;  /* 0x00000018ff11a819 */ /* 0x000fe20000011611 */
[----:B------:R-:W-:-:S02]  /*1df0*/  DSETP.GEU.AND P1, PT, R12, R18, !P1 ;  /* 0x000000120c00722a */ /* 0x000fc40004f2e000 */
[----:B------:R-:W-:Y:S02]  /*1e00*/  ISETP.GT.OR P0, PT, R11, 0x1b, P0 ;  /* 0x0000001b0b00780c */ /* 0x000fe40000704670 */
[----:B------:R-:W-:Y:S02]  /*1e10*/  LOP3.LUT R20, R10, 0xff, RZ, 0xc0, !PT ;  /* 0x000000ff0a147812 */ /* 0x000fe400078ec0ff */
[----:B------:R-:W-:Y:S02]  /*1e20*/  @!P2 PRMT R9, R17, 0x7610, R9 ;  /* 0x000076101109a816 */ /* 0x000fe40000000009 */
[----:B------:R-:W-:Y:S02]  /*1e30*/  PLOP3.LUT P3, PT, P0, P1, PT, 0xf8, 0x8f ;  /* 0x00000000008f781c */ /* 0x000fe40000763f70 */
[----:B------:R-:W-:Y:S02]  /*1e40*/  PRMT R20, R7, 0x7604, R20 ;  /* 0x0000760407147816 */ /* 0x000fe40000000014 */
[----:B------:R-:W-:-:S02]  /*1e50*/  LOP3.LUT R21, R21, 0xff0000, RZ, 0xc0, !PT ;  /* 0x00ff000015157812 */ /* 0x000fc400078ec0ff */
[----:B------:R-:W-:-:S03]  /*1e60*/  LOP3.LUT R17, R9, 0xffff, RZ, 0xc0, !PT ;  /* 0x0000ffff09117812 */ /* 0x000fc600078ec0ff */
[----:B------:R-:W-:-:S04]  /*1e70*/  IMAD.IADD R20, R20, 0x1, R21 ;  /* 0x0000000114147824 */ /* 0x000fc800078e0215 */
[----:B------:R-:W-:Y:S02]  /*1e80*/  IMAD R20, R17, 0x1000000, R20 ;  /* 0x0100000011147824 */ /* 0x000fe400078e0214 */
[----:B------:R-:W-:Y:S02]  /*1e90*/  @!P3 IMAD.MOV.U32 R3, RZ, RZ, R22 ;  /* 0x000000ffff03b224 */ /* 0x000fe400078e0016 */
[----:B------:R-:W-:Y:S02]  /*1ea0*/  @!P3 IMAD.MOV.U32 R12, RZ, RZ, R18 ;  /* 0x000000ffff0cb224 */ /* 0x000fe400078e0012 */
[----:B------:R-:W0:Y:S01]  /*1eb0*/  SHFL.DOWN PT, R20, R20, 0x4, 0x1f ;  /* 0x08801f0014147f89 */ /* 0x000e2200000e0000 */
[----:B------:R-:W-:-:S03]  /*1ec0*/  @!P3 IMAD.MOV.U32 R13, RZ, RZ, R19 ;  /* 0x000000ffff0db224 */ /* 0x000fc600078e0013 */
[----:B------:R-:W1:Y:S04]  /*1ed0*/  SHFL.DOWN PT, R22, R3, 0x8, 0x1f ;  /* 0x09001f0003167f89 */ /* 0x000e6800000e0000 */
[----:B------:R-:W-:Y:S04]  /*1ee0*/  SHFL.DOWN PT, R18, R12, 0x8, 0x1f ;  /* 0x09001f000c127f89 */ /* 0x000fe800000e0000 */
[----:B------:R-:W2:Y:S01]  /*1ef0*/  SHFL.DOWN PT, R19, R13, 0x8, 0x1f ;  /* 0x09001f000d137f89 */ /* 0x000ea200000e0000 */
[----:B0-----:R-:W-:Y:S02]  /*1f00*/  @!P3 SHF.R.U32.HI R17, RZ, 0x8, R20 ;  /* 0x00000008ff11b819 */ /* 0x001fe40000011614 */
[----:B------:R-:W-:-:S02]  /*1f10*/  @!P3 PRMT R8, R20, 0x7632, R8 ;  /* 0x000076321408b816 */ /* 0x000fc40000000008 */
[----:B-1----:R-:W-:Y:S02]  /*1f20*/  ISETP.GE.AND P1, PT, R22, R3, PT ;  /* 0x000000031600720c */ /* 0x002fe40003f26270 */
[----:B------:R-:W-:Y:S01]  /*1f30*/  @!P3 PRMT R10, R20, 0x7610, R10 ;  /* 0x00007610140ab816 */ /* 0x000fe2000000000a */
[----:B------:R-:W-:Y:S01]  /*1f40*/  IMAD.U32 R21, R8, 0x10000, RZ ;  /* 0x0001000008157824 */ /* 0x000fe200078e00ff */
[----:B------:R-:W-:Y:S02]  /*1f50*/  @!P3 PRMT R7, R17, 0x7610, R7 ;  /* 0x000076101107b816 */ /* 0x000fe40000000007 */
[----:B------:R-:W-:Y:S02]  /*1f60*/  @!P3 SHF.R.U32.HI R17, RZ, 0x18, R20 ;  /* 0x00000018ff11b819 */ /* 0x000fe40000011614 */
[----:B------:R-:W-:Y:S01]  /*1f70*/  LOP3.LUT R20, R10, 0xff, RZ, 0xc0, !PT ;  /* 0x000000ff0a147812 */ /* 0x000fe200078ec0ff */
[----:B--2---:R-:W-:Y:S01]  /*1f80*/  DSETP.GT.AND P0, PT, R12, R18, PT ;  /* 0x000000120c00722a */ /* 0x004fe20003f04000 */
[----:B------:R-:W-:-:S02]  /*1f90*/  @!P3 PRMT R9, R17, 0x7610, R9 ;  /* 0x000076101109b816 */ /* 0x000fc40000000009 */
[----:B------:R-:W-:Y:S01]  /*1fa0*/  PRMT R20, R7, 0x7604, R20 ;  /* 0x0000760407147816 */ /* 0x000fe20000000014 */
[----:B------:R-:W-:Y:S01]  /*1fb0*/  DSETP.GEU.AND P1, PT, R12, R18, !P1 ;  /* 0x000000120c00722a */ /* 0x000fe20004f2e000 */
[----:B------:R-:W-:Y:S02]  /*1fc0*/  LOP3.LUT R21, R21, 0xff0000, RZ, 0xc0, !PT ;  /* 0x00ff000015157812 */ /* 0x000fe400078ec0ff */
[----:B------:R-:W-:Y:S02]  /*1fd0*/  LOP3.LUT R17, R9, 0xffff, RZ, 0xc0, !PT ;  /* 0x0000ffff09117812 */ /* 0x000fe400078ec0ff */
[C---:B------:R-:W-:Y:S01]  /*1fe0*/  ISETP.GT.OR P0, PT, R11.reuse, 0x17, P0 ;  /* 0x000000170b00780c */ /* 0x040fe20000704670 */
        /* <DEDUP_REMOVED lines=24> */
[----:B------:R-:W-:Y:S01]  /*2170*/  @!P3 MOV R17, 0x400 ;  /* 0x000004000011b802 */ /* 0x000fe20000000f00 */
[----:B------:R-:W-:Y:S01]  /*2180*/  IMAD.IADD R21, R24, 0x1, R21 ;  /* 0x0000000118157824 */ /* 0x000fe200078e0215 */
[----:B------:R-:W-:Y:S02]  /*2190*/  LOP3.LUT R24, R9, 0xffff, RZ, 0xc0, !PT ;  /* 0x0000ffff09187812 */ /* 0x000fe400078ec0ff */
[----:B-1----:R-:W-:-:S02]  /*21a0*/  @!P3 LEA R20, R20, R17, 0x18 ;  /* 0x000000111414b211 */ /* 0x002fc400078ec0ff */
[----:B------:R-:W-:Y:S01]  /*21b0*/  ISETP.GT.OR P0, PT, R11, 0xf, P0 ;  /* 0x0000000f0b00780c */ /* 0x000fe20000704670 */
[----:B------:R-:W-:Y:S01]  /*21c0*/  IMAD R21, R24, 0x1000000, R21 ;  /* 0x0100000018157824 */ /* 0x000fe200078e0215 */
[----:B------:R-:W-:-:S03]  /*21d0*/  @!P3 SHF.R.U32.HI R11, RZ, 0x1, R6 ;  /* 0x00000001ff0bb819 */ /* 0x000fc60000011606 */
        /* <DEDUP_REMOVED lines=36> */
[C---:B------:R-:W-:Y:S01]  /*2420*/  @!P1 PRMT R11, R19.reuse, 0x7771, RZ ;  /* 0x00007771130b9816 */ /* 0x040fe200000000ff */
        /* <DEDUP_REMOVED lines=14> */
[C---:B------:R-:W-:Y:S01]  /*2510*/  @!P0 PRMT R11, R21.reuse, 0x7772, RZ ;  /* 0x00007772150b8816 */ /* 0x040fe200000000ff */
        /* <DEDUP_REMOVED lines=71> */
[----:B------:R-:W-:Y:S01]  /*2990*/  IMAD.MOV.U32 R3, RZ, RZ, R30 ;  /* 0x000000ffff037224 */ /* 0x000fe200078e001e */
[C---:B------:R-:W-:Y:S01]  /*29a0*/  PRMT R9, R31.reuse, 0x7773, RZ ;  /* 0x000077731f097816 */ /* 0x040fe200000000ff */
[----:B------:R-:W-:Y:S01]  /*29b0*/  IMAD.MOV.U32 R12, RZ, RZ, R34 ;  /* 0x000000ffff0c7224 */ /* 0x000fe200078e0022 */
[C---:B------:R-:W-:Y:S01]  /*29c0*/  PRMT R8, R31.reuse, 0x7772, RZ ;  /* 0x000077721f087816 */ /* 0x040fe200000000ff */
[----:B------:R-:W-:Y:S01]  /*29d0*/  IMAD.MOV.U32 R13, RZ, RZ, R35 ;  /* 0x000000ffff0d7224 */ /* 0x000fe200078e0023 */
[C---:B------:R-:W-:Y:S02]  /*29e0*/  PRMT R7, R31.reuse, 0x7771, RZ ;  /* 0x000077711f077816 */ /* 0x040fe400000000ff */
[----:B------:R-:W-:Y:S01]  /*29f0*/  PRMT R10, R31, 0x7770, RZ ;  /* 0x000077701f0a7816 */ /* 0x000fe200000000ff */
[----:B------:R-:W-:Y:S06]  /*2a00*/  BRA `(.L_x_83) ;  /* 0x0000003c00d87947 */ /* 0x000fec0003800000 */
.L_x_82:
[C---:B------:R-:W-:Y:S01]  /*2a10*/  LOP3.LUT R7, R6.reuse, 0x3e0, RZ, 0xc0, !PT ;  /* 0x000003e006077812 */ /* 0x040fe200078ec0ff */
[----:B------:R-:W0:Y:S01]  /*2a20*/  S2R R20, SR_LANEID ;  /* 0x0000000000147919 */ /* 0x000e220000000000 */
[----:B------:R-:W-:-:S03]  /*2a30*/  ISETP.NE.AND P5, PT, R6, RZ, PT ;  /* 0x000000ff0600720c */ /* 0x000fc60003fa5270 */
[----:B------:R-:W-:Y:S01]  /*2a40*/  VIADD R8, R7, 0x20 ;  /* 0x0000002007087836 */ /* 0x000fe20000000000 */
[----:B------:R-:W-:-:S04]  /*2a50*/  LOP3.LUT R7, RZ, R7, RZ, 0x33, !PT ;  /* 0x00000007ff077212 */ /* 0x000fc800078e33ff */
[----:B------:R-:W-:Y:S01]  /*2a60*/  ISETP.GT.AND P0, PT, R8, UR6, PT ;  /* 0x0000000608007c0c */ /* 0x000fe2000bf04270 */
[----:B------:R-:W-:-:S05]  /*2a70*/  VIADD R7, R7, UR6 ;  /* 0x0000000607077c36 */ /* 0x000fca0008000000 */
[----:B-1----:R-:W-:Y:S02]  /*2a80*/  SEL R11, R7, 0x1f, P0 ;  /* 0x0000001f070b7807 */ /* 0x002fe40000000000 */
[----:B------:R-:W-:-:S03]  /*2a90*/  PRMT R7, RZ, 0x7610, R7 ;  /* 0x00007610ff077816 */ /* 0x000fc60000000007 */
        /* <DEDUP_REMOVED lines=9> */
[----:B------:R-:W-:Y:S02]  /*2b30*/  @!P0 IMAD.MOV.U32 R12, RZ, RZ, R8 ;  /* 0x000000ffff0c8224 */ /* 0x000fe400078e0008 */
[----:B------:R-:W-:Y:S01]  /*2b40*/  @!P0 IMAD.MOV.U32 R13, RZ, RZ, R9 ;  /* 0x000000ffff0d8224 */ /* 0x000fe200078e0009 */
[----:B------:R-:W0:Y:S01]  /*2b50*/  SHFL.DOWN PT, R18, R3, 0x2, R11 ;  /* 0x0840000003127989 */ /* 0x000e2200000e000b */
[----:B------:R-:W-:-:S03]  /*2b60*/  VIADD R10, R20, 0x2 ;  /* 0x00000002140a7836 */ /* 0x000fc60000000000 */
[----:B------:R-:W-:Y:S04]  /*2b70*/  SHFL.DOWN PT, R8, R12, 0x2, R11 ;  /* 0x084000000c087989 */ /* 0x000fe800000e000b */
[----:B------:R-:W1:Y:S01]  /*2b80*/  SHFL.DOWN PT, R9, R13, 0x2, R11 ;  /* 0x084000000d097989 */ /* 0x000e6200000e000b */
[----:B0-----:R-:W-:Y:S01]  /*2b90*/  ISETP.GE.AND P1, PT, R18, R3, PT ;  /* 0x000000031200720c */ /* 0x001fe20003f26270 */
[----:B-1----:R-:W-:-:S12]  /*2ba0*/  DSETP.GT.AND P0, PT, R12, R8, PT ;  /* 0x000000080c00722a */ /* 0x002fd80003f04000 */
[----:B------:R-:W-:Y:S01]  /*2bb0*/  DSETP.GEU.AND P1, PT, R12, R8, !P1 ;  /* 0x000000080c00722a */ /* 0x000fe20004f2e000 */
[----:B------:R-:W-:Y:S02]  /*2bc0*/  ISETP.GT.OR P0, PT, R10, R11, P0 ;  /* 0x0000000b0a00720c */ /* 0x000fe40000704670 */
[----:B------:R-:W-:-:S03]  /*2bd0*/  PRMT R10, RZ, 0x7610, R10 ;  /* 0x00007610ff0a7816 */ /* 0x000fc6000000000a */
[----:B------:R-:W-:Y:S02]  /*2be0*/  PLOP3.LUT P3, PT, P0, P1, PT, 0xf8, 0x8f ;  /* 0x00000000008f781c */ /* 0x000fe40000763f70 */
[----:B------:R-:W-:-:S04]  /*2bf0*/  LOP3.LUT R22, R10, 0xff, RZ, 0xc0, !PT ;  /* 0x000000ff0a167812 */ /* 0x000fc800078ec0ff */
[----:B------:R-:W-:-:S07]  /*2c00*/  PRMT R22, R7, 0x7604, R22 ;  /* 0x0000760407167816 */ /* 0x000fce0000000016 */
[----:B------:R-:W-:Y:S02]  /*2c10*/  @!P3 IMAD.MOV.U32 R3, RZ, RZ, R18 ;  /* 0x000000ffff03b224 */ /* 0x000fe400078e0012 */
[--C-:B------:R-:W-:Y:S01]  /*2c20*/  @!P3 IMAD.MOV.U32 R12, RZ, RZ, R8.reuse ;  /* 0x000000ffff0cb224 */ /* 0x100fe200078e0008 */
[----:B------:R-:W-:Y:S01]  /*2c30*/  PRMT R8, RZ, 0x7610, R8 ;  /* 0x00007610ff087816 */ /* 0x000fe20000000008 */
[----:B------:R-:W-:Y:S01]  /*2c40*/  @!P3 IMAD.MOV.U32 R13, RZ, RZ, R9 ;  /* 0x000000ffff0db224 */ /* 0x000fe200078e0009 */
[----:B------:R-:W0:Y:S03]  /*2c50*/  SHFL.DOWN PT, R24, R3, 0x4, R11 ;  /* 0x0880000003187989 */ /* 0x000e2600000e000b */
[----:B------:R-:W-:Y:S01]  /*2c60*/  IMAD.U32 R9, R8, 0x10000, RZ ;  /* 0x0001000008097824 */ /* 0x000fe200078e00ff */
[----:B------:R-:W-:Y:S04]  /*2c70*/  SHFL.DOWN PT, R18, R12, 0x4, R11 ;  /* 0x088000000c127989 */ /* 0x000fe800000e000b */
[----:B------:R-:W1:Y:S01]  /*2c80*/  SHFL.DOWN PT, R19, R13, 0x4, R11 ;  /* 0x088000000d137989 */ /* 0x000e6200000e000b */
[----:B------:R-:W-:-:S02]  /*2c90*/  LOP3.LUT R17, R9, 0xff0000, RZ, 0xc0, !PT ;  /* 0x00ff000009117812 */ /* 0x000fc400078ec0ff */
[----:B------:R-:W-:-:S03]  /*2ca0*/  PRMT R9, RZ, 0x7610, R9 ;  /* 0x00007610ff097816 */ /* 0x000fc60000000009 */
[----:B------:R-:W-:Y:S01]  /*2cb0*/  IMAD.IADD R17, R22, 0x1, R17 ;  /* 0x0000000116117824 */ /* 0x000fe200078e0211 */
[----:B------:R-:W-:Y:S01]  /*2cc0*/  LOP3.LUT R26, R9, 0xffff, RZ, 0xc0, !PT ;  /* 0x0000ffff091a7812 */ /* 0x000fe200078ec0ff */
[----:B------:R-:W-:-:S04]  /*2cd0*/  VIADD R22, R20, 0x4 ;  /* 0x0000000414167836 */ /* 0x000fc80000000000 */
[----:B------:R-:W-:Y:S01]  /*2ce0*/  IMAD R17, R26, 0x1000000, R17 ;  /* 0x010000001a117824 */ /* 0x000fe200078e0211 */
[----:B0-----:R-:W-:-:S04]  /*2cf0*/  ISETP.GE.AND P1, PT, R24, R3, PT ;  /* 0x000000031800720c */ /* 0x001fc80003f26270 */
[----:B------:R-:W-:Y:S02]  /*2d00*/  @!P3 SHF.R.U32.HI R21, RZ, 0x8, R17 ;  /* 0x00000008ff15b819 */ /* 0x000fe40000011611 */
[C---:B------:R-:W-:Y:S02]  /*2d10*/  @!P3 PRMT R8, R17.reuse, 0x7632, R8 ;  /* 0x000076321108b816 */ /* 0x040fe40000000008 */
[----:B------:R-:W-:Y:S01]  /*2d20*/  @!P3 PRMT R10, R17, 0x7610, R10 ;  /* 0x00007610110ab816 */ /* 0x000fe2000000000a */
[C-C-:B-1----:R-:W-:Y:S01]  /*2d30*/  DSETP.GT.AND P0, PT, R12.reuse, R18.reuse, PT ;  /* 0x000000120c00722a */ /* 0x142fe20003f04000 */
[----:B------:R-:W-:Y:S01]  /*2d40*/  @!P3 PRMT R7, R21, 0x7610, R7 ;  /* 0x000076101507b816 */ /* 0x000fe20000000007 */
[----:B------:R-:W-:Y:S01]  /*2d50*/  IMAD.U32 R21, R8, 0x10000, RZ ;  /* 0x0001000008157824 */ /* 0x000fe200078e00ff */
[----:B------:R-:W-:Y:S01]  /*2d60*/  @!P3 SHF.R.U32.HI R17, RZ, 0x18, R17 ;  /* 0x00000018ff11b819 */ /* 0x000fe20000011611 */
[----:B------:R-:W-:Y:S02]  /*2d70*/  DSETP.GEU.AND P1, PT, R12, R18, !P1 ;  /* 0x000000120c00722a */ /* 0x000fe40004f2e000 */
[----:B------:R-:W-:-:S02]  /*2d80*/  ISETP.GT.OR P0, PT, R22, R11, P0 ;  /* 0x0000000b1600720c */ /* 0x000fc40000704670 */
[----:B------:R-:W-:Y:S02]  /*2d90*/  LOP3.LUT R22, R10, 0xff, RZ, 0xc0, !PT ;  /* 0x000000ff0a167812 */ /* 0x000fe400078ec0ff */
[----:B------:R-:W-:Y:S02]  /*2da0*/  @!P3 PRMT R9, R17, 0x7610, R9 ;  /* 0x000076101109b816 */ /* 0x000fe40000000009 */
[----:B------:R-:W-:Y:S02]  /*2db0*/  PLOP3.LUT P2, PT, P0, P1, PT, 0xf8, 0x8f ;  /* 0x00000000008f781c */ /* 0x000fe40000743f70 */
[----:B------:R-:W-:Y:S02]  /*2dc0*/  PRMT R22, R7, 0x7604, R22 ;  /* 0x0000760407167816 */ /* 0x000fe40000000016 */
[----:B------:R-:W-:Y:S02]  /*2dd0*/  LOP3.LUT R21, R21, 0xff0000, RZ, 0xc0, !PT ;  /* 0x00ff000015157812 */ /* 0x000fe400078ec0ff */
[----:B------:R-:W-:-:S02]  /*2de0*/  LOP3.LUT R26, R9, 0xffff, RZ, 0xc0, !PT ;  /* 0x0000ffff091a7812 */ /* 0x000fc400078ec0ff */
[----:B------:R-:W-:Y:S01]  /*2df0*/  ISETP.NE.AND P3, PT, R20, RZ, PT ;  /* 0x000000ff1400720c */ /* 0x000fe20003f65270 */
[----:B------:R-:W-:Y:S02]  /*2e00*/  IMAD.IADD R21, R22, 0x1, R21 ;  /* 0x0000000116157824 */ /* 0x000fe400078e0215 */
[----:B------:R-:W-:Y:S02]  /*2e10*/  VIADD R22, R20, 0x8 ;  /* 0x0000000814167836 */ /* 0x000fe40000000000 */
[----:B------:R-:W-:Y:S02]  /*2e20*/  @!P2 IMAD.MOV.U32 R3, RZ, RZ, R24 ;  /* 0x000000ffff03a224 */ /* 0x000fe400078e0018 */
[----:B------:R-:W-:Y:S02]  /*2e30*/  IMAD R26, R26, 0x1000000, R21 ;  /* 0x010000001a1a7824 */ /* 0x000fe400078e0215 */
[----:B------:R-:W-:Y:S01]  /*2e40*/  @!P2 IMAD.MOV.U32 R12, RZ, RZ, R18 ;  /* 0x000000ffff0ca224 */ /* 0x000fe200078e0012 */
[----:B------:R-:W0:Y:S01]  /*2e50*/  SHFL.DOWN PT, R24, R3, 0x8, R11 ;  /* 0x0900000003187989 */ /* 0x000e2200000e000b */
[----:B------:R-:W-:-:S02]  /*2e60*/  @!P2 IMAD.MOV.U32 R13, RZ, RZ, R19 ;  /* 0x000000ffff0da224 */ /* 0x000fc400078e0013 */
[----:B------:R-:W-:Y:S01]  /*2e70*/  VIADD R20, R20, 0x10 ;  /* 0x0000001014147836 */ /* 0x000fe20000000000 */
[----:B------:R-:W1:Y:S04]  /*2e80*/  SHFL.DOWN PT, R21, R26, 0x4, R11 ;  /* 0x088000001a157989 */ /* 0x000e6800000e000b */
[----:B------:R-:W-:Y:S04]  /*2e90*/  SHFL.DOWN PT, R18, R12, 0x8, R11 ;  /* 0x090000000c127989 */ /* 0x000fe800000e000b */
[----:B------:R-:W2:Y:S01]  /*2ea0*/  SHFL.DOWN PT, R19, R13, 0x8, R11 ;  /* 0x090000000d137989 */ /* 0x000ea200000e000b */
[----:B------:R-:W3:Y:S01]  /*2eb0*/  @!P3 S2R R28, SR_CgaCtaId ;  /* 0x00000000001cb919 */ /* 0x000ee20000008800 */
[----:B0-----:R-:W-:-:S02]  /*2ec0*/  ISETP.GE.AND P1, PT, R24, R3, PT ;  /* 0x000000031800720c */ /* 0x001fc40003f26270 */
[----:B-1----:R-:W-:Y:S02]  /*2ed0*/  @!P2 SHF.R.U32.HI R17, RZ, 0x8, R21 ;  /* 0x00000008ff11a819 */ /* 0x002fe40000011615 */
[C---:B------:R-:W-:Y:S02]  /*2ee0*/  @!P2 PRMT R8, R21.reuse, 0x7632, R8 ;  /* 0x000076321508a816 */ /* 0x040fe40000000008 */
[----:B------:R-:W-:Y:S02]  /*2ef0*/  @!P2 PRMT R10, R21, 0x7610, R10 ;  /* 0x00007610150aa816 */ /* 0x000fe4000000000a */
[----:B------:R-:W-:Y:S01]  /*2f00*/  @!P2 PRMT R7, R17, 0x7610, R7 ;  /* 0x000076101107a816 */ /* 0x000fe20000000007 */
[C-C-:B--2---:R-:W-:Y:S01]  /*2f10*/  DSETP.GT.AND P0, PT, R12.reuse, R18.reuse, PT ;  /* 0x000000120c00722a */ /* 0x144fe20003f04000 */
[----:B------:R-:W-:Y:S01]  /*2f20*/  @!P2 SHF.R.U32.HI R17, RZ, 0x18, R21 ;  /* 0x00000018ff11a819 */ /* 0x000fe20000011615 */
[----:B------:R-:W-:Y:S02]  /*2f30*/  IMAD.U32 R21, R8, 0x10000, RZ ;  /* 0x0001000008157824 */ /* 0x000fe400078e00ff */
[----:B------:R-:W-:Y:S01]  /*2f40*/  DSETP.GEU.AND P1, PT, R12, R18, !P1 ;  /* 0x000000120c00722a */ /* 0x000fe20004f2e000 */
[----:B------:R-:W-:-:S02]  /*2f50*/  @!P2 PRMT R9, R17, 0x7610, R9 ;  /* 0x000076101109a816 */ /* 0x000fc40000000009 */
[----:B------:R-:W-:Y:S02]  /*2f60*/  ISETP.GT.OR P0, PT, R22, R11, P0 ;  /* 0x0000000b1600720c */ /* 0x000fe40000704670 */
[----:B------:R-:W-:Y:S02]  /*2f70*/  LOP3.LUT R22, R10, 0xff, RZ, 0xc0, !PT ;  /* 0x000000ff0a167812 */ /* 0x000fe400078ec0ff */
[----:B------:R-:W-:Y:S02]  /*2f80*/  LOP3.LUT R21, R21, 0xff0000, RZ, 0xc0, !PT ;  /* 0x00ff000015157812 */ /* 0x000fe400078ec0ff */
[----:B------:R-:W-:Y:S02]  /*2f90*/  PRMT R22, R7, 0x7604, R22 ;  /* 0x0000760407167816 */ /* 0x000fe40000000016 */
[----:B------:R-:W-:Y:S02]  /*2fa0*/  PLOP3.LUT P2, PT, P0, P1, PT, 0xf8, 0x8f ;  /* 0x00000000008f781c */ /* 0x000fe40000743f70 */
[----:B------:R-:W-:Y:S01]  /*2fb0*/  LOP3.LUT R26, R9, 0xffff, RZ, 0xc0, !PT ;  /* 0x0000ffff091a7812 */ /* 0x000fe200078ec0ff */
[----:B------:R-:W-:-:S04]  /*2fc0*/  IMAD.IADD R21, R22, 0x1, R21 ;  /* 0x0000000116157824 */ /* 0x000fc800078e0215 */
[----:B------:R-:W-:-:S05]  /*2fd0*/  IMAD R26, R26, 0x1000000, R21 ;  /* 0x010000001a1a7824 */ /* 0x000fca00078e0215 */
[----:B------:R-:W0:Y:S01]  /*2fe0*/  SHFL.DOWN PT, R21, R26, 0x8, R11 ;  /* 0x090000001a157989 */ /* 0x000e2200000e000b */
[----:B------:R-:W-:Y:S02]  /*2ff0*/  @!P2 IMAD.MOV.U32 R12, RZ, RZ, R18 ;  /* 0x000000ffff0ca224 */ /* 0x000fe400078e0012 */
[----:B------:R-:W-:Y:S02]  /*3000*/  @!P2 IMAD.MOV.U32 R13, RZ, RZ, R19 ;  /* 0x000000ffff0da224 */ /* 0x000fe400078e0013 */
[----:B------:R-:W-:Y:S01]  /*3010*/  @!P2 IMAD.MOV.U32 R3, RZ, RZ, R24 ;  /* 0x000000ffff03a224 */ /* 0x000fe200078e0018 */
[----:B------:R-:W-:Y:S04]  /*3020*/  SHFL.DOWN PT, R18, R12, 0x10, R11 ;  /* 0x0a0000000c127989 */ /* 0x000fe800000e000b */
[----:B------:R-:W1:Y:S04]  /*3030*/  SHFL.DOWN PT, R19, R13, 0x10, R11 ;  /* 0x0a0000000d137989 */ /* 0x000e6800000e000b */
[----:B------:R-:W2:Y:S01]  /*3040*/  SHFL.DOWN PT, R22, R3, 0x10, R11 ;  /* 0x0a00000003167989 */ /* 0x000ea200000e000b */
[----:B0-----:R-:W-:-:S02]  /*3050*/  @!P2 SHF.R.U32.HI R17, RZ, 0x8, R21 ;  /* 0x00000008ff11a819 */ /* 0x001fc40000011615 */
[C---:B------:R-:W-:Y:S02]  /*3060*/  @!P2 PRMT R8, R21.reuse, 0x7632, R8 ;  /* 0x000076321508a816 */ /* 0x040fe40000000008 */
[----:B------:R-:W-:Y:S02]  /*3070*/  @!P2 PRMT R10, R21, 0x7610, R10 ;  /* 0x00007610150aa816 */ /* 0x000fe4000000000a */
[----:B------:R-:W-:Y:S02]  /*3080*/  @!P2 PRMT R7, R17, 0x7610, R7 ;  /* 0x000076101107a816 */ /* 0x000fe40000000007 */
[----:B------:R-:W-:Y:S01]  /*3090*/  @!P2 SHF.R.U32.HI R17, RZ, 0x18, R21 ;  /* 0x00000018ff11a819 */ /* 0x000fe20000011615 */
[----:B------:R-:W-:Y:S01]  /*30a0*/  IMAD.U32 R21, R8, 0x10000, RZ ;  /* 0x0001000008157824 */ /* 0x000fe200078e00ff */
[----:B------:R-:W-:Y:S01]  /*30b0*/  LOP3.LUT R24, R10, 0xff, RZ, 0xc0, !PT ;  /* 0x000000ff0a187812 */ /* 0x000fe200078ec0ff */
[----:B-1----:R-:W-:Y:S01]  /*30c0*/  DSETP.GT.AND P0, PT, R12, R18, PT ;  /* 0x000000120c00722a */ /* 0x002fe20003f04000 */
[----:B------:R-:W-:-:S02]  /*30d0*/  @!P2 PRMT R9, R17, 0x7610, R9 ;  /* 0x000076101109a816 */ /* 0x000fc40000000009 */
[----:B------:R-:W-:Y:S02]  /*30e0*/  PRMT R24, R7, 0x7604, R24 ;  /* 0x0000760407187816 */ /* 0x000fe40000000018 */
[----:B------:R-:W-:Y:S02]  /*30f0*/  LOP3.LUT R21, R21, 0xff0000, RZ, 0xc0, !PT ;  /* 0x00ff000015157812 */ /* 0x000fe400078ec0ff */
[----:B--2---:R-:W-:Y:S02]  /*3100*/  ISETP.GE.AND P1, PT, R22, R3, PT ;  /* 0x000000031600720c */ /* 0x004fe40003f26270 */
[----:B------:R-:W-:Y:S01]  /*3110*/  ISETP.GT.OR P0, PT, R20, R11, P0 ;  /* 0x0000000b1400720c */ /* 0x000fe20000704670 */
[----:B------:R-:W-:Y:S01]  /*3120*/  IMAD.IADD R21, R24, 0x1, R21 ;  /* 0x0000000118157824 */ /* 0x000fe200078e0215 */
[----:B------:R-:W-:Y:S02]  /*3130*/  LOP3.LUT R20, R9, 0xffff, RZ, 0xc0, !PT ;  /* 0x0000ffff09147812 */ /* 0x000fe400078ec0ff */
[----:B------:R-:W-:-:S03]  /*3140*/  @!P3 SHF.R.U32.HI R17, RZ, 0x1, R6 ;  /* 0x00000001ff11b819 */ /* 0x000fc60000011606 */
[----:B------:R-:W-:Y:S01]  /*3150*/  IMAD R20, R20, 0x1000000, R21 ;  /* 0x0100000014147824 */ /* 0x000fe200078e0215 */
[----:B------:R-:W-:Y:S02]  /*3160*/  @!P3 MOV R21, 0x400 ;  /* 0x000004000015b802 */ /* 0x000fe40000000f00 */
[----:B------:R-:W-:Y:S01]  /*3170*/  @!P3 LOP3.LUT R17, R17, 0x1f0, RZ, 0xc0, !PT ;  /* 0x000001f01111b812 */ /* 0x000fe200078ec0ff */
[----:B------:R-:W-:Y:S01]  /*3180*/  DSETP.GEU.AND P1, PT, R12, R18, !P1 ;  /* 0x000000120c00722a */ /* 0x000fe20004f2e000 */
[----:B------:R-:W0:Y:S01]  /*3190*/  SHFL.DOWN PT, R11, R20, 0x10, R11 ;  /* 0x0a000000140b7989 */ /* 0x000e2200000e000b */
[----:B---3--:R-:W-:-:S04]  /*31a0*/  @!P3 LEA R28, R28, R21, 0x18 ;  /* 0x000000151c1cb211 */ /* 0x008fc800078ec0ff */
        /* <DEDUP_REMOVED lines=15> */
[----:B------:R-:W-:Y:S02]  /*32a0*/  UISETP.GE.U32.AND UP3, UPT, UR6, 0x21, UPT ;  /* 0x000000210600788c */ /* 0x000fe4000bf66070 */
[----:B------:R-:W-:Y:S02]  /*32b0*/  UISETP.GE.U32.AND UP2, UPT, UR6, 0x41, UPT ;  /* 0x000000410600788c */ /* 0x000fe4000bf46070 */
[----:B------:R-:W-:Y:S02]  /*32c0*/  UISETP.GE.AND.EX UP3, UPT, UR7, URZ, UPT, UP3 ;  /* 0x000000ff0700728c */ /* 0x000fe4000bf66330 */
[----:B------:R-:W-:Y:S02]  /*32d0*/  UISETP.GE.U32.AND UP1, UPT, UR6, 0x61, UPT ;  /* 0x000000610600788c */ /* 0x000fe4000bf26070 */
[----:B------:R-:W-:Y:S02]  /*32e0*/  UISETP.GE.U32.AND UP0, UPT, UR6, 0x81, UPT ;  /* 0x000000810600788c */ /* 0x000fe4000bf06070 */
[----:B------:R-:W-:-:S02]  /*32f0*/  UISETP.GE.U32.AND UP6, UPT, UR6, 0xa1, UPT ;  /* 0x000000a10600788c */ /* 0x000fc4000bfc6070 */
[----:B------:R-:W-:Y:S02]  /*3300*/  UISETP.GE.U32.AND UP4, UPT, UR6, 0xc1, UPT ;  /* 0x000000c10600788c */ /* 0x000fe4000bf86070 */
[----:B------:R-:W-:Y:S02]  /*3310*/  UISETP.GE.U32.AND UP5, UPT, UR6, 0xe1, UPT ;  /* 0x000000e10600788c */ /* 0x000fe4000bfa6070 */
[----:B------:R-:W-:Y:S02]  /*3320*/  UISETP.GE.AND.EX UP2, UPT, UR7, URZ, UPT, UP2 ;  /* 0x000000ff0700728c */ /* 0x000fe4000bf46320 */
[----:B------:R-:W-:Y:S02]  /*3330*/  UISETP.GE.AND.EX UP1, UPT, UR7, URZ, UPT, UP1 ;  /* 0x000000ff0700728c */ /* 0x000fe4000bf26310 */
[----:B------:R-:W-:Y:S02]  /*3340*/  UISETP.GE.AND.EX UP0, UPT, UR7, URZ, UPT, UP0 ;  /* 0x000000ff0700728c */ /* 0x000fe4000bf06300 */
[----:B------:R-:W-:-:S02]  /*3350*/  UISETP.GE.AND.EX UP6, UPT, UR7, URZ, UPT, UP6 ;  /* 0x000000ff0700728c */ /* 0x000fc4000bfc6360 */
[----:B------:R-:W-:Y:S02]  /*3360*/  UISETP.GE.AND.EX UP4, UPT, UR7, URZ, UPT, UP4 ;  /* 0x000000ff0700728c */ /* 0x000fe4000bf86340 */
[----:B------:R-:W-:Y:S01]  /*3370*/  UISETP.GE.AND.EX UP5, UPT, UR7, URZ, UPT, UP5 ;  /* 0x000000ff0700728c */ /* 0x000fe2000bfa6350 */
        /* <DEDUP_REMOVED lines=9> */
[C---:B------:R-:W-:Y:S01]  /*3410*/  @!P0 PRMT R6, R21.reuse, 0x7773, RZ ;  /* 0x0000777315068816 */ /* 0x040fe200000000ff */
[----:B-1----:R-:W-:Y:S01]  /*3420*/  @!P0 IMAD.MOV.U32 R12, RZ, RZ, R18 ;  /* 0x000000ffff0c8224 */ /* 0x002fe200078e0012 */
        /* <DEDUP_REMOVED lines=9> */
.L_x_84:
        /* <DEDUP_REMOVED lines=20> */
.L_x_85:
        /* <DEDUP_REMOVED lines=20> */
.L_x_86:
        /* <DEDUP_REMOVED lines=20> */
.L_x_87:
        /* <DEDUP_REMOVED lines=20> */
.L_x_88:
        /* <DEDUP_REMOVED lines=20> */
.L_x_89:
        /* <DEDUP_REMOVED lines=10> */
[----:B-1----:R-:W-:Y:S01]  /*3ba0*/  IMAD.MOV.U32 R3, RZ, RZ, R20 ;  /* 0x000000ffff037224 */ /* 0x002fe200078e0014 */
[C---:B------:R-:W-:Y:S01]  /*3bb0*/  PRMT R9, R21.reuse, 0x7773, RZ ;  /* 0x0000777315097816 */ /* 0x040fe200000000ff */
[----:B------:R-:W-:Y:S01]  /*3bc0*/  IMAD.MOV.U32 R12, RZ, RZ, R18 ;  /* 0x000000ffff0c7224 */ /* 0x000fe200078e0012 */
[C---:B------:R-:W-:Y:S01]  /*3bd0*/  PRMT R8, R21.reuse, 0x7772, RZ ;  /* 0x0000777215087816 */ /* 0x040fe200000000ff */
[----:B------:R-:W-:Y:S01]  /*3be0*/  IMAD.MOV.U32 R13, RZ, RZ, R19 ;  /* 0x000000ffff0d7224 */ /* 0x000fe200078e0013 */
[C---:B------:R-:W-:Y:S02]  /*3bf0*/  PRMT R7, R21.reuse, 0x7771, RZ ;  /* 0x0000777115077816 */ /* 0x040fe400000000ff */
[----:B------:R-:W-:Y:S01]  /*3c00*/  PRMT R10, R21, 0x7770, RZ ;  /* 0x00007770150a7816 */ /* 0x000fe200000000ff */
[----:B------:R-:W-:Y:S06]  /*3c10*/  BRA `(.L_x_83) ;  /* 0x0000002c00547947 */ /* 0x000fec0003800000 */
.L_x_65:
[----:B------:R-:W0:Y:S01]  /*3c20*/  S2R R6, SR_TID.X ;  /* 0x0000000000067919 */ /* 0x000e220000002100 */
[----:B------:R-:W0:Y:S01]  /*3c30*/  LDC.64 R10, c[0x0][0x380] ;  /* 0x0000e000ff0a7b82 */ /* 0x000e220000000a00 */
[----:B------:R-:W1:Y:S01]  /*3c40*/  LDCU UR4, c[0x0][0x388] ;  /* 0x00007100ff0477ac */ /* 0x000e620008000800 */
[----:B0-----:R-:W-:-:S05]  /*3c50*/  IMAD.WIDE.U32 R10, R6, 0x8, R10 ;  /* 0x00000008060a7825 */ /* 0x001fca00078e000a */
[----:B------:R-:W2:Y:S04]  /*3c60*/  LDG.E.64 R12, desc[UR8][R10.64] ;  /* 0x000000080a0c7981 */ /* 0x000ea8000c1e1b00 */
[----:B------:R-:W2:Y:S04]  /*3c70*/  LDG.E.64 R8, desc[UR8][R10.64+0x800] ;  /* 0x000800080a087981 */ /* 0x000ea8000c1e1b00 */
[----:B------:R-:W3:Y:S04]  /*3c80*/  LDG.E.64 R20, desc[UR8][R10.64+0x1000] ;  /* 0x001000080a147981 */ /* 0x000ee8000c1e1b00 */
[----:B------:R-:W4:Y:S01]  /*3c90*/  LDG.E.64 R22, desc[UR8][R10.64+0x1800] ;  /* 0x001800080a167981 */ /* 0x000f22000c1e1b00 */
[----:B-1----:R-:W-:Y:S01]  /*3ca0*/  VIADD R18, R6, UR4 ;  /* 0x0000000406127c36 */ /* 0x002fe20008000000 */
[----:B------:R-:W-:-:S04]  /*3cb0*/  UIADD3 UR4, UP0, UPT, UR6, -0x400, URZ ;  /* 0xfffffc0006047890 */ /* 0x000fc8000ff1e0ff */
[----:B------:R-:W-:Y:S02]  /*3cc0*/  UIADD3.X UR5, UPT, UPT, UR7, -0x1, URZ, UP0, !UPT ;  /* 0xffffffff07057890 */ /* 0x000fe400087fe4ff */
[----:B------:R-:W-:-:S04]  /*3cd0*/  UISETP.GE.U32.AND UP0, UPT, UR4, 0x400, UPT ;  /* 0x000004000400788c */ /* 0x000fc8000bf06070 */
[----:B------:R-:W-:Y:S01]  /*3ce0*/  UISETP.GE.U32.AND.EX UP0, UPT, UR5, URZ, UPT, UP0 ;  /* 0x000000ff0500728c */ /* 0x000fe2000bf06100 */
[----:B--2---:R-:W-:-:S14]  /*3cf0*/  DSETP.GEU.AND P1, PT, R8, R12, PT ;  /* 0x0000000c0800722a */ /* 0x004fdc0003f2e000 */
        /* <DEDUP_REMOVED lines=8> */
[----:B------:R-:W-:-:S03]  /*3d80*/  @P1 SEL R3, R18, R7, P0 ;  /* 0x0000000712031207 */ /* 0x000fc60000000000 */
        /* <DEDUP_REMOVED lines=9> */
[----:B------:R-:W-:-:S04]  /*3e20*/  IMAD.MOV.U32 R7, RZ, RZ, 0x400 ;  /* 0x00000400ff077424 */ /* 0x000fc800078e00ff */
[----:B----4-:R-:W-:-:S14]  /*3e30*/  DSETP.GEU.AND P1, PT, R22, R12, PT ;  /* 0x0000000c1600722a */ /* 0x010fdc0003f2e000 */
[----:B------:R-:W-:-:S05]  /*3e40*/  @P1 VIADD R8, R18, 0x300 ;  /* 0x0000030012081836 */ /* 0x000fca0000000000 */
[----:B------:R-:W-:-:S13]  /*3e50*/  @P1 ISETP.GE.AND P0, PT, R8, R3, PT ;  /* 0x000000030800120c */ /* 0x000fda0003f06270 */
[----:B------:R-:W-:-:S06]  /*3e60*/  @P1 DSETP.GEU.AND P0, PT, R12, R22, !P0 ;  /* 0x000000160c00122a */ /* 0x000fcc000470e000 */
[----:B------:R-:W-:Y:S02]  /*3e70*/  @P1 FSEL R9, R12, R22, P0 ;  /* 0x000000160c091208 */ /* 0x000fe40000000000 */
[----:B------:R-:W-:Y:S02]  /*3e80*/  @P1 FSEL R22, R13, R23, P0 ;  /* 0x000000170d161208 */ /* 0x000fe40000000000 */
[----:B------:R-:W-:Y:S01]  /*3e90*/  @P1 SEL R3, R3, R8, P0 ;  /* 0x0000000803031207 */ /* 0x000fe20000000000 */
[----:B------:R-:W-:Y:S02]  /*3ea0*/  IMAD.MOV.U32 R8, RZ, RZ, RZ ;  /* 0x000000ffff087224 */ /* 0x000fe400078e00ff */
[----:B------:R-:W-:Y:S02]  /*3eb0*/  @P1 IMAD.MOV.U32 R12, RZ, RZ, R9 ;  /* 0x000000ffff0c1224 */ /* 0x000fe400078e0009 */
[----:B------:R-:W-:Y:S01]  /*3ec0*/  @P1 IMAD.MOV.U32 R13, RZ, RZ, R22 ;  /* 0x000000ffff0d1224 */ /* 0x000fe200078e0016 */
[----:B------:R-:W-:Y:S06]  /*3ed0*/  BRA.U !UP0, `(.L_x_90) ;  /* 0x0000000108dc7547 */ /* 0x000fec000b800000 */
[----:B------:R-:W-:Y:S01]  /*3ee0*/  IMAD.MOV.U32 R7, RZ, RZ, 0x400 ;  /* 0x00000400ff077424 */ /* 0x000fe200078e00ff */
[----:B------:R-:W0:Y:S01]  /*3ef0*/  LDCU.64 UR6, c[0x0][0x398] ;  /* 0x00007300ff0677ac */ /* 0x000e220008000a00 */
[----:B------:R-:W-:-:S07]  /*3f00*/  IMAD.MOV.U32 R8, RZ, RZ, RZ ;  /* 0x000000ffff087224 */ /* 0x000fce00078e00ff */
.L_x_92:
[----:B------:R-:W-:-:S04]  /*3f10*/  LEA R26, P0, R7, R10, 0x3 ;  /* 0x0000000a071a7211 */ /* 0x000fc800078018ff */
[----:B------:R-:W-:-:S05]  /*3f20*/  LEA.HI.X R27, R7, R11, R8, 0x3, P0 ;  /* 0x0000000b071b7211 */ /* 0x000fca00000f1c08 */
[----:B------:R-:W2:Y:S04]  /*3f30*/  LDG.E.64 R28, desc[UR8][R26.64] ;  /* 0x000000081a1c7981 */ /* 0x000ea8000c1e1b00 */
[----:B------:R-:W3:Y:S04]  /*3f40*/  LDG.E.64 R24, desc[UR8][R26.64+0x800] ;  /* 0x000800081a187981 */ /* 0x000ee8000c1e1b00 */
[----:B------:R-:W4:Y:S04]  /*3f50*/  LDG.E.64 R22, desc[UR8][R26.64+0x1000] ;  /* 0x001000081a167981 */ /* 0x000f28000c1e1b00 */
[----:B------:R-:W5:Y:S01]  /*3f60*/  LDG.E.64 R20, desc[UR8][R26.64+0x1800] ;  /* 0x001800081a147981 */ /* 0x000f62000c1e1b00 */
[----:B------:R-:W-:Y:S01]  /*3f70*/  IMAD.IADD R30, R18, 0x1, R7 ;  /* 0x00000001121e7824 */ /* 0x000fe200078e0207 */
        /* <DEDUP_REMOVED lines=24> */
[----:B------:R-:W-:Y:S01]  /*4100*/  @P1 IMAD.MOV.U32 R12, RZ, RZ, R9 ;  /* 0x000000ffff0c1224 */ /* 0x000fe200078e0009 */
[----:B0-----:R-:W-:Y:S01]  /*4110*/  IADD3 R9, P3, PT, -R7, UR6, RZ ;  /* 0x0000000607097c10 */ /* 0x001fe2000ff7e1ff */
[----:B------:R-:W-:-:S03]  /*4120*/  @P1 IMAD.MOV.U32 R13, RZ, RZ, R22 ;  /* 0x000000ffff0d1224 */ /* 0x000fc600078e0016 */
[----:B------:R-:W-:Y:S02]  /*4130*/  ISETP.GE.U32.AND P1, PT, R9, 0x400, PT ;  /* 0x000004000900780c */ /* 0x000fe40003f26070 */
[----:B------:R-:W-:Y:S01]  /*4140*/  IADD3.X R9, PT, PT, ~R8, UR7, RZ, P3, !PT ;  /* 0x0000000708097c10 */ /* 0x000fe20009ffe5ff */
[----:B-----5:R-:W-:-:S03]  /*4150*/  DSETP.GEU.AND P2, PT, R20, R12, PT ;  /* 0x0000000c1400722a */ /* 0x020fc60003f4e000 */
[----:B------:R-:W-:-:S11]  /*4160*/  ISETP.GE.U32.AND.EX P1, PT, R9, RZ, PT, P1 ;  /* 0x000000ff0900720c */ /* 0x000fd60003f26110 */
        /* <DEDUP_REMOVED lines=9> */
[----:B------:R-:W-:-:S05]  /*4200*/  IADD3 R7, P0, PT, R7, 0x400, RZ ;  /* 0x0000040007077810 */ /* 0x000fca0007f1e0ff */
[----:B------:R-:W-:Y:S01]  /*4210*/  IMAD.X R8, RZ, RZ, R8, P0 ;  /* 0x000000ffff087224 */ /* 0x000fe200000e0608 */
[----:B------:R-:W-:-:S04]  /*4220*/  ISETP.GT.U32.AND P0, PT, R7, UR4, PT ;  /* 0x0000000407007c0c */ /* 0x000fc8000bf04070 */
[----:B------:R-:W-:-:S13]  /*4230*/  ISETP.GT.U32.AND.EX P0, PT, R8, UR5, PT, P0 ;  /* 0x0000000508007c0c */ /* 0x000fda000bf04100 */
[----:B------:R-:W-:Y:S05]  /*4240*/  @!P0 BRA `(.L_x_92) ;  /* 0xfffffffc00308947 */ /* 0x000fea000383ffff */
.L_x_90:
[----:B------:R-:W-:-:S04]  /*4250*/  ISETP.GE.U32.AND P0, PT, R7, UR6, PT ;  /* 0x0000000607007c0c */ /* 0x000fc8000bf06070 */
[----:B------:R-:W-:-:S13]  /*4260*/  ISETP.GE.U32.AND.EX P0, PT, R8, UR7, PT, P0 ;  /* 0x0000000708007c0c */ /* 0x000fda000bf06100 */
[----:B------:R-:W-:Y:S05]  /*4270*/  @P0 BRA `(.L_x_91) ;  /* 0x0000001400f40947 */ /* 0x000fea0003800000 */
[----:B------:R-:W-:Y:S01]  /*4280*/  IADD3 R9, PT, PT, -R7, UR6, RZ ;  /* 0x0000000607097c10 */ /* 0x000fe2000fffe1ff */
[----:B------:R-:W0:Y:S01]  /*4290*/  LDCU UR7, c[0x0][0x388] ;  /* 0x00007100ff0777ac */ /* 0x000e220008000800 */
[----:B------:R-:W-:Y:S02]  /*42a0*/  BSSY.RECONVERGENT B1, `(.L_x_91) ;  /* 0x000017a000017945 */ /* 0x000fe40003800200 */
[----:B------:R-:W-:Y:S01]  /*42b0*/  ISETP.GE.AND P0, PT, R6, R9, PT ;  /* 0x000000090600720c */ /* 0x000fe20003f06270 */
[----:B------:R-:W1:-:S12]  /*42c0*/  LDCU.64 UR10, c[0x0][0x380] ;  /* 0x00007000ff0a77ac */ /* 0x000e580008000a00 */
[----:B------:R-:W-:Y:S05]  /*42d0*/  @P0 BRA `(.L_x_93) ;  /* 0x0000001400d80947 */ /* 0x000fea0003800000 */
[----:B------:R-:W-:Y:S01]  /*42e0*/  LOP3.LUT R10, RZ, R6, RZ, 0x33, !PT ;  /* 0x00000006ff0a7212 */ /* 0x000fe200078e33ff */
[----:B------:R-:W-:Y:S03]  /*42f0*/  BSSY.RECONVERGENT B2, `(.L_x_94) ;  /* 0x0000023000027945 */ /* 0x000fe60003800200 */
[----:B------:R-:W-:-:S04]  /*4300*/  IADD3 R11, PT, PT, -R7, UR6, R10 ;  /* 0x00000006070b7c10 */ /* 0x000fc8000fffe10a */
[C---:B------:R-:W-:Y:S02]  /*4310*/  LOP3.LUT R10, R11.reuse, 0x300, RZ, 0xc0, !PT ;  /* 0x000003000b0a7812 */ /* 0x040fe400078ec0ff */
[----:B------:R-:W-:Y:S02]  /*4320*/  ISETP.GE.U32.AND P1, PT, R11, 0x300, PT ;  /* 0x000003000b00780c */ /* 0x000fe40003f26070 */
[----:B------:R-:W-:Y:S01]  /*4330*/  ISETP.NE.AND P0, PT, R10, 0x300, PT ;  /* 0x000003000a00780c */ /* 0x000fe20003f05270 */
[----:B------:R-:W-:-:S12]  /*4340*/  IMAD.MOV.U32 R10, RZ, RZ, R6 ;  /* 0x000000ffff0a7224 */ /* 0x000fd800078e0006 */
[----:B------:R-:W-:Y:S05]  /*4350*/  @!P0 BRA `(.L_x_95) ;  /* 0x0000000000708947 */ /* 0x000fea0003800000 */
[----:B------:R-:W2:Y:S01]  /*4360*/  LDCU.64 UR4, c[0x0][0x380] ;  /* 0x00007000ff0477ac */ /* 0x000ea20008000a00 */
[----:B------:R-:W-:Y:S01]  /*4370*/  IADD3 R24, P0, PT, R6, R7, RZ ;  /* 0x0000000706187210 */ /* 0x000fe20007f1e0ff */
[----:B------:R-:W-:Y:S01]  /*4380*/  IMAD.IADD R20, R18, 0x1, R7 ;  /* 0x0000000112147824 */ /* 0x000fe200078e0207 */
[----:B------:R-:W-:-:S03]  /*4390*/  LEA.HI R10, R11, 0x1, RZ, 0x18 ;  /* 0x000000010b0a7811 */ /* 0x000fc600078fc0ff */
[----:B------:R-:W-:Y:S01]  /*43a0*/  IMAD.X R17, RZ, RZ, R8, P0 ;  /* 0x000000ffff117224 */ /* 0x000fe200000e0608 */
[----:B------:R-:W-:Y:S01]  /*43b0*/  LOP3.LUT R11, R10, 0x3, RZ, 0xc0, !PT ;  /* 0x000000030a0b7812 */ /* 0x000fe200078ec0ff */
[----:B------:R-:W-:-:S04]  /*43c0*/  IMAD.MOV.U32 R10, RZ, RZ, R6 ;  /* 0x000000ffff0a7224 */ /* 0x000fc800078e0006 */
[----:B------:R-:W-:Y:S01]  /*43d0*/  IMAD.MOV R11, RZ, RZ, -R11 ;  /* 0x000000ffff0b7224 */ /* 0x000fe200078e0a0b */
[----:B--2---:R-:W-:-:S04]  /*43e0*/  LEA R21, P0, R24, UR4, 0x3 ;  /* 0x0000000418157c11 */ /* 0x004fc8000f8018ff */
[----:B------:R-:W-:-:S09]  /*43f0*/  LEA.HI.X R24, R24, UR5, R17, 0x3, P0 ;  /* 0x0000000518187c11 */ /* 0x000fd200080f1c11 */
.L_x_96:
        /* <DEDUP_REMOVED lines=18> */
.L_x_95:
[----:B01----:R-:W-:Y:S05]  /*4520*/  BSYNC.RECONVERGENT B2 ;  /* 0x0000000000027941 */ /* 0x003fea0003800200 */
.L_x_94:
        /* <DEDUP_REMOVED lines=8> */
.L_x_99:
        /* <DEDUP_REMOVED lines=13> */
[----:B------:R-:W5:Y:S04]  /*4680*/  LDG.E.64 R20, desc[UR8][R38.64] ;  /* 0x0000000826147981 */ /* 0x000f68000c1e1b00 */
[----:B------:R-:W5:Y:S04]  /*4690*/  LDG.E.64 R34, desc[UR8][R38.64+0x800] ;  /* 0x0008000826227981 */ /* 0x000f68000c1e1b00 */
[----:B------:R-:W5:Y:S01]  /*46a0*/  LDG.E.64 R22, desc[UR8][R38.64+0x1000] ;  /* 0x0010000826167981 */ /* 0x000f62000c1e1b00 */
[----:B------:R-:W-:Y:S02]  /*46b0*/  VIADD R40, R40, UR7 ;  /* 0x0000000728287c36 */ /* 0x000fe40008000000 */
[----:B0-----:R-:W-:Y:S01]  /*46c0*/  VIADD R36, R10, 0x800 ;  /* 0x000008000a247836 */ /* 0x001fe20000000000 */
[----:B------:R0:W5:Y:S04]  /*46d0*/  LDG.E.64 R18, desc[UR8][R38.64+0x1800] ;  /* 0x0018000826127981 */ /* 0x000168000c1e1b00 */
[----:B------:R-:W-:Y:S01]  /*46e0*/  IADD3 R17, P3, PT, R36, R7, RZ ;  /* 0x0000000724117210 */ /* 0x000fe20007f7e0ff */
[----:B--2---:R-:W-:-:S14]  /*46f0*/  DSETP.GEU.AND P2, PT, R26, R12, PT ;  /* 0x0000000c1a00722a */ /* 0x004fdc0003f4e000 */
[----:B------:R-:W-:-:S13]  /*4700*/  @P2 ISETP.GE.AND P1, PT, R40, R3, PT ;  /* 0x000000032800220c */ /* 0x000fda0003f26270 */
[----:B------:R-:W-:-:S06]  /*4710*/  @P2 DSETP.GEU.AND P1, PT, R12, R26, !P1 ;  /* 0x0000001a0c00222a */ /* 0x000fcc0004f2e000 */
[----:B------:R-:W-:Y:S02]  /*4720*/  @P2 FSEL R33, R12, R26, P1 ;  /* 0x0000001a0c212208 */ /* 0x000fe40000800000 */
[----:B------:R-:W-:Y:S01]  /*4730*/  @P2 FSEL R42, R13, R27, P1 ;  /* 0x0000001b0d2a2208 */ /* 0x000fe20000800000 */
[----:B------:R-:W-:Y:S01]  /*4740*/  IMAD.X R26, RZ, RZ, R8, P3 ;  /* 0x000000ffff1a7224 */ /* 0x000fe200018e0608 */
[C---:B------:R-:W-:Y:S01]  /*4750*/  LEA R36, P3, R17.reuse, UR10, 0x3 ;  /* 0x0000000a11247c11 */ /* 0x040fe2000f8618ff */
[----:B------:R-:W-:Y:S02]  /*4760*/  @P2 IMAD.MOV.U32 R12, RZ, RZ, R33 ;  /* 0x000000ffff0c2224 */ /* 0x000fe400078e0021 */
[----:B------:R-:W-:Y:S01]  /*4770*/  @P2 IMAD.MOV.U32 R13, RZ, RZ, R42 ;  /* 0x000000ffff0d2224 */ /* 0x000fe200078e002a */
[----:B------:R-:W-:-:S05]  /*4780*/  LEA.HI.X R37, R17, UR11, R26, 0x3, P3 ;  /* 0x0000000b11257c11 */ /* 0x000fca00098f1c1a */
[----:B---3--:R-:W-:Y:S01]  /*4790*/  DSETP.GEU.AND P3, PT, R30, R12, PT ;  /* 0x0000000c1e00722a */ /* 0x008fe20003f6e000 */
[----:B------:R-:W-:Y:S01]  /*47a0*/  @P2 SEL R3, R3, R40, P1 ;  /* 0x0000002803032207 */ /* 0x000fe20000800000 */
[----:B------:R-:W2:-:S12]  /*47b0*/  LDG.E.64 R26, desc[UR8][R36.64] ;  /* 0x00000008241a7981 */ /* 0x000e98000c1e1b00 */
[----:B0-----:R-:W-:-:S05]  /*47c0*/  @P3 VIADD R38, R40, 0x100 ;  /* 0x0000010028263836 */ /* 0x001fca0000000000 */
        /* <DEDUP_REMOVED lines=18> */
[----:B-----5:R-:W-:-:S14]  /*48f0*/  DSETP.GEU.AND P3, PT, R24, R12, PT ;  /* 0x0000000c1800722a */ /* 0x020fdc0003f6e000 */
        /* <DEDUP_REMOVED lines=8> */
[----:B------:R-:W-:Y:S01]  /*4980*/  VIADD R38, R10, 0xc00 ;  /* 0x00000c000a267836 */ /* 0x000fe20000000000 */
[----:B------:R0:W5:Y:S03]  /*4990*/  LDG.E.64 R24, desc[UR8][R36.64+0x1800] ;  /* 0x0018000824187981 */ /* 0x000166000c1e1b00 */
[----:B------:R-:W-:Y:S01]  /*49a0*/  DSETP.GEU.AND P2, PT, R20, R12, PT ;  /* 0x0000000c1400722a */ /* 0x000fe20003f4e000 */
[----:B------:R-:W-:-:S13]  /*49b0*/  VIADD R40, R32, UR7 ;  /* 0x0000000720287c36 */ /* 0x000fda0008000000 */
[----:B------:R-:W-:Y:S02]  /*49c0*/  @P2 ISETP.GE.AND P1, PT, R40, R3, PT ;  /* 0x000000032800220c */ /* 0x000fe40003f26270 */
[----:B------:R-:W-:-:S11]  /*49d0*/  IADD3 R38, P3, PT, R38, R7, RZ ;  /* 0x0000000726267210 */ /* 0x000fd60007f7e0ff */
        /* <DEDUP_REMOVED lines=8> */
[----:B------:R-:W-:Y:S01]  /*4a60*/  DSETP.GEU.AND P3, PT, R34, R12, PT ;  /* 0x0000000c2200722a */ /* 0x000fe20003f6e000 */
[----:B------:R-:W-:Y:S01]  /*4a70*/  @P2 SEL R3, R3, R40, P1 ;  /* 0x0000002803032207 */ /* 0x000fe20000800000 */
[----:B------:R-:W5:-:S12]  /*4a80*/  LDG.E.64 R20, desc[UR8][R32.64] ;  /* 0x0000000820147981 */ /* 0x000f58000c1e1b00 */
        /* <DEDUP_REMOVED lines=8> */
[----:B------:R-:W5:Y:S04]  /*4b10*/  LDG.E.64 R34, desc[UR8][R32.64+0x800] ;  /* 0x0008000820227981 */ /* 0x000f68000c1e1b00 */
        /* <DEDUP_REMOVED lines=19> */
[----:B------:R-:W-:Y:S01]  /*4c50*/  VIADD R36, R17, UR7 ;  /* 0x0000000711247c36 */ /* 0x000fe20008000000 */
[----:B------:R-:W5:Y:S03]  /*4c60*/  LDG.E.64 R18, desc[UR8][R32.64+0x1800] ;  /* 0x0018000820127981 */ /* 0x000f66000c1e1b00 */
[----:B--2---:R-:W-:-:S14]  /*4c70*/  DSETP.GEU.AND P2, PT, R26, R12, PT ;  /* 0x0000000c1a00722a */ /* 0x004fdc0003f4e000 */
        /* <DEDUP_REMOVED lines=73> */
.L_x_98:
[----:B------:R-:W-:Y:S05]  /*5110*/  BSYNC.RECONVERGENT B2 ;  /* 0x0000000000027941 */ /* 0x000fea0003800200 */
.L_x_97:
        /* <DEDUP_REMOVED lines=17> */
[----:B------:R-:W0:Y:S03]  /*5230*/  LDCU UR4, c[0x0][0x388] ;  /* 0x00007100ff0477ac */ /* 0x000e260008000800 */
[----:B------:R-:W-:-:S05]  /*5240*/  LEA.HI.X R35, R17, UR5, R10, 0x3, P0 ;  /* 0x0000000511237c11 */ /* 0x000fca00080f1c0a */
[----:B------:R-:W5:Y:S04]  /*5250*/  LDG.E.64 R10, desc[UR8][R34.64] ;  /* 0x00000008220a7981 */ /* 0x000f68000c1e1b00 */
[----:B------:R-:W5:Y:S04]  /*5260*/  LDG.E.64 R26, desc[UR8][R34.64+0x800] ;  /* 0x00080008221a7981 */ /* 0x000f68000c1e1b00 */
[----:B------:R-:W5:Y:S01]  /*5270*/  LDG.E.64 R28, desc[UR8][R34.64+0x1000] ;  /* 0x00100008221c7981 */ /* 0x000f62000c1e1b00 */
[----:B0-----:R-:W-:-:S03]  /*5280*/  VIADD R36, R33, UR4 ;  /* 0x0000000421247c36 */ /* 0x001fc60008000000 */
[----:B------:R-:W5:Y:S01]  /*5290*/  LDG.E.64 R30, desc[UR8][R34.64+0x1800] ;  /* 0x00180008221e7981 */ /* 0x000f62000c1e1b00 */
        /* <DEDUP_REMOVED lines=35> */
[----:B------:R-:W-:-:S04]  /*54d0*/  VIADD R18, R17, UR4 ;  /* 0x0000000411127c36 */ /* 0x000fc80008000000 */
        /* <DEDUP_REMOVED lines=34> */
[----:B------:R-:W-:Y:S02]  /*5700*/  VIADD R10, R32, 0x400 ;  /* 0x00000400200a7836 */ /* 0x000fe40000000000 */
[----:B------:R-:W-:Y:S02]  /*5710*/  @P2 IMAD.MOV.U32 R12, RZ, RZ, R11 ;  /* 0x000000ffff0c2224 */ /* 0x000fe400078e000b */
[----:B------:R-:W-:-:S07]  /*5720*/  @P2 IMAD.MOV.U32 R13, RZ, RZ, R30 ;  /* 0x000000ffff0d2224 */ /* 0x000fce00078e001e */
.L_x_101:
[----:B------:R-:W-:Y:S05]  /*5730*/  BSYNC.RECONVERGENT B2 ;  /* 0x0000000000027941 */ /* 0x000fea0003800200 */
.L_x_100:
        /* <DEDUP_REMOVED lines=48> */
.L_x_93:
[----:B01----:R-:W-:Y:S05]  /*5a40*/  BSYNC.RECONVERGENT B1 ;  /* 0x0000000000017941 */ /* 0x003fea0003800200 */
.L_x_91:
[----:B------:R-:W0:Y:S01]  /*5a50*/  SHFL.DOWN PT, R10, R3, 0x1, 0x1f ;  /* 0x08201f00030a7f89 */ /* 0x000e2200000e0000 */
[----:B------:R-:W-:Y:S02]  /*5a60*/  PRMT R7, RZ, 0x7610, R7 ;  /* 0x00007610ff077816 */ /* 0x000fe40000000007 */
[----:B------:R-:W-:Y:S01]  /*5a70*/  ISETP.NE.AND P5, PT, R6, RZ, PT ;  /* 0x000000ff0600720c */ /* 0x000fe20003fa5270 */
[----:B------:R-:W1:Y:S01]  /*5a80*/  S2R R11, SR_LANEID ;  /* 0x00000000000b7919 */ /* 0x000e620000000000 */
        /* <DEDUP_REMOVED lines=43> */
[----:B------:R-:W-:-:S02]  /*5d40*/  ISETP.GT.OR P0, PT, R11, 0x1b, P0 ;  /* 0x0000001b0b00780c */ /* 0x000fc40000704670 */
[----:B------:R-:W-:Y:S02]  /*5d50*/  LOP3.LUT R22, R10, 0xff, RZ, 0xc0, !PT ;  /* 0x000000ff0a167812 */ /* 0x000fe400078ec0ff */
[----:B------:R-:W-:Y:S02]  /*5d60*/  @!P2 PRMT R9, R17, 0x7610, R9 ;  /* 0x000076101109a816 */ /* 0x000fe40000000009 */
[----:B------:R-:W-:Y:S02]  /*5d70*/  PLOP3.LUT P3, PT, P0, P1, PT, 0xf8, 0x8f ;  /* 0x00000000008f781c */ /* 0x000fe40000763f70 */
[----:B------:R-:W-:Y:S02]  /*5d80*/  PRMT R22, R7, 0x7604, R22 ;  /* 0x0000760407167816 */ /* 0x000fe40000000016 */
[----:B------:R-:W-:-:S05]  /*5d90*/  LOP3.LUT R21, R21, 0xff0000, RZ, 0xc0, !PT ;  /* 0x00ff000015157812 */ /* 0x000fca00078ec0ff */
[----:B------:R-:W-:-:S04]  /*5da0*/  IMAD.IADD R21, R22, 0x1, R21 ;  /* 0x0000000116157824 */ /* 0x000fc800078e0215 */
[----:B------:R-:W-:Y:S01]  /*5db0*/  @!P3 IMAD.MOV.U32 R3, RZ, RZ, R20 ;  /* 0x000000ffff03b224 */ /* 0x000fe200078e0014 */
[----:B------:R-:W-:Y:S01]  /*5dc0*/  LOP3.LUT R20, R9, 0xffff, RZ, 0xc0, !PT ;  /* 0x0000ffff09147812 */ /* 0x000fe200078ec0ff */
[----:B------:R-:W-:Y:S02]  /*5dd0*/  @!P3 IMAD.MOV.U32 R12, RZ, RZ, R18 ;  /* 0x000000ffff0cb224 */ /* 0x000fe400078e0012 */
[----:B------:R-:W-:Y:S01]  /*5de0*/  @!P3 IMAD.MOV.U32 R13, RZ, RZ, R19 ;  /* 0x000000ffff0db224 */ /* 0x000fe200078e0013 */
[----:B------:R-:W0:Y:S01]  /*5df0*/  SHFL.DOWN PT, R22, R3, 0x8, 0x1f ;  /* 0x09001f0003167f89 */ /* 0x000e2200000e0000 */
[----:B------:R-:W-:-:S03]  /*5e00*/  IMAD R20, R20, 0x1000000, R21 ;  /* 0x0100000014147824 */ /* 0x000fc600078e0215 */
[----:B------:R-:W-:Y:S04]  /*5e10*/  SHFL.DOWN PT, R18, R12, 0x8, 0x1f ;  /* 0x09001f000c127f89 */ /* 0x000fe800000e0000 */
[----:B------:R-:W1:Y:S04]  /*5e20*/  SHFL.DOWN PT, R20, R20, 0x4, 0x1f ;  /* 0x08801f0014147f89 */ /* 0x000e6800000e0000 */
[----:B------:R-:W2:Y:S01]  /*5e30*/  SHFL.DOWN PT, R19, R13, 0x8, 0x1f ;  /* 0x09001f000d137f89 */ /* 0x000ea200000e0000 */
[----:B0-----:R-:W-:Y:S02]  /*5e40*/  ISETP.GE.AND P1, PT, R22, R3, PT ;  /* 0x000000031600720c */ /* 0x001fe40003f26270 */
[----:B-1----:R-:W-:-:S02]  /*5e50*/  @!P3 SHF.R.U32.HI R17, RZ, 0x8, R20 ;  /* 0x00000008ff11b819 */ /* 0x002fc40000011614 */
[C---:B------:R-:W-:Y:S02]  /*5e60*/  @!P3 PRMT R8, R20.reuse, 0x7632, R8 ;  /* 0x000076321408b816 */ /* 0x040fe40000000008 */
[----:B------:R-:W-:Y:S01]  /*5e70*/  @!P3 PRMT R10, R20, 0x7610, R10 ;  /* 0x00007610140ab816 */ /* 0x000fe2000000000a */
[----:B--2---:R-:W-:Y:S01]  /*5e80*/  DSETP.GT.AND P0, PT, R12, R18, PT ;  /* 0x000000120c00722a */ /* 0x004fe20003f04000 */
[----:B------:R-:W-:Y:S01]  /*5e90*/  @!P3 PRMT R7, R17, 0x7610, R7 ;  /* 0x000076101107b816 */ /* 0x000fe20000000007 */
[----:B------:R-:W-:Y:S01]  /*5ea0*/  IMAD.U32 R21, R8, 0x10000, RZ ;  /* 0x0001000008157824 */ /* 0x000fe200078e00ff */
[----:B------:R-:W-:-:S03]  /*5eb0*/  @!P3 SHF.R.U32.HI R17, RZ, 0x18, R20 ;  /* 0x00000018ff11b819 */ /* 0x000fc60000011614 */
[----:B------:R-:W-:Y:S01]  /*5ec0*/  DSETP.GEU.AND P1, PT, R12, R18, !P1 ;  /* 0x000000120c00722a */ /* 0x000fe20004f2e000 */
[----:B------:R-:W-:Y:S02]  /*5ed0*/  LOP3.LUT R20, R10, 0xff, RZ, 0xc0, !PT ;  /* 0x000000ff0a147812 */ /* 0x000fe400078ec0ff */
[----:B------:R-:W-:Y:S02]  /*5ee0*/  @!P3 PRMT R9, R17, 0x7610, R9 ;  /* 0x000076101109b816 */ /* 0x000fe40000000009 */
[----:B------:R-:W-:Y:S02]  /*5ef0*/  PRMT R20, R7, 0x7604, R20 ;  /* 0x0000760407147816 */ /* 0x000fe40000000014 */
[----:B------:R-:W-:Y:S02]  /*5f00*/  LOP3.LUT R21, R21, 0xff0000, RZ, 0xc0, !PT ;  /* 0x00ff000015157812 */ /* 0x000fe400078ec0ff */
[----:B------:R-:W-:Y:S02]  /*5f10*/  LOP3.LUT R17, R9, 0xffff, RZ, 0xc0, !PT ;  /* 0x0000ffff09117812 */ /* 0x000fe400078ec0ff */
[C---:B------:R-:W-:Y:S01]  /*5f20*/  ISETP.GT.OR P0, PT, R11.reuse, 0x17, P0 ;  /* 0x000000170b00780c */ /* 0x040fe20000704670 */
[----:B------:R-:W-:Y:S01]  /*5f30*/  IMAD.IADD R20, R20, 0x1, R21 ;  /* 0x0000000114147824 */ /* 0x000fe200078e0215 */
[----:B------:R-:W-:-:S02]  /*5f40*/  ISETP.NE.AND P3, PT, R11, RZ, PT ;  /* 0x000000ff0b00720c */ /* 0x000fc40003f65270 */
        /* <DEDUP_REMOVED lines=23> */
[----:B------:R-:W-:-:S04]  /*60c0*/  IMAD.IADD R21, R24, 0x1, R21 ;  /* 0x0000000118157824 */ /* 0x000fc800078e0215 */
[----:B------:R-:W-:Y:S01]  /*60d0*/  IMAD R17, R20, 0x1000000, R21 ;  /* 0x0100000014117824 */ /* 0x000fe200078e0215 */
[----:B------:R-:W-:Y:S02]  /*60e0*/  ISETP.GT.OR P0, PT, R11, 0xf, P0 ;  /* 0x0000000f0b00780c */ /* 0x000fe40000704670 */
[----:B------:R-:W-:Y:S02]  /*60f0*/  @!P3 MOV R20, 0x400 ;  /* 0x000004000014b802 */ /* 0x000fe40000000f00 */
[----:B------:R-:W-:Y:S01]  /*6100*/  @!P3 SHF.R.U32.HI R11, RZ, 0x1, R6 ;  /* 0x00000001ff0bb819 */ /* 0x000fe20000011606 */
[----:B------:R-:W-:Y:S01]  /*6110*/  DSETP.GEU.AND P1, PT, R12, R18, !P1 ;  /* 0x000000120c00722a */ /* 0x000fe20004f2e000 */
[----:B------:R-:W0:Y:S01]  /*6120*/  SHFL.DOWN PT, R17, R17, 0x10, 0x1f ;  /* 0x0a001f0011117f89 */ /* 0x000e2200000e0000 */
[----:B-1----:R-:W-:Y:S02]  /*6130*/  @!P3 LEA R20, R23, R20, 0x18 ;  /* 0x000000141714b211 */ /* 0x002fe400078ec0ff */
[----:B------:R-:W-:-:S02]  /*6140*/  @!P3 LOP3.LUT R11, R11, 0x1f0, RZ, 0xc0, !PT ;  /* 0x000001f00b0bb812 */ /* 0x000fc400078ec0ff */
[----:B------:R-:W-:-:S03]  /*6150*/  PLOP3.LUT P0, PT, P0, P1, PT, 0xf8, 0x8f ;  /* 0x00000000008f781c */ /* 0x000fc60000703f70 */
[----:B------:R-:W-:-:S10]  /*6160*/  @!P3 IMAD.IADD R20, R11, 0x1, R20 ;  /* 0x000000010b14b824 */ /* 0x000fd400078e0214 */
        /* <DEDUP_REMOVED lines=16> */
[----:B0-----:R-:W0:Y:S04]  /*6270*/  LDS.64 R20, [UR4+0x20] ;  /* 0x00002004ff147984 */ /* 0x001e280008000a00 */
[----:B------:R-:W1:Y:S04]  /*6280*/  LDS.64 R24, [UR4+0x18] ;  /* 0x00001804ff187984 */ /* 0x000e680008000a00 */
[----:B------:R-:W2:Y:S04]  /*6290*/  LDS.64 R18, [UR4+0x30] ;  /* 0x00003004ff127984 */ /* 0x000ea80008000a00 */
        /* <DEDUP_REMOVED lines=16> */
[C---:B------:R-:W-:Y:S02]  /*63a0*/  @!P0 PRMT R17, R21.reuse, 0x7771, RZ ;  /* 0x0000777115118816 */ /* 0x040fe400000000ff */
[----:B------:R-:W-:Y:S02]  /*63b0*/  @!P0 PRMT R21, R21, 0x7770, RZ ;  /* 0x0000777015158816 */ /* 0x000fe400000000ff */
[----:B------:R-:W-:-:S02]  /*63c0*/  @!P0 PRMT R9, R6, 0x7610, R9 ;  /* 0x0000761006098816 */ /* 0x000fc40000000009 */
        /* <DEDUP_REMOVED lines=13> */
[----:B------:R-:W-:Y:S02]  /*64a0*/  @!P1 PRMT R17, R19, 0x7771, RZ ;  /* 0x0000777113119816 */ /* 0x000fe400000000ff */
[----:B------:R-:W-:-:S02]  /*64b0*/  @!P1 PRMT R8, R11, 0x7610, R8 ;  /* 0x000076100b089816 */ /* 0x000fc40000000008 */
[----:B------:R-:W-:Y:S02]  /*64c0*/  @!P1 PRMT R7, R17, 0x7610, R7 ;  /* 0x0000761011079816 */ /* 0x000fe40000000007 */
[----:B------:R-:W-:-:S03]  /*64d0*/  @!P1 PRMT R19, R19, 0x7770, RZ ;  /* 0x0000777013139816 */ /* 0x000fc600000000ff */
[----:B-----5:R-:W-:Y:S01]  /*64e0*/  DSETP.GEU.AND P2, PT, R12, R28, !P2 ;  /* 0x0000001c0c00722a */ /* 0x020fe2000574e000 */
[----:B------:R-:W-:-:S05]  /*64f0*/  @!P1 PRMT R10, R19, 0x7610, R10 ;  /* 0x00007610130a9816 */ /* 0x000fca000000000a */
        /* <DEDUP_REMOVED lines=71> */
.L_x_83:
[----:B------:R-:W-:Y:S05]  /*6970*/  BSYNC.RECONVERGENT B0 ;  /* 0x0000000000007941 */ /* 0x000fea0003800200 */
.L_x_64:
[----:B------:R-:W-:Y:S05]  /*6980*/  WARPSYNC.ALL ;  /* 0x0000000000007948 */ /* 0x000fea0003800000 */
        /* <DEDUP_REMOVED lines=24> */
.L_x_102:
        /* <DEDUP_REMOVED lines=15> */
.L_x_1816:


//--------------------- .text._ZN3cub18CUB_300001_SM_10006detail6reduce28DeviceReduceSingleTileKernelINS2_10policy_hubIN4cuda3std3__45tupleIJdiEEEj12larger_tupleIdEE10Policy1000EPS9_SE_iSB_S9_S9_NS7_10__identityEEEvT0_T1_T2_T3_T4_T6_ --------------------------
	.section	.text._ZN3cub18CUB_300001_SM_10006detail6reduce28DeviceReduceSingleTileKernelINS2_10policy_hubIN4cuda3std3__45tupleIJdiEEEj12larger_tupleIdEE10Policy1000EPS9_SE_iSB_S9_S9_NS7_10__identityEEEvT0_T1_T2_T3_T4_T6_,"ax",@progbits
	.align	128
        .global         _ZN3cub18CUB_300001_SM_10006detail6reduce28DeviceReduceSingleTileKernelINS2_10policy_hubIN4cuda3std3__45tupleIJdiEEEj12larger_tupleIdEE10Policy1000EPS9_SE_iSB_S9_S9_NS7_10__identityEEEvT0_T1_T2_T3_T4_T6_
        .type           _ZN3cub18CUB_300001_SM_10006detail6reduce28DeviceReduceSingleTileKernelINS2_10policy_hubIN4cuda3std3__45tupleIJdiEEEj12larger_tupleIdEE10Policy1000EPS9_SE_iSB_S9_S9_NS7_10__identityEEEvT0_T1_T2_T3_T4_T6_,@function
        .size           _ZN3cub18CUB_300001_SM_10006detail6reduce28DeviceReduceSingleTileKernelINS2_10policy_hubIN4cuda3std3__45tupleIJdiEEEj12larger_tupleIdEE10Policy1000EPS9_SE_iSB_S9_S9_NS7_10__identityEEEvT0_T1_T2_T3_T4_T6_,(.L_x_1817 - _ZN3cub18CUB_300001_SM_10006detail6reduce28DeviceReduceSingleTileKernelINS2_10policy_hubIN4cuda3std3__45tupleIJdiEEEj12larger_tupleIdEE10Policy1000EPS9_SE_iSB_S9_S9_NS7_10__identityEEEvT0_T1_T2_T3_T4_T6_)
        .other          _ZN3cub18CUB_300001_SM_10006detail6reduce28DeviceReduceSingleTileKernelINS2_10policy_hubIN4cuda3std3__45tupleIJdiEEEj12larger_tupleIdEE10Policy1000EPS9_SE_iSB_S9_S9_NS7_10__identityEEEvT0_T1_T2_T3_T4_T6_,@"STO_CUDA_ENTRY STV_DEFAULT"
_ZN3cub18CUB_300001_SM_10006detail6reduce28DeviceReduceSingleTileKernelINS2_10policy_hubIN4cuda3std3__45tupleIJdiEEEj12larger_tupleIdEE10Policy1000EPS9_SE_iSB_S9_S9_NS7_10__identityEEEvT0_T1_T2_T3_T4_T6_:
.text._ZN3cub18CUB_300001_SM_10006detail6reduce28DeviceReduceSingleTileKernelINS2_10policy_hubIN4cuda3std3__45tupleIJdiEEEj12larger_tupleIdEE10Policy1000EPS9_SE_iSB_S9_S9_NS7_10__identityEEEvT0_T1_T2_T3_T4_T6_:
        /* <DEDUP_REMOVED lines=35> */
.L_x_103:
        /* <DEDUP_REMOVED lines=43> */
.L_x_110:
        /* <DEDUP_REMOVED lines=23> */
.L_x_109:
[----:B------:R-:W-:Y:S05]  /*0650*/  BSYNC.RECONVERGENT B2 ;  /* 0x0000000000027941 */ /* 0x000fea0003800200 */
.L_x_108:
[----:B------:R-:W-:Y:S05]  /*0660*/  @!P1 BRA `(.L_x_107) ;  /* 0x0000000400009947 */ /* 0x000fea0003800000 */
.L_x_111:
        /* <DEDUP_REMOVED lines=64> */
.L_x_107:
[----:B------:R-:W-:Y:S05]  /*0a70*/  BSYNC.RECONVERGENT B1 ;  /* 0x0000000000017941 */ /* 0x000fea0003800200 */
.L_x_106:
        /* <DEDUP_REMOVED lines=254> */
.L_x_112:
        /* <DEDUP_REMOVED lines=175> */
.L_x_114:
        /* <DEDUP_REMOVED lines=20> */
.L_x_115:
        /* <DEDUP_REMOVED lines=20> */
.L_x_116:
        /* <DEDUP_REMOVED lines=20> */
.L_x_117:
        /* <DEDUP_REMOVED lines=20> */
.L_x_118:
        /* <DEDUP_REMOVED lines=20> */
.L_x_119:
        /* <DEDUP_REMOVED lines=18> */
.L_x_105:
        /* <DEDUP_REMOVED lines=50> */
.L_x_122:
        /* <DEDUP_REMOVED lines=72> */
.L_x_120:
        /* <DEDUP_REMOVED lines=20> */
.L_x_126:
        /* <DEDUP_REMOVED lines=21> */
.L_x_125:
[----:B------:R-:W-:Y:S05]  /*36e0*/  BSYNC.RECONVERGENT B2 ;  /* 0x0000000000027941 */ /* 0x000fea0003800200 */
.L_x_124:
        /* <DEDUP_REMOVED lines=10> */
.L_x_127:
        /* <DEDUP_REMOVED lines=67> */
.L_x_123:
[----:B------:R-:W-:Y:S05]  /*3bc0*/  BSYNC.RECONVERGENT B1 ;  /* 0x0000000000017941 */ /* 0x000fea0003800200 */
.L_x_121:
        /* <DEDUP_REMOVED lines=253> */
.L_x_113:
[----:B------:R-:W-:Y:S05]  /*4ba0*/  BSYNC.RECONVERGENT B0 ;  /* 0x0000000000007941 */ /* 0x000fea0003800200 */
.L_x_104:
        /* <DEDUP_REMOVED lines=24> */
.L_x_128:
        /* <DEDUP_REMOVED lines=13> */
.L_x_1817:


//--------------------- .text._ZN3cub18CUB_300001_SM_10006detail6reduce18DeviceReduceKernelINS2_10policy_hubIN4cuda3std3__45tupleIJdiEEEj12larger_tupleIdEE10Policy1000EN6thrust24THRUST_300001_SM_1000_NS12zip_iteratorINS8_IJNSF_6detail15normal_iteratorINSF_10device_ptrIdEEEENSF_17counting_iteratorIiNSF_11use_defaultESN_SN_EEEEEEEjSB_S9_NS7_10__identityEEEvT0_PT3_T1_NS0_13GridEvenShareISV_EET2_T4_ --------------------------
	.section	.text._ZN3cub18CUB_300001_SM_10006detail6reduce18DeviceReduceKernelINS2_10policy_hubIN4cuda3std3__45tupleIJdiEEEj12larger_tupleIdEE10Policy1000EN6thrust24THRUST_300001_SM_1000_NS12zip_iteratorINS8_IJNSF_6detail15normal_iteratorINSF_10device_ptrIdEEEENSF_17counting_iteratorIiNSF_11use_defaultESN_SN_EEEEEEEjSB_S9_NS7_10__identityEEEvT0_PT3_T1_NS0_13GridEvenShareISV_EET2_T4_,"ax",@progbits
	.align	128
        .global         _ZN3cub18CUB_300001_SM_10006detail6reduce18DeviceReduceKernelINS2_10policy_hubIN4cuda3std3__45tupleIJdiEEEj12larger_tupleIdEE10Policy1000EN6thrust24THRUST_300001_SM_1000_NS12zip_iteratorINS8_IJNSF_6detail15normal_iteratorINSF_10device_ptrIdEEEENSF_17counting_iteratorIiNSF_11use_defaultESN_SN_EEEEEEEjSB_S9_NS7_10__identityEEEvT0_PT3_T1_NS0_13GridEvenShareISV_EET2_T4_
        .type           _ZN3cub18CUB_300001_SM_10006detail6reduce18DeviceReduceKernelINS2_10policy_hubIN4cuda3std3__45tupleIJdiEEEj12larger_tupleIdEE10Policy1000EN6thrust24THRUST_300001_SM_1000_NS12zip_iteratorINS8_IJNSF_6detail15normal_iteratorINSF_10device_ptrIdEEEENSF_17counting_iteratorIiNSF_11use_defaultESN_SN_EEEEEEEjSB_S9_NS7_10__identityEEEvT0_PT3_T1_NS0_13GridEvenShareISV_EET2_T4_,@function
        .size           _ZN3cub18CUB_300001_SM_10006detail6reduce18DeviceReduceKernelINS2_10policy_hubIN4cuda3std3__45tupleIJdiEEEj12larger_tupleIdEE10Policy1000EN6thrust24THRUST_300001_SM_1000_NS12zip_iteratorINS8_IJNSF_6detail15normal_iteratorINSF_10device_ptrIdEEEENSF_17counting_iteratorIiNSF_11use_defaultESN_SN_EEEEEEEjSB_S9_NS7_10__identityEEEvT0_PT3_T1_NS0_13GridEvenShareISV_EET2_T4_,(.L_x_1818 - _ZN3cub18CUB_300001_SM_10006detail6reduce18DeviceReduceKernelINS2_10policy_hubIN4cuda3std3__45tupleIJdiEEEj12larger_tupleIdEE10Policy1000EN6thrust24THRUST_300001_SM_1000_NS12zip_iteratorINS8_IJNSF_6detail15normal_iteratorINSF_10device_ptrIdEEEENSF_17counting_iteratorIiNSF_11use_defaultESN_SN_EEEEEEEjSB_S9_NS7_10__identityEEEvT0_PT3_T1_NS0_13GridEvenShareISV_EET2_T4_)
        .other          _ZN3cub18CUB_300001_SM_10006detail6reduce18DeviceReduceKernelINS2_10policy_hubIN4cuda3std3__45tupleIJdiEEEj12larger_tupleIdEE10Policy1000EN6thrust24THRUST_300001_SM_1000_NS12zip_iteratorINS8_IJNSF_6detail15normal_iteratorINSF_10device_ptrIdEEEENSF_17counting_iteratorIiNSF_11use_defaultESN_SN_EEEEEEEjSB_S9_NS7_10__identityEEEvT0_PT3_T1_NS0_13GridEvenShareISV_EET2_T4_,@"STO_CUDA_ENTRY STV_DEFAULT"
_ZN3cub18CUB_300001_SM_10006detail6reduce18DeviceReduceKernelINS2_10policy_hubIN4cuda3std3__45tupleIJdiEEEj12larger_tupleIdEE10Policy1000EN6thrust24THRUST_300001_SM_1000_NS12zip_iteratorINS8_IJNSF_6detail15normal_iteratorINSF_10device_ptrIdEEEENSF_17counting_iteratorIiNSF_11use_defaultESN_SN_EEEEEEEjSB_S9_NS7_10__identityEEEvT0_PT3_T1_NS0_13GridEvenShareISV_EET2_T4_:
.text._ZN3cub18CUB_300001_SM_10006detail6reduce18DeviceReduceKernelINS2_10policy_hubIN4cuda3std3__45tupleIJdiEEEj12larger_tupleIdEE10Policy1000EN6thrust24THRUST_300001_SM_1000_NS12zip_iteratorINS8_IJNSF_6detail15normal_iteratorINSF_10device_ptrIdEEEENSF_17counting_iteratorIiNSF_11use_defaultESN_SN_EEEEEEEjSB_S9_NS7_10__identityEEEvT0_PT3_T1_NS0_13GridEvenShareISV_EET2_T4_:
[----:B------:R-:W-:Y:S01]  /*0000*/  LDC R1, c[0x0][0x37c] ;  /* 0x0000df00ff017b82 */ /* 0x000fe20000000800 */
[----:B------:R-:W0:Y:S07]  /*0010*/  S2R R4, SR_CTAID.X ;  /* 0x0000000000047919 */ /* 0x000e2e0000002500 */
[----:B------:R-:W0:Y:S01]  /*0020*/  LDC R9, c[0x0][0x3b0] ;  /* 0x0000ec00ff097b82 */ /* 0x000e220000000800 */
[----:B------:R-:W1:Y:S01]  /*0030*/  LDCU.64 UR6, c[0x0][0x358] ;  /* 0x00006b00ff0677ac */ /* 0x000e620008000a00 */
[----:B------:R-:W-:Y:S01]  /*0040*/  BSSY.RECONVERGENT B0, `(.L_x_129) ;  /* 0x000030e000007945 */ /* 0x000fe20003800200 */
[----:B0-----:R-:W-:-:S05]  /*0050*/  IMAD R16, R4, -0x400, R9 ;  /* 0xfffffc0004107824 */ /* 0x001fca00078e0209 */
[----:B------:R-:W-:-:S13]  /*0060*/  ISETP.GT.U32.AND P0, PT, R16, 0x3ff, PT ;  /* 0x000003ff1000780c */ /* 0x000fda0003f04070 */
[----:B-1----:R-:W-:Y:S05]  /*0070*/  @P0 BRA `(.L_x_130) ;  /* 0x0000001800e00947 */ /* 0x002fea0003800000 */
[----:B------:R-:W0:Y:S01]  /*0080*/  S2R R5, SR_TID.X ;  /* 0x0000000000057919 */ /* 0x000e220000002100 */
[----:B------:R-:W-:Y:S01]  /*0090*/  BSSY.RECONVERGENT B1, `(.L_x_131) ;  /* 0x000000d000017945 */ /* 0x000fe20003800200 */
[----:B------:R-:W-:Y:S01]  /*00a0*/  IMAD.MOV.U32 R0, RZ, RZ, RZ ;  /* 0x000000ffff007224 */ /* 0x000fe200078e00ff */
[----:B------:R-:W-:Y:S02]  /*00b0*/  CS2R R2, SRZ ;  /* 0x0000000000027805 */ /* 0x000fe4000001ff00 */
[----:B0-----:R-:W-:Y:S01]  /*00c0*/  ISETP.GE.U32.AND P0, PT, R5, R16, PT ;  /* 0x000000100500720c */ /* 0x001fe20003f06070 */
[----:B------:R-:W-:-:S12]  /*00d0*/  IMAD.MOV.U32 R11, RZ, RZ, R5 ;  /* 0x000000ffff0b7224 */ /* 0x000fd800078e0005 */
[----:B------:R-:W-:Y:S05]  /*00e0*/  @P0 BRA `(.L_x_132) ;  /* 0x00000000001c0947 */ /* 0x000fea0003800000 */
[----:B------:R-:W0:Y:S01]  /*00f0*/  LDC.64 R2, c[0x0][0x380] ;  /* 0x0000e000ff027b82 */ /* 0x000e220000000a00 */
[----:B------:R-:W-:Y:S01]  /*0100*/  IMAD R7, R4, 0x400, R5 ;  /* 0x0000040004077824 */ /* 0x000fe200078e0205 */
[----:B------:R-:W1:Y:S03]  /*0110*/  LDCU UR4, c[0x0][0x388] ;  /* 0x00007100ff0477ac */ /* 0x000e660008000800 */
[----:B0-----:R-:W-:-:S06]  /*0120*/  IMAD.WIDE.U32 R2, R7, 0x8, R2 ;  /* 0x0000000807027825 */ /* 0x001fcc00078e0002 */
[----:B------:R-:W5:Y:S01]  /*0130*/  LDG.E.64 R2, desc[UR6][R2.64] ;  /* 0x0000000602027981 */ /* 0x000f62000c1e1b00 */
[----:B------:R-:W-:Y:S02]  /*0140*/  VIADD R11, R5, 0x100 ;  /* 0x00000100050b7836 */ /* 0x000fe40000000000 */
[----:B-1----:R-:W-:-:S07]  /*0150*/  VIADD R0, R7, UR4 ;  /* 0x0000000407007c36 */ /* 0x002fce0008000000 */
.L_x_132:
[----:B------:R-:W-:Y:S05]  /*0160*/  BSYNC.RECONVERGENT B1 ;  /* 0x0000000000017941 */ /* 0x000fea0003800200 */
.L_x_131:
[----:B------:R-:W-:Y:S01]  /*0170*/  ISETP.GE.U32.AND P0, PT, R11, R16, PT ;  /* 0x000000100b00720c */ /* 0x000fe20003f06070 */
[----:B------:R-:W-:-:S12]  /*0180*/  BSSY.RECONVERGENT B1, `(.L_x_133) ;  /* 0x000005f000017945 */ /* 0x000fd80003800200 */
[----:B------:R-:W-:Y:S05]  /*0190*/  @P0 BRA `(.L_x_134) ;  /* 0x0000000400740947 */ /* 0x000fea0003800000 */
[----:B------:R-:W-:Y:S01]  /*01a0*/  LOP3.LUT R6, RZ, R11, RZ, 0x33, !PT ;  /* 0x0000000bff067212 */ /* 0x000fe200078e33ff */
[----:B------:R-:W-:Y:S04]  /*01b0*/  BSSY.RECONVERGENT B2, `(.L_x_135) ;  /* 0x0000045000027945 */ /* 0x000fe80003800200 */
[----:B------:R-:W-:-:S04]  /*01c0*/  IMAD.IADD R9, R6, 0x1, R9 ;  /* 0x0000000106097824 */ /* 0x000fc800078e0209 */
[----:B------:R-:W-:-:S05]  /*01d0*/  IMAD R9, R4, -0x400, R9 ;  /* 0xfffffc0004097824 */ /* 0x000fca00078e0209 */
[C---:B------:R-:W-:Y:S02]  /*01e0*/  ISETP.GE.U32.AND P0, PT, R9.reuse, 0x300, PT ;  /* 0x000003000900780c */ /* 0x040fe40003f06070 */
[----:B------:R-:W-:-:S04]  /*01f0*/  LEA.HI R9, R9, 0x1, RZ, 0x18 ;  /* 0x0000000109097811 */ /* 0x000fc800078fc0ff */
[----:B------:R-:W-:-:S07]  /*0200*/  LOP3.LUT R17, R9, 0x3, RZ, 0xc0, !PT ;  /* 0x0000000309117812 */ /* 0x000fce00078ec0ff */
[----:B------:R-:W-:Y:S05]  /*0210*/  @!P0 BRA `(.L_x_136) ;  /* 0x0000000000f88947 */ /* 0x000fea0003800000 */
[----:B------:R-:W0:Y:S01]  /*0220*/  LDC.64 R6, c[0x0][0x380] ;  /* 0x0000e000ff067b82 */ /* 0x000e220000000a00 */
[----:B------:R-:W1:Y:S01]  /*0230*/  LDCU UR4, c[0x0][0x388] ;  /* 0x00007100ff0477ac */ /* 0x000e620008000800 */
[----:B------:R-:W-:Y:S01]  /*0240*/  LOP3.LUT R20, R9, 0x1fffffc, RZ, 0xc0, !PT ;  /* 0x01fffffc09147812 */ /* 0x000fe200078ec0ff */
[----:B------:R-:W-:Y:S01]  /*0250*/  IMAD R19, R4, 0x400, R11 ;  /* 0x0000040004137824 */ /* 0x000fe200078e020b */
[----:B------:R-:W-:Y:S01]  /*0260*/  BSSY.RECONVERGENT B3, `(.L_x_137) ;  /* 0x0000038000037945 */ /* 0x000fe20003800200 */
[----:B------:R-:W-:Y:S02]  /*0270*/  VIADD R18, R11, 0x200 ;  /* 0x000002000b127836 */ /* 0x000fe40000000000 */
[----:B------:R-:W-:Y:S02]  /*0280*/  IMAD.MOV R20, RZ, RZ, -R20 ;  /* 0x000000ffff147224 */ /* 0x000fe400078e0a14 */
[----:B-1----:R-:W-:-:S07]  /*0290*/  VIADD R21, R19, UR4 ;  /* 0x0000000413157c36 */ /* 0x002fce0008000000 */
.L_x_138:
[----:B0-----:R-:W-:-:S06]  /*02a0*/  IMAD.WIDE.U32 R8, R19, 0x8, R6 ;  /* 0x0000000813087825 */ /* 0x001fcc00078e0006 */
[----:B------:R-:W2:Y:S01]  /*02b0*/  LDG.E.64 R8, desc[UR6][R8.64] ;  /* 0x0000000608087981 */ /* 0x000ea2000c1e1b00 */
[----:B------:R-:W-:-:S04]  /*02c0*/  VIADD R11, R19, 0x100 ;  /* 0x00000100130b7836 */ /* 0x000fc80000000000 */
[----:B------:R-:W-:-:S06]  /*02d0*/  IMAD.WIDE.U32 R10, R11, 0x8, R6 ;  /* 0x000000080b0a7825 */ /* 0x000fcc00078e0006 */
[----:B------:R-:W3:Y:S01]  /*02e0*/  LDG.E.64 R10, desc[UR6][R10.64] ;  /* 0x000000060a0a7981 */ /* 0x000ee2000c1e1b00 */
[----:B------:R-:W-:-:S04]  /*02f0*/  VIADD R13, R19, 0x200 ;  /* 0x00000200130d7836 */ /* 0x000fc80000000000 */
[----:B------:R-:W-:-:S06]  /*0300*/  IMAD.WIDE.U32 R12, R13, 0x8, R6 ;  /* 0x000000080d0c7825 */ /* 0x000fcc00078e0006 */
[----:B------:R-:W4:Y:S01]  /*0310*/  LDG.E.64 R12, desc[UR6][R12.64] ;  /* 0x000000060c0c7981 */ /* 0x000f22000c1e1b00 */
[----:B------:R-:W-:-:S04]  /*0320*/  VIADD R15, R19, 0x300 ;  /* 0x00000300130f7836 */ /* 0x000fc80000000000 */
[----:B------:R-:W-:-:S06]  /*0330*/  IMAD.WIDE.U32 R14, R15, 0x8, R6 ;  /* 0x000000080f0e7825 */ /* 0x000fcc00078e0006 */
[----:B------:R-:W4:Y:S01]  /*0340*/  LDG.E.64 R14, desc[UR6][R14.64] ;  /* 0x000000060e0e7981 */ /* 0x000f22000c1e1b00 */
        /* <DEDUP_REMOVED lines=41> */
[----:B------:R-:W-:Y:S05]  /*05e0*/  BSYNC.RECONVERGENT B3 ;  /* 0x0000000000037941 */ /* 0x000fea0003800200 */
.L_x_137:
[----:B------:R-:W-:-:S07]  /*05f0*/  VIADD R11, R18, 0xfffffe00 ;  /* 0xfffffe00120b7836 */ /* 0x000fce0000000000 */
.L_x_136:
[----:B------:R-:W-:Y:S05]  /*0600*/  BSYNC.RECONVERGENT B2 ;  /* 0x0000000000027941 */ /* 0x000fea0003800200 */
.L_x_135:
[----:B------:R-:W-:-:S13]  /*0610*/  ISETP.NE.AND P0, PT, R17, RZ, PT ;  /* 0x000000ff1100720c */ /* 0x000fda0003f05270 */
[----:B------:R-:W-:Y:S05]  /*0620*/  @!P0 BRA `(.L_x_134) ;  /* 0x0000000000508947 */ /* 0x000fea0003800000 */
[----:B------:R-:W0:Y:S01]  /*0630*/  LDC.64 R6, c[0x0][0x380] ;  /* 0x0000e000ff067b82 */ /* 0x000e220000000a00 */
[----:B------:R-:W1:Y:S01]  /*0640*/  LDCU UR4, c[0x0][0x388] ;  /* 0x00007100ff0477ac */ /* 0x000e620008000800 */
[----:B------:R-:W-:Y:S02]  /*0650*/  IMAD R11, R4, 0x400, R11 ;  /* 0x00000400040b7824 */ /* 0x000fe400078e020b */
[----:B------:R-:W-:Y:S02]  /*0660*/  IMAD.MOV R17, RZ, RZ, -R17 ;  /* 0x000000ffff117224 */ /* 0x000fe400078e0a11 */
[----:B-1----:R-:W-:-:S07]  /*0670*/  VIADD R13, R11, UR4 ;  /* 0x000000040b0d7c36 */ /* 0x002fce0008000000 */
.L_x_139:
[----:B0-----:R-:W-:-:S06]  /*0680*/  IMAD.WIDE.U32 R8, R11, 0x8, R6 ;  /* 0x000000080b087825 */ /* 0x001fcc00078e0006 */
        /* <DEDUP_REMOVED lines=14> */
.L_x_134:
[----:B------:R-:W-:Y:S05]  /*0770*/  BSYNC.RECONVERGENT B1 ;  /* 0x0000000000017941 */ /* 0x000fea0003800200 */
.L_x_133:
        /* <DEDUP_REMOVED lines=75> */
[----:B---3--:R-:W-:Y:S01]  /*0c30*/  LDS.64 R8, [R5+0x28] ;  /* 0x0000280005087984 */ /* 0x008fe20000000a00 */
        /* <DEDUP_REMOVED lines=68> */
.L_x_140:
        /* <DEDUP_REMOVED lines=95> */
[----:B--2---:R-:W-:Y:S01]  /*1670*/  @P4 SEL R0, R0, R5, P0 ;  /* 0x0000000500004207 */ /* 0x004fe20000000000 */
[----:B------:R-:W-:Y:S02]  /*1680*/  @P4 IMAD.MOV.U32 R2, RZ, RZ, R6 ;  /* 0x000000ffff024224 */ /* 0x000fe400078e0006 */
[----:B------:R-:W-:-:S07]  /*1690*/  @P4 IMAD.MOV.U32 R3, RZ, RZ, R7 ;  /* 0x000000ffff034224 */ /* 0x000fce00078e0007 */
.L_x_142:
        /* <DEDUP_REMOVED lines=15> */
.L_x_143:
        /* <DEDUP_REMOVED lines=15> */
.L_x_144:
        /* <DEDUP_REMOVED lines=14> */
.L_x_145:
        /* <DEDUP_REMOVED lines=14> */
.L_x_146:
        /* <DEDUP_REMOVED lines=14> */
.L_x_147:
        /* <DEDUP_REMOVED lines=10> */
[----:B--2---:R-:W-:Y:S02]  /*1bc0*/  FSEL R2, R2, R6, P0 ;  /* 0x0000000602027208 */ /* 0x004fe40000000000 */
[----:B------:R-:W-:Y:S02]  /*1bd0*/  FSEL R3, R3, R7, P0 ;  /* 0x0000000703037208 */ /* 0x000fe40000000000 */
[----:B------:R-:W-:Y:S01]  /*1be0*/  SEL R0, R0, R5, P0 ;  /* 0x0000000500007207 */ /* 0x000fe20000000000 */
[----:B------:R-:W-:Y:S06]  /*1bf0*/  BRA `(.L_x_141) ;  /* 0x0000001400487947 */ /* 0x000fec0003800000 */
.L_x_130:
[----:B------:R-:W0:Y:S01]  /*1c00*/  S2R R5, SR_TID.X ;  /* 0x0000000000057919 */ /* 0x000e220000002100 */
[----:B------:R-:W1:Y:S01]  /*1c10*/  LDC.64 R2, c[0x0][0x380] ;  /* 0x0000e000ff027b82 */ /* 0x000e620000000a00 */
[----:B------:R-:W2:Y:S01]  /*1c20*/  LDCU UR4, c[0x0][0x388] ;  /* 0x00007100ff0477ac */ /* 0x000ea20008000800 */
[----:B0-----:R-:W-:-:S04]  /*1c30*/  IMAD R17, R4, 0x400, R5 ;  /* 0x0000040004117824 */ /* 0x001fc800078e0205 */
[----:B-1----:R-:W-:-:S05]  /*1c40*/  IMAD.WIDE.U32 R14, R17, 0x8, R2 ;  /* 0x00000008110e7825 */ /* 0x002fca00078e0002 */
[----:B------:R-:W3:Y:S04]  /*1c50*/  LDG.E.64 R2, desc[UR6][R14.64] ;  /* 0x000000060e027981 */ /* 0x000ee8000c1e1b00 */
[----:B------:R-:W3:Y:S04]  /*1c60*/  LDG.E.64 R12, desc[UR6][R14.64+0x800] ;  /* 0x000800060e0c7981 */ /* 0x000ee8000c1e1b00 */
[----:B------:R-:W4:Y:S04]  /*1c70*/  LDG.E.64 R10, desc[UR6][R14.64+0x1000] ;  /* 0x001000060e0a7981 */ /* 0x000f28000c1e1b00 */
[----:B------:R-:W5:Y:S01]  /*1c80*/  LDG.E.64 R6, desc[UR6][R14.64+0x1800] ;  /* 0x001800060e067981 */ /* 0x000f62000c1e1b00 */
[----:B--2---:R-:W-:Y:S01]  /*1c90*/  VIADD R17, R17, UR4 ;  /* 0x0000000411117c36 */ /* 0x004fe20008000000 */
[----:B---3--:R-:W-:-:S14]  /*1ca0*/  DSETP.GEU.AND P1, PT, R12, R2, PT ;  /* 0x000000020c00722a */ /* 0x008fdc0003f2e000 */
        /* <DEDUP_REMOVED lines=18> */
[----:B------:R-:W0:Y:S04]  /*1dd0*/  LDC R11, c[0x0][0x3b4] ;  /* 0x0000ed00ff0b7b82 */ /* 0x000e280000000800 */
[----:B-----5:R-:W-:-:S14]  /*1de0*/  DSETP.GEU.AND P1, PT, R6, R2, PT ;  /* 0x000000020600722a */ /* 0x020fdc0003f2e000 */
[----:B------:R-:W-:-:S05]  /*1df0*/  @P1 VIADD R13, R17, 0x300 ;  /* 0x00000300110d1836 */ /* 0x000fca0000000000 */
[----:B------:R-:W-:Y:S01]  /*1e00*/  @P1 ISETP.GE.AND P0, PT, R13, R0, PT ;  /* 0x000000000d00120c */ /* 0x000fe20003f06270 */
[----:B0-----:R-:W-:-:S05]  /*1e10*/  IMAD.SHL.U32 R11, R11, 0x400, RZ ;  /* 0x000004000b0b7824 */ /* 0x001fca00078e00ff */
[----:B------:R-:W-:-:S07]  /*1e20*/  ISETP.GE.U32.AND P2, PT, R16, R11, PT ;  /* 0x0000000b1000720c */ /* 0x000fce0003f46070 */
[----:B------:R-:W-:-:S06]  /*1e30*/  @P1 DSETP.GEU.AND P0, PT, R2, R6, !P0 ;  /* 0x000000060200122a */ /* 0x000fcc000470e000 */
[----:B------:R-:W-:Y:S02]  /*1e40*/  @P1 FSEL R6, R2, R6, P0 ;  /* 0x0000000602061208 */ /* 0x000fe40000000000 */
[----:B------:R-:W-:Y:S02]  /*1e50*/  @P1 FSEL R7, R3, R7, P0 ;  /* 0x0000000703071208 */ /* 0x000fe40000000000 */
[----:B------:R-:W-:Y:S01]  /*1e60*/  @P1 SEL R0, R0, R13, P0 ;  /* 0x0000000d00001207 */ /* 0x000fe20000000000 */
[----:B------:R-:W-:Y:S02]  /*1e70*/  @P1 IMAD.MOV.U32 R2, RZ, RZ, R6 ;  /* 0x000000ffff021224 */ /* 0x000fe400078e0006 */
[----:B------:R-:W-:Y:S01]  /*1e80*/  @P1 IMAD.MOV.U32 R3, RZ, RZ, R7 ;  /* 0x000000ffff031224 */ /* 0x000fe200078e0007 */
[----:B------:R-:W-:Y:S06]  /*1e90*/  @!P2 BRA `(.L_x_148) ;  /* 0x000000080068a947 */ /* 0x000fec0003800000 */
[----:B------:R-:W0:Y:S01]  /*1ea0*/  LDC R18, c[0x0][0x3b0] ;  /* 0x0000ec00ff127b82 */ /* 0x000e220000000800 */
[----:B------:R-:W-:Y:S01]  /*1eb0*/  IMAD R10, R4, 0x400, R11 ;  /* 0x00000400040a7824 */ /* 0x000fe200078e020b */
[----:B------:R-:W1:Y:S01]  /*1ec0*/  LDCU UR5, c[0x0][0x388] ;  /* 0x00007100ff0577ac */ /* 0x000e620008000800 */
[----:B------:R-:W-:-:S05]  /*1ed0*/  VIADD R19, R9, 0xfffffc00 ;  /* 0xfffffc0009137836 */ /* 0x000fca0000000000 */
[----:B------:R-:W2:Y:S01]  /*1ee0*/  LDC.64 R6, c[0x0][0x380] ;  /* 0x0000e000ff067b82 */ /* 0x000ea20000000a00 */
[----:B------:R-:W-:-:S13]  /*1ef0*/  ISETP.GT.U32.AND P0, PT, R10, R19, PT ;  /* 0x000000130a00720c */ /* 0x000fda0003f04070 */
[----:B-1----:R-:W-:Y:S05]  /*1f00*/  @P0 BRA `(.L_x_149) ;  /* 0x0000000000c80947 */ /* 0x002fea0003800000 */
.L_x_150:
[----:B------:R-:W-:-:S04]  /*1f10*/  IMAD.IADD R23, R5, 0x1, R10 ;  /* 0x0000000105177824 */ /* 0x000fc800078e020a */
[----:B--2---:R-:W-:-:S05]  /*1f20*/  IMAD.WIDE.U32 R20, R23, 0x8, R6 ;  /* 0x0000000817147825 */ /* 0x004fca00078e0006 */
[----:B------:R-:W2:Y:S04]  /*1f30*/  LDG.E.64 R8, desc[UR6][R20.64] ;  /* 0x0000000614087981 */ /* 0x000ea8000c1e1b00 */
[----:B------:R-:W3:Y:S04]  /*1f40*/  LDG.E.64 R12, desc[UR6][R20.64+0x800] ;  /* 0x00080006140c7981 */ /* 0x000ee8000c1e1b00 */
[----:B------:R-:W4:Y:S04]  /*1f50*/  LDG.E.64 R14, desc[UR6][R20.64+0x1000] ;  /* 0x00100006140e7981 */ /* 0x000f28000c1e1b00 */
[----:B------:R-:W5:Y:S01]  /*1f60*/  LDG.E.64 R16, desc[UR6][R20.64+0x1800] ;  /* 0x0018000614107981 */ /* 0x000f62000c1e1b00 */
[----:B------:R-:W-:-:S02]  /*1f70*/  UMOV UR4, UR5 ;  /* 0x0000000500047c82 */ /* 0x000fc40008000000 */
[----:B------:R-:W-:Y:S01]  /*1f80*/  VIADD R23, R23, UR4 ;  /* 0x0000000417177c36 */ /* 0x000fe20008000000 */
        /* <DEDUP_REMOVED lines=26> */
[----:B0-----:R-:W-:-:S04]  /*2130*/  IMAD.MOV.U32 R9, RZ, RZ, R18 ;  /* 0x000000ffff097224 */ /* 0x001fc800078e0012 */
[----:B-----5:R-:W-:Y:S01]  /*2140*/  DSETP.GEU.AND P2, PT, R16, R2, PT ;  /* 0x000000021000722a */ /* 0x020fe20003f4e000 */
[----:B------:R-:W-:-:S05]  /*2150*/  IMAD.IADD R8, R9, 0x1, -R10 ;  /* 0x0000000109087824 */ /* 0x000fca00078e0a0a */
[----:B------:R-:W-:-:S08]  /*2160*/  ISETP.GE.U32.AND P1, PT, R8, R11, PT ;  /* 0x0000000b0800720c */ /* 0x000fd00003f26070 */
        /* <DEDUP_REMOVED lines=9> */
[----:B------:R-:W-:-:S05]  /*2200*/  IMAD.IADD R10, R10, 0x1, R11 ;  /* 0x000000010a0a7824 */ /* 0x000fca00078e020b */
[----:B------:R-:W-:-:S13]  /*2210*/  ISETP.GT.U32.AND P0, PT, R10, R19, PT ;  /* 0x000000130a00720c */ /* 0x000fda0003f04070 */
[----:B------:R-:W-:Y:S05]  /*2220*/  @!P0 BRA `(.L_x_150) ;  /* 0xfffffffc00388947 */ /* 0x000fea000383ffff */
.L_x_149:
[----:B------:R-:W-:-:S13]  /*2230*/  ISETP.GE.U32.AND P0, PT, R10, R9, PT ;  /* 0x000000090a00720c */ /* 0x000fda0003f06070 */
[----:B------:R-:W-:Y:S05]  /*2240*/  @P0 BRA `(.L_x_148) ;  /* 0x00000004007c0947 */ /* 0x000fea0003800000 */
[----:B------:R-:W-:Y:S01]  /*2250*/  IMAD.IADD R8, R9, 0x1, -R10 ;  /* 0x0000000109087824 */ /* 0x000fe200078e0a0a */
[----:B------:R-:W-:Y:S04]  /*2260*/  BSSY.RECONVERGENT B1, `(.L_x_148) ;  /* 0x000005d000017945 */ /* 0x000fe80003800200 */
[----:B------:R-:W-:-:S13]  /*2270*/  ISETP.GE.AND P0, PT, R5, R8, PT ;  /* 0x000000080500720c */ /* 0x000fda0003f06270 */
[----:B------:R-:W-:Y:S05]  /*2280*/  @P0 BRA `(.L_x_151) ;  /* 0x0000000400680947 */ /* 0x000fea0003800000 */
[----:B--2---:R-:W-:Y:S01]  /*2290*/  LOP3.LUT R6, RZ, R5, RZ, 0x33, !PT ;  /* 0x00000005ff067212 */ /* 0x004fe200078e33ff */
[----:B------:R-:W-:Y:S01]  /*22a0*/  BSSY.RECONVERGENT B2, `(.L_x_152) ;  /* 0x000001e000027945 */ /* 0x000fe20003800200 */
[----:B------:R-:W-:Y:S02]  /*22b0*/  IMAD.MOV.U32 R11, RZ, RZ, R5 ;  /* 0x000000ffff0b7224 */ /* 0x000fe400078e0005 */
[----:B------:R-:W-:-:S04]  /*22c0*/  IADD3 R9, PT, PT, -R10, R9, R6 ;  /* 0x000000090a097210 */ /* 0x000fc80007ffe106 */
[C---:B------:R-:W-:Y:S02]  /*22d0*/  LOP3.LUT R6, R9.reuse, 0x300, RZ, 0xc0, !PT ;  /* 0x0000030009067812 */ /* 0x040fe400078ec0ff */
[----:B------:R-:W-:Y:S02]  /*22e0*/  ISETP.GE.U32.AND P2, PT, R9, 0x300, PT ;  /* 0x000003000900780c */ /* 0x000fe40003f46070 */
[----:B------:R-:W-:-:S13]  /*22f0*/  ISETP.NE.AND P0, PT, R6, 0x300, PT ;  /* 0x000003000600780c */ /* 0x000fda0003f05270 */
[----:B------:R-:W-:Y:S05]  /*2300*/  @!P0 BRA `(.L_x_153) ;  /* 0x00000000005c8947 */ /* 0x000fea0003800000 */
[----:B------:R-:W1:Y:S01]  /*2310*/  LDC.64 R6, c[0x0][0x380] ;  /* 0x0000e000ff067b82 */ /* 0x000e620000000a00 */
[----:B------:R-:W-:Y:S01]  /*2320*/  LEA.HI R9, R9, 0x1, RZ, 0x18 ;  /* 0x0000000109097811 */ /* 0x000fe200078fc0ff */
[----:B------:R-:W-:Y:S02]  /*2330*/  IMAD.IADD R15, R5, 0x1, R10 ;  /* 0x00000001050f7824 */ /* 0x000fe400078e020a */
[----:B------:R-:W-:Y:S01]  /*2340*/  IMAD.MOV.U32 R11, RZ, RZ, R5 ;  /* 0x000000ffff0b7224 */ /* 0x000fe200078e0005 */
[----:B------:R-:W-:Y:S01]  /*2350*/  LOP3.LUT R9, R9, 0x3, RZ, 0xc0, !PT ;  /* 0x0000000309097812 */ /* 0x000fe200078ec0ff */
[----:B------:R-:W-:-:S04]  /*2360*/  VIADD R17, R15, UR4 ;  /* 0x000000040f117c36 */ /* 0x000fc80008000000 */
[----:B------:R-:W-:-:S07]  /*2370*/  IMAD.MOV R9, RZ, RZ, -R9 ;  /* 0x000000ffff097224 */ /* 0x000fce00078e0a09 */
.L_x_154:
[----:B-1----:R-:W-:-:S06]  /*2380*/  IMAD.WIDE.U32 R12, R15, 0x8, R6 ;  /* 0x000000080f0c7825 */ /* 0x002fcc00078e0006 */
[----:B------:R-:W2:Y:S01]  /*2390*/  LDG.E.64 R12, desc[UR6][R12.64] ;  /* 0x000000060c0c7981 */ /* 0x000ea2000c1e1b00 */
[----:B------:R-:W-:Y:S02]  /*23a0*/  VIADD R9, R9, 0x1 ;  /* 0x0000000109097836 */ /* 0x000fe40000000000 */
[----:B------:R-:W-:Y:S02]  /*23b0*/  VIADD R11, R11, 0x100 ;  /* 0x000001000b0b7836 */ /* 0x000fe40000000000 */
[----:B------:R-:W-:Y:S01]  /*23c0*/  VIADD R15, R15, 0x100 ;  /* 0x000001000f0f7836 */ /* 0x000fe20000000000 */
[----:B------:R-:W-:Y:S01]  /*23d0*/  ISETP.NE.AND P3, PT, R9, RZ, PT ;  /* 0x000000ff0900720c */ /* 0x000fe20003f65270 */
        /* <DEDUP_REMOVED lines=10> */
.L_x_153:
[----:B------:R-:W-:Y:S05]  /*2480*/  BSYNC.RECONVERGENT B2 ;  /* 0x0000000000027941 */ /* 0x000fea0003800200 */
.L_x_152:
[----:B------:R-:W-:Y:S05]  /*2490*/  @!P2 BRA `(.L_x_151) ;  /* 0x0000000000e4a947 */ /* 0x000fea0003800000 */
[----:B------:R-:W1:Y:S01]  /*24a0*/  LDC.64 R6, c[0x0][0x380] ;  /* 0x0000e000ff067b82 */ /* 0x000e620000000a00 */
[----:B------:R-:W2:Y:S01]  /*24b0*/  LDCU UR5, c[0x0][0x388] ;  /* 0x00007100ff0577ac */ /* 0x000ea20008000800 */
[C---:B------:R-:W-:Y:S02]  /*24c0*/  IMAD.IADD R9, R11.reuse, 0x1, R10 ;  /* 0x000000010b097824 */ /* 0x040fe400078e020a */
[----:B------:R-:W-:Y:S02]  /*24d0*/  VIADD R16, R11, 0x200 ;  /* 0x000002000b107836 */ /* 0x000fe40000000000 */
[----:B--2---:R-:W-:-:S07]  /*24e0*/  VIADD R17, R9, UR5 ;  /* 0x0000000509117c36 */ /* 0x004fce0008000000 */
.L_x_155:
[----:B-1----:R-:W-:-:S06]  /*24f0*/  IMAD.WIDE.U32 R10, R9, 0x8, R6 ;  /* 0x00000008090a7825 */ /* 0x002fcc00078e0006 */
        /* <DEDUP_REMOVED lines=8> */
[----:B0-----:R-:W-:-:S06]  /*2580*/  IMAD.WIDE.U32 R18, R19, 0x8, R6 ;  /* 0x0000000813127825 */ /* 0x001fcc00078e0006 */
[----:B------:R-:W5:Y:S01]  /*2590*/  LDG.E.64 R18, desc[UR6][R18.64] ;  /* 0x0000000612127981 */ /* 0x000f62000c1e1b00 */
[----:B------:R-:W-:Y:S01]  /*25a0*/  VIADD R9, R9, 0x400 ;  /* 0x0000040009097836 */ /* 0x000fe20000000000 */
        /* <DEDUP_REMOVED lines=17> */
[C---:B------:R-:W-:Y:S02]  /*26c0*/  VIADD R13, R16.reuse, 0x200 ;  /* 0x00000200100d7836 */ /* 0x040fe40000000000 */
[----:B------:R-:W-:-:S02]  /*26d0*/  VIADD R16, R16, 0x400 ;  /* 0x0000040010107836 */ /* 0x000fc40000000000 */
        /* <DEDUP_REMOVED lines=9> */
[----:B------:R-:W-:-:S05]  /*2770*/  ISETP.GE.AND P1, PT, R13, R8, PT ;  /* 0x000000080d00720c */ /* 0x000fca0003f26270 */
[----:B-----5:R-:W-:-:S14]  /*2780*/  DSETP.GEU.AND P2, PT, R18, R2, PT ;  /* 0x000000021200722a */ /* 0x020fdc0003f4e000 */
        /* <DEDUP_REMOVED lines=10> */
.L_x_151:
[----:B------:R-:W-:Y:S05]  /*2830*/  BSYNC.RECONVERGENT B1 ;  /* 0x0000000000017941 */ /* 0x000fea0003800200 */
.L_x_148:
[----:B------:R-:W1:Y:S01]  /*2840*/  SHFL.DOWN PT, R9, R0, 0x1, 0x1f ;  /* 0x08201f0000097f89 */ /* 0x000e6200000e0000 */
[----:B------:R-:W3:Y:S03]  /*2850*/  S2R R8, SR_LANEID ;  /* 0x0000000000087919 */ /* 0x000ee60000000000 */
[----:B--2---:R-:W-:Y:S04]  /*2860*/  SHFL.DOWN PT, R6, R2, 0x1, 0x1f ;  /* 0x08201f0002067f89 */ /* 0x004fe800000e0000 */
[----:B------:R-:W2:Y:S01]  /*2870*/  SHFL.DOWN PT, R7, R3, 0x1, 0x1f ;  /* 0x08201f0003077f89 */ /* 0x000ea200000e0000 */
[----:B-1----:R-:W-:Y:S01]  /*2880*/  ISETP.GE.AND P1, PT, R9, R0, PT ;  /* 0x000000000900720c */ /* 0x002fe20003f26270 */
[----:B--2---:R-:W-:Y:S01]  /*2890*/  DSETP.GT.AND P0, PT, R2, R6, PT ;  /* 0x000000060200722a */ /* 0x004fe20003f04000 */
[----:B---3--:R-:W-:-:S11]  /*28a0*/  ISETP.NE.AND P2, PT, R8, RZ, PT ;  /* 0x000000ff0800720c */ /* 0x008fd60003f45270 */
[----:B------:R-:W-:Y:S01]  /*28b0*/  DSETP.GEU.AND P1, PT, R2, R6, !P1 ;  /* 0x000000060200722a */ /* 0x000fe20004f2e000 */
[----:B------:R-:W-:-:S05]  /*28c0*/  ISETP.GT.OR P0, PT, R8, 0x1e, P0 ;  /* 0x0000001e0800780c */ /* 0x000fca0000704670 */
[----:B------:R-:W-:Y:S01]  /*28d0*/  PLOP3.LUT P0, PT, P0, P1, PT, 0xf8, 0x8f ;  /* 0x00000000008f781c */ /* 0x000fe20000703f70 */
[----:B------:R-:W1:Y:S01]  /*28e0*/  @!P2 S2R R11, SR_CgaCtaId ;  /* 0x00000000000ba919 */ /* 0x000e620000008800 */
[----:B------:R-:W-:-:S11]  /*28f0*/  @!P2 MOV R10, 0x400 ;  /* 0x00000400000aa802 */ /* 0x000fd60000000f00 */
[----:B------:R-:W-:Y:S02]  /*2900*/  @!P0 IMAD.MOV.U32 R0, RZ, RZ, R9 ;  /* 0x000000ffff008224 */ /* 0x000fe400078e0009 */
[----:B------:R-:W-:Y:S02]  /*2910*/  @!P0 IMAD.MOV.U32 R2, RZ, RZ, R6 ;  /* 0x000000ffff028224 */ /* 0x000fe400078e0006 */
[----:B------:R-:W-:Y:S01]  /*2920*/  @!P0 IMAD.MOV.U32 R3, RZ, RZ, R7 ;  /* 0x000000ffff038224 */ /* 0x000fe200078e0007 */
[----:B------:R-:W2:Y:S04]  /*2930*/  SHFL.DOWN PT, R9, R0, 0x2, 0x1f ;  /* 0x08401f0000097f89 */ /* 0x000ea800000e0000 */
[----:B------:R-:W-:Y:S04]  /*2940*/  SHFL.DOWN PT, R6, R2, 0x2, 0x1f ;  /* 0x08401f0002067f89 */ /* 0x000fe800000e0000 */
[----:B------:R-:W3:Y:S01]  /*2950*/  SHFL.DOWN PT, R7, R3, 0x2, 0x1f ;  /* 0x08401f0003077f89 */ /* 0x000ee200000e0000 */
[----:B-1----:R-:W-:-:S02]  /*2960*/  @!P2 LEA R11, R11, R10, 0x18 ;  /* 0x0000000a0b0ba211 */ /* 0x002fc400078ec0ff */
[----:B--2---:R-:W-:Y:S01]  /*2970*/  ISETP.GE.AND P1, PT, R9, R0, PT ;  /* 0x000000000900720c */ /* 0x004fe20003f26270 */
[----:B---3--:R-:W-:-:S12]  /*2980*/  DSETP.GT.AND P0, PT, R2, R6, PT ;  /* 0x000000060200722a */ /* 0x008fd80003f04000 */
        /* <DEDUP_REMOVED lines=28> */
[----:B------:R-:W-:Y:S04]  /*2b50*/  SHFL.DOWN PT, R6, R2, 0x10, 0x1f ;  /* 0x0a001f0002067f89 */ /* 0x000fe800000e0000 */
[----:B------:R-:W1:Y:S04]  /*2b60*/  SHFL.DOWN PT, R7, R3, 0x10, 0x1f ;  /* 0x0a001f0003077f89 */ /* 0x000e6800000e0000 */
[----:B------:R-:W2:Y:S01]  /*2b70*/  SHFL.DOWN PT, R9, R0, 0x10, 0x1f ;  /* 0x0a001f0000097f89 */ /* 0x000ea200000e0000 */
[----:B-1----:R-:W-:-:S06]  /*2b80*/  DSETP.GT.AND P0, PT, R2, R6, PT ;  /* 0x000000060200722a */ /* 0x002fcc0003f04000 */
[----:B------:R-:W-:Y:S02]  /*2b90*/  ISETP.GT.OR P0, PT, R8, 0xf, P0 ;  /* 0x0000000f0800780c */ /* 0x000fe40000704670 */
[----:B------:R-:W-:-:S04]  /*2ba0*/  @!P2 SHF.R.U32.HI R8, RZ, 0x1, R5 ;  /* 0x00000001ff08a819 */ /* 0x000fc80000011605 */
[----:B------:R-:W-:-:S05]  /*2bb0*/  @!P2 LOP3.LUT R8, R8, 0x1f0, RZ, 0xc0, !PT ;  /* 0x000001f00808a812 */ /* 0x000fca00078ec0ff */
[----:B------:R-:W-:Y:S02]  /*2bc0*/  @!P2 IMAD.IADD R11, R8, 0x1, R11 ;  /* 0x00000001080ba824 */ /* 0x000fe400078e020b */
[----:B--2---:R-:W-:-:S13]  /*2bd0*/  @!P0 ISETP.GE.AND P1, PT, R9, R0, PT ;  /* 0x000000000900820c */ /* 0x004fda0003f26270 */
        /* <DEDUP_REMOVED lines=11> */
[----:B------:R-:W2:Y:S01]  /*2c90*/  S2UR UR5, SR_CgaCtaId ;  /* 0x00000000000579c3 */ /* 0x000ea20000008800 */
[----:B------:R-:W-:Y:S02]  /*2ca0*/  UMOV UR4, 0x400 ;  /* 0x0000040000047882 */ /* 0x000fe40000000000 */
[----:B--2---:R-:W-:-:S09]  /*2cb0*/  ULEA UR4, UR5, UR4, 0x18 ;  /* 0x0000000405047291 */ /* 0x004fd2000f8ec0ff */
[----:B------:R-:W2:Y:S04]  /*2cc0*/  LDS.64 R6, [UR4+0x18] ;  /* 0x00001804ff067984 */ /* 0x000ea80008000a00 */
[----:B------:R-:W-:Y:S01]  /*2cd0*/  LDS.64 R8, [UR4+0x28] ;  /* 0x00002804ff087984 */ /* 0x000fe20008000a00 */
[----:B--2---:R-:W-:-:S14]  /*2ce0*/  DSETP.GEU.AND P2, PT, R6, R2, PT ;  /* 0x000000020600722a */ /* 0x004fdc0003f4e000 */
[----:B------:R-:W2:Y:S02]  /*2cf0*/  @P2 LDS R5, [UR4+0x20] ;  /* 0x00002004ff052984 */ /* 0x000ea40008000800 */
[----:B--2---:R-:W-:-:S13]  /*2d00*/  @P2 ISETP.GE.AND P0, PT, R5, R0, PT ;  /* 0x000000000500220c */ /* 0x004fda0003f06270 */
[----:B------:R-:W-:-:S06]  /*2d10*/  @P2 DSETP.GEU.AND P0, PT, R2, R6, !P0 ;  /* 0x000000060200222a */ /* 0x000fcc000470e000 */
[----:B------:R-:W-:Y:S02]  /*2d20*/  @P2 FSEL R6, R2, R6, P0 ;  /* 0x0000000602062208 */ /* 0x000fe40000000000 */
[----:B------:R-:W-:Y:S02]  /*2d30*/  @P2 FSEL R7, R3, R7, P0 ;  /* 0x0000000703072208 */ /* 0x000fe40000000000 */
[----:B-1----:R-:W-:Y:S01]  /*2d40*/  @P2 SEL R0, R0, R5, P0 ;  /* 0x0000000500002207 */ /* 0x002fe20000000000 */
[----:B------:R-:W-:Y:S02]  /*2d50*/  @P2 IMAD.MOV.U32 R2, RZ, RZ, R6 ;  /* 0x000000ffff022224 */ /* 0x000fe400078e0006 */
[----:B------:R-:W-:Y:S02]  /*2d60*/  @P2 IMAD.MOV.U32 R3, RZ, RZ, R7 ;  /* 0x000000ffff032224 */ /* 0x000fe400078e0007 */
[----:B------:R-:W-:Y:S04]  /*2d70*/  LDS.64 R6, [UR4+0x38] ;  /* 0x00003804ff067984 */ /* 0x000fe80008000a00 */
[----:B------:R-:W-:-:S14]  /*2d80*/  DSETP.GEU.AND P3, PT, R8, R2, PT ;  /* 0x000000020800722a */ /* 0x000fdc0003f6e000 */
[----:B------:R-:W1:Y:S02]  /*2d90*/  @P3 LDS R11, [UR4+0x30] ;  /* 0x00003004ff0b3984 */ /* 0x000e640008000800 */
[----:B-1----:R-:W-:-:S13]  /*2da0*/  @P3 ISETP.GE.AND P0, PT, R11, R0, PT ;  /* 0x000000000b00320c */ /* 0x002fda0003f06270 */
        /* <DEDUP_REMOVED lines=45> */
[----:B------:R-:W-:-:S06]  /*3080*/  @P3 IMAD.MOV.U32 R3, RZ, RZ, R8 ;  /* 0x000000ffff033224 */ /* 0x000fcc00078e0008 */
[----:B------:R-:W-:-:S14]  /*3090*/  DSETP.GEU.AND P2, PT, R6, R2, PT ;  /* 0x000000020600722a */ /* 0x000fdc0003f4e000 */
[----:B------:R-:W1:Y:S02]  /*30a0*/  @P2 LDS R5, [UR4+0x80] ;  /* 0x00008004ff052984 */ /* 0x000e640008000800 */
[----:B-1----:R-:W-:-:S13]  /*30b0*/  @P2 ISETP.GE.AND P0, PT, R5, R0, PT ;  /* 0x000000000500220c */ /* 0x002fda0003f06270 */
[----:B------:R-:W-:-:S06]  /*30c0*/  @P2 DSETP.GEU.AND P0, PT, R2, R6, !P0 ;  /* 0x000000060200222a */ /* 0x000fcc000470e000 */
[----:B------:R-:W-:Y:S02]  /*30d0*/  @P2 SEL R0, R0, R5, P0 ;  /* 0x0000000500002207 */ /* 0x000fe40000000000 */
[----:B------:R-:W-:Y:S02]  /*30e0*/  @P2 FSEL R5, R2, R6, P0 ;  /* 0x0000000602052208 */ /* 0x000fe40000000000 */
[----:B------:R-:W-:-:S03]  /*30f0*/  @P2 FSEL R6, R3, R7, P0 ;  /* 0x0000000703062208 */ /* 0x000fc60000000000 */
[----:B------:R-:W-:Y:S02]  /*3100*/  @P2 IMAD.MOV.U32 R2, RZ, RZ, R5 ;  /* 0x000000ffff022224 */ /* 0x000fe400078e0005 */
[----:B------:R-:W-:-:S07]  /*3110*/  @P2 IMAD.MOV.U32 R3, RZ, RZ, R6 ;  /* 0x000000ffff032224 */ /* 0x000fce00078e0006 */
.L_x_141:
[----:B------:R-:W-:Y:S05]  /*3120*/  BSYNC.RECONVERGENT B0 ;  /* 0x0000000000007941 */ /* 0x000fea0003800200 */
.L_x_129:
[----:B------:R-:W-:Y:S05]  /*3130*/  @P1 EXIT ;  /* 0x000000000000194d */ /* 0x000fea0003800000 */
[----:B------:R-:W4:Y:S02]  /*3140*/  LDC.64 R6, c[0x0][0x390] ;  /* 0x0000e400ff067b82 */ /* 0x000f240000000a00 */
[----:B----4-:R-:W-:-:S05]  /*3150*/  IMAD.WIDE.U32 R4, R4, 0x10, R6 ;  /* 0x0000001004047825 */ /* 0x010fca00078e0006 */
[----:B------:R-:W-:Y:S04]  /*3160*/  STG.E.64 desc[UR6][R4.64], R2 ;  /* 0x0000000204007986 */ /* 0x000fe8000c101b06 */
[----:B------:R-:W-:Y:S01]  /*3170*/  STG.E desc[UR6][R4.64+0x8], R0 ;  /* 0x0000080004007986 */ /* 0x000fe2000c101906 */
[----:B------:R-:W-:Y:S05]  /*3180*/  EXIT ;  /* 0x000000000000794d */ /* 0x000fea0003800000 */
.L_x_156:
        /* <DEDUP_REMOVED lines=15> */
.L_x_1818:


//--------------------- .text._ZN3cub18CUB_300001_SM_10006detail6reduce28DeviceReduceSingleTileKernelINS2_10policy_hubIN4cuda3std3__45tupleIJdiEEEj12larger_tupleIdEE10Policy1000EN6thrust24THRUST_300001_SM_1000_NS12zip_iteratorINS8_IJNSF_6detail15normal_iteratorINSF_10device_ptrIdEEEENSF_17counting_iteratorIiNSF_11use_defaultESN_SN_EEEEEEEPS9_jSB_S9_S9_NS7_10__identityEEEvT0_T1_T2_T3_T4_T6_ --------------------------
	.section	.text._ZN3cub18CUB_300001_SM_10006detail6reduce28DeviceReduceSingleTileKernelINS2_10policy_hubIN4cuda3std3__45tupleIJdiEEEj12larger_tupleIdEE10Policy1000EN6thrust24THRUST_300001_SM_1000_NS12zip_iteratorINS8_IJNSF_6detail15normal_iteratorINSF_10device_ptrIdEEEENSF_17counting_iteratorIiNSF_11use_defaultESN_SN_EEEEEEEPS9_jSB_S9_S9_NS7_10__identityEEEvT0_T1_T2_T3_T4_T6_,"ax",@progbits
	.align	128
        .global         _ZN3cub18CUB_300001_SM_10006detail6reduce28DeviceReduceSingleTileKernelINS2_10policy_hubIN4cuda3std3__45tupleIJdiEEEj12larger_tupleIdEE10Policy1000EN6thrust24THRUST_300001_SM_1000_NS12zip_iteratorINS8_IJNSF_6detail15normal_iteratorINSF_10device_ptrIdEEEENSF_17counting_iteratorIiNSF_11use_defaultESN_SN_EEEEEEEPS9_jSB_S9_S9_NS7_10__identityEEEvT0_T1_T2_T3_T4_T6_
        .type           _ZN3cub18CUB_300001_SM_10006detail6reduce28DeviceReduceSingleTileKernelINS2_10policy_hubIN4cuda3std3__45tupleIJdiEEEj12larger_tupleIdEE10Policy1000EN6thrust24THRUST_300001_SM_1000_NS12zip_iteratorINS8_IJNSF_6detail15normal_iteratorINSF_10device_ptrIdEEEENSF_17counting_iteratorIiNSF_11use_defaultESN_SN_EEEEEEEPS9_jSB_S9_S9_NS7_10__identityEEEvT0_T1_T2_T3_T4_T6_,@function
        .size           _ZN3cub18CUB_300001_SM_10006detail6reduce28DeviceReduceSingleTileKernelINS2_10policy_hubIN4cuda3std3__45tupleIJdiEEEj12larger_tupleIdEE10Policy1000EN6thrust24THRUST_300001_SM_1000_NS12zip_iteratorINS8_IJNSF_6detail15normal_iteratorINSF_10device_ptrIdEEEENSF_17counting_iteratorIiNSF_11use_defaultESN_SN_EEEEEEEPS9_jSB_S9_S9_NS7_10__identityEEEvT0_T1_T2_T3_T4_T6_,(.L_x_1819 - _ZN3cub18CUB_300001_SM_10006detail6reduce28DeviceReduceSingleTileKernelINS2_10policy_hubIN4cuda3std3__45tupleIJdiEEEj12larger_tupleIdEE10Policy1000EN6thrust24THRUST_300001_SM_1000_NS12zip_iteratorINS8_IJNSF_6detail15normal_iteratorINSF_10device_ptrIdEEEENSF_17counting_iteratorIiNSF_11use_defaultESN_SN_EEEEEEEPS9_jSB_S9_S9_NS7_10__identityEEEvT0_T1_T2_T3_T4_T6_)
        .other          _ZN3cub18CUB_300001_SM_10006detail6reduce28DeviceReduceSingleTileKernelINS2_10policy_hubIN4cuda3std3__45tupleIJdiEEEj12larger_tupleIdEE10Policy1000EN6thrust24THRUST_300001_SM_1000_NS12zip_iteratorINS8_IJNSF_6detail15normal_iteratorINSF_10device_ptrIdEEEENSF_17counting_iteratorIiNSF_11use_defaultESN_SN_EEEEEEEPS9_jSB_S9_S9_NS7_10__identityEEEvT0_T1_T2_T3_T4_T6_,@"STO_CUDA_ENTRY STV_DEFAULT"
_ZN3cub18CUB_300001_SM_10006detail6reduce28DeviceReduceSingleTileKernelINS2_10policy_hubIN4cuda3std3__45tupleIJdiEEEj12larger_tupleIdEE10Policy1000EN6thrust24THRUST_300001_SM_1000_NS12zip_iteratorINS8_IJNSF_6detail15normal_iteratorINSF_10device_ptrIdEEEENSF_17counting_iteratorIiNSF_11use_defaultESN_SN_EEEEEEEPS9_jSB_S9_S9_NS7_10__identityEEEvT0_T1_T2_T3_T4_T6_:
.text._ZN3cub18CUB_300001_SM_10006detail6reduce28DeviceReduceSingleTileKernelINS2_10policy_hubIN4cuda3std3__45tupleIJdiEEEj12larger_tupleIdEE10Policy1000EN6thrust24THRUST_300001_SM_1000_NS12zip_iteratorINS8_IJNSF_6detail15normal_iteratorINSF_10device_ptrIdEEEENSF_17counting_iteratorIiNSF_11use_defaultESN_SN_EEEEEEEPS9_jSB_S9_S9_NS7_10__identityEEEvT0_T1_T2_T3_T4_T6_:
        /* <DEDUP_REMOVED lines=35> */
.L_x_157:
[----:B------:R-:W-:Y:S01]  /*0230*/  UISETP.GT.U32.AND UP0, UPT, UR5, 0x3ff, UPT ;  /* 0x000003ff0500788c */ /* 0x000fe2000bf04070 */
[----:B------:R-:W-:Y:S08]  /*0240*/  BSSY.RECONVERGENT B0, `(.L_x_158) ;  /* 0x0000544000007945 */ /* 0x000ff00003800200 */
        /* <DEDUP_REMOVED lines=14> */
.L_x_161:
[----:B------:R-:W-:Y:S05]  /*0330*/  BSYNC.RECONVERGENT B1 ;  /* 0x0000000000017941 */ /* 0x000fea0003800200 */
.L_x_160:
        /* <DEDUP_REMOVED lines=27> */
.L_x_171:
        /* <DEDUP_REMOVED lines=172> */
.L_x_170:
[----:B------:R-:W-:Y:S05]  /*0fb0*/  BSYNC.RECONVERGENT B5 ;  /* 0x0000000000057941 */ /* 0x000fea0003800200 */
.L_x_169:
        /* <DEDUP_REMOVED lines=94> */
.L_x_173:
[----:B------:R-:W-:Y:S05]  /*15a0*/  BSYNC.RECONVERGENT B5 ;  /* 0x0000000000057941 */ /* 0x000fea0003800200 */
.L_x_172:
[----:B------:R-:W-:-:S13]  /*15b0*/  ISETP.NE.OR P0, PT, R9, RZ, P0 ;  /* 0x000000ff0900720c */ /* 0x000fda0000705670 */
[----:B------:R-:W-:Y:S05]  /*15c0*/  @!P0 BREAK.RELIABLE B1 ;  /* 0x0000000000018942 */ /* 0x000fea0003800100 */
[----:B------:R-:W-:Y:S05]  /*15d0*/  @!P0 BRA `(.L_x_174) ;  /* 0x0000000000bc8947 */ /* 0x000fea0003800000 */
.L_x_168:
[----:B------:R-:W-:Y:S05]  /*15e0*/  BSYNC.RELIABLE B1 ;  /* 0x0000000000017941 */ /* 0x000fea0003800100 */
.L_x_167:
        /* <DEDUP_REMOVED lines=46> */
.L_x_174:
[----:B------:R-:W-:Y:S05]  /*18d0*/  BSYNC.RECONVERGENT B2 ;  /* 0x0000000000027941 */ /* 0x000fea0003800200 */
.L_x_166:
[----:B------:R-:W-:-:S07]  /*18e0*/  VIADD R15, R8, 0xfffffe00 ;  /* 0xfffffe00080f7836 */ /* 0x000fce0000000000 */
.L_x_165:
[----:B------:R-:W-:Y:S05]  /*18f0*/  BSYNC.RECONVERGENT B3 ;  /* 0x0000000000037941 */ /* 0x000fea0003800200 */
.L_x_164:
        /* <DEDUP_REMOVED lines=9> */
.L_x_175:
        /* <DEDUP_REMOVED lines=17> */
.L_x_163:
[----:B------:R-:W-:Y:S05]  /*1aa0*/  BSYNC.RECONVERGENT B4 ;  /* 0x0000000000047941 */ /* 0x000fea0003800200 */
.L_x_162:
[----:B------:R-:W0:Y:S02]  /*1ab0*/  LDCU UR8, c[0x0][0x398] ;  /* 0x00007300ff0877ac */ /* 0x000e240008000800 */
[----:B0-----:R-:W-:-:S09]  /*1ac0*/  UISETP.GE.AND UP0, UPT, UR8, 0x100, UPT ;  /* 0x000001000800788c */ /* 0x001fd2000bf06270 */
[----:B------:R-:W-:Y:S05]  /*1ad0*/  BRA.U !UP0, `(.L_x_176) ;  /* 0x0000000d08c07547 */ /* 0x000fea000b800000 */
[----:B-1----:R-:W0:Y:S01]  /*1ae0*/  SHFL.DOWN PT, R16, R3, 0x1, 0x1f ;  /* 0x08201f0003107f89 */ /* 0x002e2200000e0000 */
[----:B------:R-:W-:Y:S02]  /*1af0*/  PRMT R15, RZ, 0x7610, R15 ;  /* 0x00007610ff0f7816 */ /* 0x000fe4000000000f */
[----:B------:R-:W-:Y:S01]  /*1b00*/  PRMT R7, RZ, 0x7610, R7 ;  /* 0x00007610ff077816 */ /* 0x000fe20000000007 */
[----:B------:R-:W1:Y:S01]  /*1b10*/  S2R R18, SR_LANEID ;  /* 0x0000000000127919 */ /* 0x000e620000000000 */
[----:B------:R-:W-:Y:S02]  /*1b20*/  LOP3.LUT R20, R15, 0xff, RZ, 0xc0, !PT ;  /* 0x000000ff0f147812 */ /* 0x000fe400078ec0ff */
[----:B------:R-:W-:Y:S01]  /*1b30*/  ISETP.NE.AND P5, PT, R6, RZ, PT ;  /* 0x000000ff0600720c */ /* 0x000fe20003fa5270 */
[----:B-----5:R-:W-:Y:S01]  /*1b40*/  SHFL.DOWN PT, R8, R10, 0x1, 0x1f ;  /* 0x08201f000a087f89 */ /* 0x020fe200000e0000 */
[----:B------:R-:W-:-:S03]  /*1b50*/  PRMT R20, R7, 0x7604, R20 ;  /* 0x0000760407147816 */ /* 0x000fc60000000014 */
        /* <DEDUP_REMOVED lines=18> */
[--C-:B------:R-:W-:Y:S01]  /*1c80*/  @!P2 IMAD.MOV.U32 R10, RZ, RZ, R8.reuse ;  /* 0x000000ffff0aa224 */ /* 0x100fe200078e0008 */
[----:B------:R-:W-:Y:S01]  /*1c90*/  PRMT R8, RZ, 0x7610, R8 ;  /* 0x00007610ff087816 */ /* 0x000fe20000000008 */
[----:B------:R-:W-:Y:S01]  /*1ca0*/  @!P2 IMAD.MOV.U32 R11, RZ, RZ, R9 ;  /* 0x000000ffff0ba224 */ /* 0x000fe200078e0009 */
[----:B------:R-:W0:Y:S03]  /*1cb0*/  SHFL.DOWN PT, R22, R3, 0x4, 0x1f ;  /* 0x08801f0003167f89 */ /* 0x000e2600000e0000 */
[----:B------:R-:W-:Y:S01]  /*1cc0*/  IMAD.U32 R9, R8, 0x10000, RZ ;  /* 0x0001000008097824 */ /* 0x000fe200078e00ff */
[----:B------:R-:W-:Y:S04]  /*1cd0*/  SHFL.DOWN PT, R16, R10, 0x4, 0x1f ;  /* 0x08801f000a107f89 */ /* 0x000fe800000e0000 */
[----:B------:R-:W1:Y:S01]  /*1ce0*/  SHFL.DOWN PT, R17, R11, 0x4, 0x1f ;  /* 0x08801f000b117f89 */ /* 0x000e6200000e0000 */
[----:B------:R-:W-:-:S02]  /*1cf0*/  LOP3.LUT R19, R9, 0xff0000, RZ, 0xc0, !PT ;  /* 0x00ff000009137812 */ /* 0x000fc400078ec0ff */
        /* <DEDUP_REMOVED lines=35> */
[C-C-:B--2---:R-:W-:Y:S01]  /*1f30*/  DSETP.GT.AND P0, PT, R10.reuse, R16.reuse, PT ;  /* 0x000000100a00722a */ /* 0x144fe20003f04000 */
[----:B------:R-:W-:Y:S02]  /*1f40*/  @!P3 SHF.R.U32.HI R19, RZ, 0x18, R20 ;  /* 0x00000018ff13b819 */ /* 0x000fe40000011614 */
[----:B------:R-:W-:Y:S01]  /*1f50*/  DSETP.GEU.AND P1, PT, R10, R16, !P1 ;  /* 0x000000100a00722a */ /* 0x000fe20004f2e000 */
[----:B------:R-:W-:-:S02]  /*1f60*/  LOP3.LUT R20, R15, 0xff, RZ, 0xc0, !PT ;  /* 0x000000ff0f147812 */ /* 0x000fc400078ec0ff */
[----:B------:R-:W-:Y:S02]  /*1f70*/  @!P3 PRMT R9, R19, 0x7610, R9 ;  /* 0x000076101309b816 */ /* 0x000fe40000000009 */
[----:B------:R-:W-:Y:S02]  /*1f80*/  PRMT R20, R7, 0x7604, R20 ;  /* 0x0000760407147816 */ /* 0x000fe40000000014 */
[----:B------:R-:W-:Y:S02]  /*1f90*/  LOP3.LUT R21, R21, 0xff0000, RZ, 0xc0, !PT ;  /* 0x00ff000015157812 */ /* 0x000fe400078ec0ff */
[----:B------:R-:W-:Y:S02]  /*1fa0*/  ISETP.GT.OR P0, PT, R18, 0x17, P0 ;  /* 0x000000171200780c */ /* 0x000fe40000704670 */
[----:B------:R-:W-:Y:S01]  /*1fb0*/  LOP3.LUT R19, R9, 0xffff, RZ, 0xc0, !PT ;  /* 0x0000ffff09137812 */ /* 0x000fe200078ec0ff */
[----:B------:R-:W-:Y:S01]  /*1fc0*/  IMAD.IADD R20, R20, 0x1, R21 ;  /* 0x0000000114147824 */ /* 0x000fe200078e0215 */
[----:B------:R-:W-:-:S02]  /*1fd0*/  PLOP3.LUT P2, PT, P0, P1, PT, 0xf8, 0x8f ;  /* 0x00000000008f781c */ /* 0x000fc40000743f70 */
        /* <DEDUP_REMOVED lines=160> */
.L_x_176:
[C---:B------:R-:W-:Y:S01]  /*29e0*/  LOP3.LUT R7, R6.reuse, 0x3e0, RZ, 0xc0, !PT ;  /* 0x000003e006077812 */ /* 0x040fe200078ec0ff */
[----:B------:R-:W0:Y:S01]  /*29f0*/  S2R R18, SR_LANEID ;  /* 0x0000000000127919 */ /* 0x000e220000000000 */
[----:B------:R-:W-:Y:S02]  /*2a00*/  PRMT R15, RZ, 0x7610, R15 ;  /* 0x00007610ff0f7816 */ /* 0x000fe4000000000f */
[----:B------:R-:W-:Y:S01]  /*2a10*/  ISETP.NE.AND P5, PT, R6, RZ, PT ;  /* 0x000000ff0600720c */ /* 0x000fe20003fa5270 */
[----:B------:R-:W-:Y:S01]  /*2a20*/  VIADD R8, R7, 0x20 ;  /* 0x0000002007087836 */ /* 0x000fe20000000000 */
[----:B------:R-:W-:-:S04]  /*2a30*/  LOP3.LUT R7, RZ, R7, RZ, 0x33, !PT ;  /* 0x00000007ff077212 */ /* 0x000fc800078e33ff */
[----:B------:R-:W-:Y:S01]  /*2a40*/  ISETP.GT.AND P0, PT, R8, UR8, PT ;  /* 0x0000000808007c0c */ /* 0x000fe2000bf04270 */
[----:B------:R-:W-:-:S05]  /*2a50*/  VIADD R7, R7, UR8 ;  /* 0x0000000807077c36 */ /* 0x000fca0008000000 */
[----:B------:R-:W-:Y:S02]  /*2a60*/  SEL R19, R7, 0x1f, P0 ;  /* 0x0000001f07137807 */ /* 0x000fe40000000000 */
[----:B------:R-:W-:-:S03]  /*2a70*/  PRMT R7, RZ, 0x7610, R7 ;  /* 0x00007610ff077816 */ /* 0x000fc60000000007 */
[----:B-1----:R-:W1:Y:S04]  /*2a80*/  SHFL.DOWN PT, R16, R3, 0x1, R19 ;  /* 0x0820000003107989 */ /* 0x002e6800000e0013 */
        /* <DEDUP_REMOVED lines=17> */
[----:B------:R-:W-:-:S05]  /*2ba0*/  ISETP.GT.OR P0, PT, R16, R19, P0 ;  /* 0x000000131000720c */ /* 0x000fca0000704670 */
[----:B------:R-:W-:-:S13]  /*2bb0*/  PLOP3.LUT P3, PT, P0, P1, PT, 0xf8, 0x8f ;  /* 0x00000000008f781c */ /* 0x000fda0000763f70 */
[----:B------:R-:W-:Y:S01]  /*2bc0*/  @!P3 IMAD.MOV.U32 R3, RZ, RZ, R20 ;  /* 0x000000ffff03b224 */ /* 0x000fe200078e0014 */
[----:B------:R-:W-:Y:S01]  /*2bd0*/  LOP3.LUT R20, R15, 0xff, RZ, 0xc0, !PT ;  /* 0x000000ff0f147812 */ /* 0x000fe200078ec0ff */
[--C-:B------:R-:W-:Y:S01]  /*2be0*/  @!P3 IMAD.MOV.U32 R10, RZ, RZ, R8.reuse ;  /* 0x000000ffff0ab224 */ /* 0x100fe200078e0008 */
[----:B------:R-:W-:Y:S01]  /*2bf0*/  PRMT R8, RZ, 0x7610, R8 ;  /* 0x00007610ff087816 */ /* 0x000fe20000000008 */
[----:B------:R-:W-:Y:S01]  /*2c00*/  @!P3 IMAD.MOV.U32 R11, RZ, RZ, R9 ;  /* 0x000000ffff0bb224 */ /* 0x000fe200078e0009 */
[----:B------:R-:W0:Y:S01]  /*2c10*/  SHFL.DOWN PT, R22, R3, 0x4, R19 ;  /* 0x0880000003167989 */ /* 0x000e2200000e0013 */
[----:B------:R-:W-:Y:S02]  /*2c20*/  PRMT R20, R7, 0x7604, R20 ;  /* 0x0000760407147816 */ /* 0x000fe40000000014 */
        /* <DEDUP_REMOVED lines=10> */
[C---:B------:R-:W-:Y:S02]  /*2cd0*/  @!P3 PRMT R8, R21.reuse, 0x7632, R8 ;  /* 0x000076321508b816 */ /* 0x040fe40000000008 */
[----:B------:R-:W-:Y:S01]  /*2ce0*/  @!P3 PRMT R15, R21, 0x7610, R15 ;  /* 0x00007610150fb816 */ /* 0x000fe2000000000f */
[----:B-1----:R-:W-:-:S03]  /*2cf0*/  DSETP.GT.AND P0, PT, R10, R16, PT ;  /* 0x000000100a00722a */ /* 0x002fc60003f04000 */
[----:B------:R-:W-:-:S03]  /*2d00*/  LOP3.LUT R24, R15, 0xff, RZ, 0xc0, !PT ;  /* 0x000000ff0f187812 */ /* 0x000fc600078ec0ff */
[----:B------:R-:W-:Y:S01]  /*2d10*/  DSETP.GEU.AND P1, PT, R10, R16, !P1 ;  /* 0x000000100a00722a */ /* 0x000fe20004f2e000 */
[----:B------:R-:W-:Y:S02]  /*2d20*/  ISETP.GT.OR P0, PT, R20, R19, P0 ;  /* 0x000000131400720c */ /* 0x000fe40000704670 */
[----:B------:R-:W-:-:S03]  /*2d30*/  @!P3 SHF.R.U32.HI R20, RZ, 0x8, R21 ;  /* 0x00000008ff14b819 */ /* 0x000fc60000011615 */
[----:B------:R-:W-:Y:S02]  /*2d40*/  PLOP3.LUT P2, PT, P0, P1, PT, 0xf8, 0x8f ;  /* 0x00000000008f781c */ /* 0x000fe40000743f70 */
[----:B------:R-:W-:Y:S02]  /*2d50*/  @!P3 PRMT R7, R20, 0x7610, R7 ;  /* 0x000076101407b816 */ /* 0x000fe40000000007 */
[----:B------:R-:W-:Y:S01]  /*2d60*/  @!P3 SHF.R.U32.HI R20, RZ, 0x18, R21 ;  /* 0x00000018ff14b819 */ /* 0x000fe20000011615 */
[----:B------:R-:W-:Y:S01]  /*2d70*/  IMAD.U32 R21, R8, 0x10000, RZ ;  /* 0x0001000008157824 */ /* 0x000fe200078e00ff */
[----:B------:R-:W-:Y:S02]  /*2d80*/  PRMT R24, R7, 0x7604, R24 ;  /* 0x0000760407187816 */ /* 0x000fe40000000018 */
[----:B------:R-:W-:Y:S02]  /*2d90*/  @!P3 PRMT R9, R20, 0x7610, R9 ;  /* 0x000076101409b816 */ /* 0x000fe40000000009 */
[----:B------:R-:W-:-:S02]  /*2da0*/  LOP3.LUT R21, R21, 0xff0000, RZ, 0xc0, !PT ;  /* 0x00ff000015157812 */ /* 0x000fc400078ec0ff */
[----:B------:R-:W-:Y:S01]  /*2db0*/  LOP3.LUT R20, R9, 0xffff, RZ, 0xc0, !PT ;  /* 0x0000ffff09147812 */ /* 0x000fe200078ec0ff */
[----:B------:R-:W-:Y:S01]  /*2dc0*/  @!P2 IMAD.MOV.U32 R3, RZ, RZ, R22 ;  /* 0x000000ffff03a224 */ /* 0x000fe200078e0016 */
[----:B------:R-:W-:Y:S01]  /*2dd0*/  ISETP.NE.AND P3, PT, R18, RZ, PT ;  /* 0x000000ff1200720c */ /* 0x000fe20003f65270 */
[----:B------:R-:W-:Y:S02]  /*2de0*/  IMAD.IADD R21, R24, 0x1, R21 ;  /* 0x0000000118157824 */ /* 0x000fe400078e0215 */
[----:B------:R-:W-:Y:S01]  /*2df0*/  @!P2 IMAD.MOV.U32 R10, RZ, RZ, R16 ;  /* 0x000000ffff0aa224 */ /* 0x000fe200078e0010 */
[----:B------:R-:W0:Y:S01]  /*2e00*/  SHFL.DOWN PT, R24, R3, 0x8, R19 ;  /* 0x0900000003187989 */ /* 0x000e2200000e0013 */
[----:B------:R-:W-:Y:S02]  /*2e10*/  IMAD R26, R20, 0x1000000, R21 ;  /* 0x01000000141a7824 */ /* 0x000fe400078e0215 */
[----:B------:R-:W-:Y:S01]  /*2e20*/  @!P2 IMAD.MOV.U32 R11, RZ, RZ, R17 ;  /* 0x000000ffff0ba224 */ /* 0x000fe200078e0011 */
[----:B------:R-:W-:Y:S01]  /*2e30*/  SHFL.DOWN PT, R16, R10, 0x8, R19 ;  /* 0x090000000a107989 */ /* 0x000fe200000e0013 */
[----:B------:R-:W-:-:S02]  /*2e40*/  VIADD R22, R18, 0x8 ;  /* 0x0000000812167836 */ /* 0x000fc40000000000 */
[----:B------:R-:W-:Y:S01]  /*2e50*/  VIADD R18, R18, 0x10 ;  /* 0x0000001012127836 */ /* 0x000fe20000000000 */
[----:B------:R-:W1:Y:S04]  /*2e60*/  SHFL.DOWN PT, R21, R26, 0x4, R19 ;  /* 0x088000001a157989 */ /* 0x000e6800000e0013 */
[----:B------:R-:W2:Y:S01]  /*2e70*/  SHFL.DOWN PT, R17, R11, 0x8, R19 ;  /* 0x090000000b117989 */ /* 0x000ea200000e0013 */
[----:B------:R-:W3:Y:S01]  /*2e80*/  @!P3 S2R R28, SR_CgaCtaId ;  /* 0x00000000001cb919 */ /* 0x000ee20000008800 */
[----:B0-----:R-:W-:Y:S02]  /*2e90*/  ISETP.GE.AND P1, PT, R24, R3, PT ;  /* 0x000000031800720c */ /* 0x001fe40003f26270 */
[----:B-1----:R-:W-:Y:S02]  /*2ea0*/  @!P2 SHF.R.U32.HI R20, RZ, 0x8, R21 ;  /* 0x00000008ff14a819 */ /* 0x002fe40000011615 */
[C---:B------:R-:W-:Y:S01]  /*2eb0*/  @!P2 PRMT R8, R21.reuse, 0x7632, R8 ;  /* 0x000076321508a816 */ /* 0x040fe20000000008 */
[----:B--2---:R-:W-:Y:S01]  /*2ec0*/  DSETP.GT.AND P0, PT, R10, R16, PT ;  /* 0x000000100a00722a */ /* 0x004fe20003f04000 */
[----:B------:R-:W-:-:S07]  /*2ed0*/  @!P2 PRMT R15, R21, 0x7610, R15 ;  /* 0x00007610150fa816 */ /* 0x000fce000000000f */
[----:B------:R-:W-:Y:S01]  /*2ee0*/  DSETP.GEU.AND P1, PT, R10, R16, !P1 ;  /* 0x000000100a00722a */ /* 0x000fe20004f2e000 */
[----:B------:R-:W-:Y:S02]  /*2ef0*/  @!P2 PRMT R7, R20, 0x7610, R7 ;  /* 0x000076101407a816 */ /* 0x000fe40000000007 */
[----:B------:R-:W-:Y:S01]  /*2f00*/  @!P2 SHF.R.U32.HI R20, RZ, 0x18, R21 ;  /* 0x00000018ff14a819 */ /* 0x000fe20000011615 */
[----:B------:R-:W-:Y:S01]  /*2f10*/  IMAD.U32 R21, R8, 0x10000, RZ ;  /* 0x0001000008157824 */ /* 0x000fe200078e00ff */
[----:B------:R-:W-:Y:S02]  /*2f20*/  ISETP.GT.OR P0, PT, R22, R19, P0 ;  /* 0x000000131600720c */ /* 0x000fe40000704670 */
[----:B------:R-:W-:Y:S02]  /*2f30*/  LOP3.LUT R22, R15, 0xff, RZ, 0xc0, !PT ;  /* 0x000000ff0f167812 */ /* 0x000fe400078ec0ff */
[----:B------:R-:W-:Y:S02]  /*2f40*/  @!P2 PRMT R9, R20, 0x7610, R9 ;  /* 0x000076101409a816 */ /* 0x000fe40000000009 */
[----:B------:R-:W-:-:S02]  /*2f50*/  PRMT R22, R7, 0x7604, R22 ;  /* 0x0000760407167816 */ /* 0x000fc40000000016 */
[----:B------:R-:W-:Y:S02]  /*2f60*/  LOP3.LUT R21, R21, 0xff0000, RZ, 0xc0, !PT ;  /* 0x00ff000015157812 */ /* 0x000fe400078ec0ff */
        /* <DEDUP_REMOVED lines=56> */
[----:B------:R-:W1:Y:S01]  /*32f0*/  S2UR UR5, SR_CgaCtaId ;  /* 0x00000000000579c3 */ /* 0x000e620000008800 */
[----:B------:R-:W-:Y:S02]  /*3300*/  UMOV UR4, 0x400 ;  /* 0x0000040000047882 */ /* 0x000fe40000000000 */
[----:B-1----:R-:W-:-:S09]  /*3310*/  ULEA UR4, UR5, UR4, 0x18 ;  /* 0x0000000405047291 */ /* 0x002fd2000f8ec0ff */
[----:B------:R-:W1:Y:S04]  /*3320*/  LDS.64 R18, [UR4+0x20] ;  /* 0x00002004ff127984 */ /* 0x000e680008000a00 */
[----:B------:R-:W2:Y:S01]  /*3330*/  LDS.64 R16, [UR4+0x18] ;  /* 0x00001804ff107984 */ /* 0x000ea20008000a00 */
[----:B-1----:R-:W-:-:S13]  /*3340*/  ISETP.GE.AND P0, PT, R18, R3, PT ;  /* 0x000000031200720c */ /* 0x002fda0003f06270 */
[----:B--2---:R-:W-:-:S06]  /*3350*/  DSETP.GEU.AND P0, PT, R10, R16, !P0 ;  /* 0x000000100a00722a */ /* 0x004fcc000470e000 */
[----:B------:R-:W-:-:S14]  /*3360*/  DSETP.LT.OR P0, PT, R16, R10, P0 ;  /* 0x0000000a1000722a */ /* 0x000fdc0000701400 */
[----:B0-----:R-:W-:Y:S01]  /*3370*/  @!P0 IMAD.MOV.U32 R10, RZ, RZ, R16 ;  /* 0x000000ffff0a8224 */ /* 0x001fe200078e0010 */
        /* <DEDUP_REMOVED lines=10> */
.L_x_178:
[----:B------:R-:W-:Y:S05]  /*3420*/  BRA.U !UP1, `(.L_x_179) ;  /* 0x00000001094c7547 */ /* 0x000fea000b800000 */
        /* <DEDUP_REMOVED lines=19> */
.L_x_179:
        /* <DEDUP_REMOVED lines=20> */
.L_x_180:
        /* <DEDUP_REMOVED lines=20> */
.L_x_181:
        /* <DEDUP_REMOVED lines=20> */
.L_x_182:
        /* <DEDUP_REMOVED lines=20> */
.L_x_183:
        /* <DEDUP_REMOVED lines=9> */
[----:B------:R-:W-:Y:S05]  /*3af0*/  @P0 BRA `(.L_x_177) ;  /* 0x0000001800e00947 */ /* 0x000fea0003800000 */
[----:B0-----:R-:W-:Y:S01]  /*3b00*/  IMAD.MOV.U32 R3, RZ, RZ, R18 ;  /* 0x000000ffff037224 */ /* 0x001fe200078e0012 */
[C---:B------:R-:W-:Y:S01]  /*3b10*/  PRMT R9, R19.reuse, 0x7773, RZ ;  /* 0x0000777313097816 */ /* 0x040fe200000000ff */
[----:B------:R-:W-:Y:S01]  /*3b20*/  IMAD.MOV.U32 R10, RZ, RZ, R16 ;  /* 0x000000ffff0a7224 */ /* 0x000fe200078e0010 */
[C---:B------:R-:W-:Y:S01]  /*3b30*/  PRMT R8, R19.reuse, 0x7772, RZ ;  /* 0x0000777213087816 */ /* 0x040fe200000000ff */
[----:B------:R-:W-:Y:S01]  /*3b40*/  IMAD.MOV.U32 R11, RZ, RZ, R17 ;  /* 0x000000ffff0b7224 */ /* 0x000fe200078e0011 */
[C---:B------:R-:W-:Y:S02]  /*3b50*/  PRMT R7, R19.reuse, 0x7771, RZ ;  /* 0x0000777113077816 */ /* 0x040fe400000000ff */
[----:B------:R-:W-:Y:S01]  /*3b60*/  PRMT R15, R19, 0x7770, RZ ;  /* 0x00007770130f7816 */ /* 0x000fe200000000ff */
[----:B------:R-:W-:Y:S06]  /*3b70*/  BRA `(.L_x_177) ;  /* 0x0000001800c07947 */ /* 0x000fec0003800000 */
.L_x_159:
        /* <DEDUP_REMOVED lines=9> */
[----:B------:R-:W-:Y:S01]  /*3c10*/  UIADD3 UR4, UPT, UPT, UR5, -0x400, URZ ;  /* 0xfffffc0005047890 */ /* 0x000fe2000fffe0ff */
[----:B------:R-:W-:-:S03]  /*3c20*/  IMAD.MOV.U32 R15, RZ, RZ, 0x400 ;  /* 0x00000400ff0f7424 */ /* 0x000fc600078e00ff */
[----:B------:R-:W-:Y:S01]  /*3c30*/  UISETP.GE.U32.AND UP0, UPT, UR4, 0x400, UPT ;  /* 0x000004000400788c */ /* 0x000fe2000bf06070 */
        /* <DEDUP_REMOVED lines=28> */
[----:B------:R-:W-:Y:S06]  /*3e00*/  BRA.U !UP0, `(.L_x_184) ;  /* 0x0000000108d07547 */ /* 0x000fec000b800000 */
[----:B------:R-:W0:Y:S01]  /*3e10*/  LDC.64 R8, c[0x0][0x380] ;  /* 0x0000e000ff087b82 */ /* 0x000e220000000a00 */
[----:B------:R-:W-:Y:S01]  /*3e20*/  IMAD.MOV.U32 R15, RZ, RZ, 0x400 ;  /* 0x00000400ff0f7424 */ /* 0x000fe200078e00ff */
[----:B------:R-:W1:Y:S01]  /*3e30*/  LDCU UR8, c[0x0][0x388] ;  /* 0x00007100ff0877ac */ /* 0x000e620008000800 */
[----:B------:R-:W2:Y:S05]  /*3e40*/  LDCU UR5, c[0x0][0x398] ;  /* 0x00007300ff0577ac */ /* 0x000eaa0008000800 */
.L_x_186:
[----:B------:R-:W-:-:S04]  /*3e50*/  IMAD.IADD R7, R6, 0x1, R15 ;  /* 0x0000000106077824 */ /* 0x000fc800078e020f */
[----:B0-----:R-:W-:-:S05]  /*3e60*/  IMAD.WIDE.U32 R24, R7, 0x8, R8 ;  /* 0x0000000807187825 */ /* 0x001fca00078e0008 */
[----:B------:R-:W3:Y:S04]  /*3e70*/  LDG.E.64 R26, desc[UR6][R24.64] ;  /* 0x00000006181a7981 */ /* 0x000ee8000c1e1b00 */
[----:B------:R-:W4:Y:S04]  /*3e80*/  LDG.E.64 R22, desc[UR6][R24.64+0x800] ;  /* 0x0008000618167981 */ /* 0x000f28000c1e1b00 */
[----:B------:R-:W5:Y:S04]  /*3e90*/  LDG.E.64 R20, desc[UR6][R24.64+0x1000] ;  /* 0x0010000618147981 */ /* 0x000f68000c1e1b00 */
[----:B------:R-:W2:Y:S01]  /*3ea0*/  LDG.E.64 R18, desc[UR6][R24.64+0x1800] ;  /* 0x0018000618127981 */ /* 0x000ea2000c1e1b00 */
[----:B-1----:R-:W-:Y:S01]  /*3eb0*/  VIADD R28, R7, UR8 ;  /* 0x00000008071c7c36 */ /* 0x002fe20008000000 */
[----:B---3--:R-:W-:-:S14]  /*3ec0*/  DSETP.GEU.AND P1, PT, R26, R10, PT ;  /* 0x0000000a1a00722a */ /* 0x008fdc0003f2e000 */
        /* <DEDUP_REMOVED lines=23> */
[----:B------:R-:W-:Y:S01]  /*4040*/  @P1 IMAD.MOV.U32 R10, RZ, RZ, R7 ;  /* 0x000000ffff0a1224 */ /* 0x000fe200078e0007 */
[----:B--2---:R-:W-:Y:S01]  /*4050*/  IADD3 R7, PT, PT, -R15, UR5, RZ ;  /* 0x000000050f077c10 */ /* 0x004fe2000fffe1ff */
[----:B------:R-:W-:-:S03]  /*4060*/  @P1 IMAD.MOV.U32 R11, RZ, RZ, R20 ;  /* 0x000000ffff0b1224 */ /* 0x000fc600078e0014 */
[----:B------:R-:W-:-:S03]  /*4070*/  ISETP.GE.U32.AND P1, PT, R7, 0x400, PT ;  /* 0x000004000700780c */ /* 0x000fc60003f26070 */
        /* <DEDUP_REMOVED lines=10> */
[----:B------:R-:W-:-:S05]  /*4120*/  VIADD R15, R15, 0x400 ;  /* 0x000004000f0f7836 */ /* 0x000fca0000000000 */
[----:B------:R-:W-:-:S13]  /*4130*/  ISETP.GT.U32.AND P0, PT, R15, UR4, PT ;  /* 0x000000040f007c0c */ /* 0x000fda000bf04070 */
[----:B------:R-:W-:Y:S05]  /*4140*/  @!P0 BRA `(.L_x_186) ;  /* 0xfffffffc00408947 */ /* 0x000fea000383ffff */
.L_x_184:
[----:B------:R-:W-:-:S13]  /*4150*/  ISETP.GE.U32.AND P0, PT, R15, UR5, PT ;  /* 0x000000050f007c0c */ /* 0x000fda000bf06070 */
        /* <DEDUP_REMOVED lines=15> */
[--C-:B------:R-:W-:Y:S02]  /*4250*/  IMAD.IADD R20, R16, 0x1, R15.reuse ;  /* 0x0000000110147824 */ /* 0x100fe400078e020f */
[----:B------:R-:W-:Y:S01]  /*4260*/  IMAD.IADD R19, R6, 0x1, R15 ;  /* 0x0000000106137824 */ /* 0x000fe200078e020f */
[----:B------:R-:W-:Y:S01]  /*4270*/  LOP3.LUT R17, R17, 0x3, RZ, 0xc0, !PT ;  /* 0x0000000311117812 */ /* 0x000fe200078ec0ff */
[----:B------:R-:W-:-:S04]  /*4280*/  IMAD.MOV.U32 R18, RZ, RZ, R6 ;  /* 0x000000ffff127224 */ /* 0x000fc800078e0006 */
[----:B------:R-:W-:-:S07]  /*4290*/  IMAD.MOV R21, RZ, RZ, -R17 ;  /* 0x000000ffff157224 */ /* 0x000fce00078e0a11 */
.L_x_190:
[----:B0-----:R-:W-:-:S06]  /*42a0*/  IMAD.WIDE.U32 R16, R19, 0x8, R8 ;  /* 0x0000000813107825 */ /* 0x001fcc00078e0008 */
        /* <DEDUP_REMOVED lines=15> */
.L_x_189:
[----:B------:R-:W-:Y:S05]  /*43a0*/  BSYNC.RECONVERGENT B2 ;  /* 0x0000000000027941 */ /* 0x000fea0003800200 */
.L_x_188:
[----:B------:R-:W-:Y:S05]  /*43b0*/  @!P2 BRA `(.L_x_187) ;  /* 0x0000000000e4a947 */ /* 0x000fea0003800000 */
[----:B------:R-:W0:Y:S01]  /*43c0*/  LDC.64 R8, c[0x0][0x380] ;  /* 0x0000e000ff087b82 */ /* 0x000e220000000a00 */
[----:B------:R-:W1:Y:S01]  /*43d0*/  LDCU UR4, c[0x0][0x388] ;  /* 0x00007100ff0477ac */ /* 0x000e620008000800 */
[C---:B------:R-:W-:Y:S02]  /*43e0*/  IMAD.IADD R15, R18.reuse, 0x1, R15 ;  /* 0x00000001120f7824 */ /* 0x040fe400078e020f */
[----:B------:R-:W-:Y:S02]  /*43f0*/  VIADD R25, R18, 0x200 ;  /* 0x0000020012197836 */ /* 0x000fe40000000000 */
[----:B-1----:R-:W-:-:S07]  /*4400*/  VIADD R24, R15, UR4 ;  /* 0x000000040f187c36 */ /* 0x002fce0008000000 */
.L_x_191:
        /* <DEDUP_REMOVED lines=52> */
.L_x_187:
[----:B------:R-:W-:Y:S05]  /*4750*/  BSYNC.RECONVERGENT B1 ;  /* 0x0000000000017941 */ /* 0x000fea0003800200 */
.L_x_185:
[----:B------:R-:W0:Y:S01]  /*4760*/  SHFL.DOWN PT, R16, R3, 0x1, 0x1f ;  /* 0x08201f0003107f89 */ /* 0x000e2200000e0000 */
[----:B------:R-:W-:Y:S02]  /*4770*/  PRMT R15, RZ, 0x7610, R15 ;  /* 0x00007610ff0f7816 */ /* 0x000fe4000000000f */
[----:B------:R-:W-:Y:S01]  /*4780*/  PRMT R7, RZ, 0x7610, R7 ;  /* 0x00007610ff077816 */ /* 0x000fe20000000007 */
[----:B------:R-:W1:Y:S01]  /*4790*/  S2R R18, SR_LANEID ;  /* 0x0000000000127919 */ /* 0x000e620000000000 */
[----:B------:R-:W-:Y:S02]  /*47a0*/  LOP3.LUT R22, R15, 0xff, RZ, 0xc0, !PT ;  /* 0x000000ff0f167812 */ /* 0x000fe400078ec0ff */
[----:B------:R-:W-:Y:S01]  /*47b0*/  ISETP.NE.AND P5, PT, R6, RZ, PT ;  /* 0x000000ff0600720c */ /* 0x000fe20003fa5270 */
[----:B------:R-:W-:Y:S01]  /*47c0*/  SHFL.DOWN PT, R8, R10, 0x1, 0x1f ;  /* 0x08201f000a087f89 */ /* 0x000fe200000e0000 */
        /* <DEDUP_REMOVED lines=99> */
[----:B------:R-:W-:Y:S02]  /*4e00*/  @!P3 SHF.R.U32.HI R19, RZ, 0x1, R6 ;  /* 0x00000001ff13b819 */ /* 0x000fe40000011606 */
[----:B-1----:R-:W-:Y:S01]  /*4e10*/  @!P3 LEA R20, R23, R20, 0x18 ;  /* 0x000000141714b211 */ /* 0x002fe200078ec0ff */
[----:B------:R-:W-:Y:S01]  /*4e20*/  IMAD R18, R18, 0x1000000, R21 ;  /* 0x0100000012127824 */ /* 0x000fe200078e0215 */
[----:B------:R-:W-:-:S03]  /*4e30*/  @!P3 LOP3.LUT R19, R19, 0x1f0, RZ, 0xc0, !PT ;  /* 0x000001f01313b812 */ /* 0x000fc600078ec0ff */
[----:B------:R-:W-:Y:S02]  /*4e40*/  DSETP.GEU.AND P1, PT, R10, R16, !P1 ;  /* 0x000000100a00722a */ /* 0x000fe40004f2e000 */
[----:B------:R-:W0:Y:S01]  /*4e50*/  SHFL.DOWN PT, R18, R18, 0x10, 0x1f ;  /* 0x0a001f0012127f89 */ /* 0x000e2200000e0000 */
[----:B------:R-:W-:-:S03]  /*4e60*/  @!P3 IMAD.IADD R19, R19, 0x1, R20 ;  /* 0x000000011313b824 */ /* 0x000fc600078e0214 */
[----:B------:R-:W-:-:S13]  /*4e70*/  PLOP3.LUT P0, PT, P0, P1, PT, 0xf8, 0x8f ;  /* 0x00000000008f781c */ /* 0x000fda0000703f70 */
        /* <DEDUP_REMOVED lines=16> */
[----:B-1----:R-:W0:Y:S04]  /*4f80*/  LDS.64 R18, [UR4+0x20] ;  /* 0x00002004ff127984 */ /* 0x002e280008000a00 */
        /* <DEDUP_REMOVED lines=19> */
[----:B------:R-:W-:-:S09]  /*50c0*/  @!P0 PRMT R7, R18, 0x7610, R7 ;  /* 0x0000761012078816 */ /* 0x000fd20000000007 */
        /* <DEDUP_REMOVED lines=10> */
[----:B------:R-:W-:Y:S02]  /*5170*/  @!P0 PRMT R15, R19, 0x7610, R15 ;  /* 0x00007610130f8816 */ /* 0x000fe4000000000f */
[----:B------:R-:W-:-:S02]  /*5180*/  @!P1 PRMT R6, R17, 0x7773, RZ ;  /* 0x0000777311069816 */ /* 0x000fc400000000ff */
[C---:B------:R-:W-:Y:S02]  /*5190*/  @!P1 PRMT R16, R17.reuse, 0x7772, RZ ;  /* 0x0000777211109816 */ /* 0x040fe400000000ff */
        /* <DEDUP_REMOVED lines=78> */
.L_x_177:
[----:B------:R-:W-:Y:S05]  /*5680*/  BSYNC.RECONVERGENT B0 ;  /* 0x0000000000007941 */ /* 0x000fea0003800200 */
.L_x_158:
        /* <DEDUP_REMOVED lines=25> */
.L_x_192:
        /* <DEDUP_REMOVED lines=14> */
.L_x_1819:


//--------------------- .text._ZN3cub18CUB_300001_SM_10006detail9transform16transform_kernelINS2_10policy_hubILb1EN4cuda3std3__45tupleIJN6thrust24THRUST_300001_SM_1000_NS17counting_iteratorIjNSA_11use_defaultESC_SC_EEEEEE10policy1000El3prgNSA_6detail15normal_iteratorINSA_10device_ptrIdEEEEJSD_EEEvT0_iT1_T2_DpNS2_10kernel_argIT3_EE --------------------------
	.section	.text._ZN3cub18CUB_300001_SM_10006detail9transform16transform_kernelINS2_10policy_hubILb1EN4cuda3std3__45tupleIJN6thrust24THRUST_300001_SM_1000_NS17counting_iteratorIjNSA_11use_defaultESC_SC_EEEEEE10policy1000El3prgNSA_6detail15normal_iteratorINSA_10device_ptrIdEEEEJSD_EEEvT0_iT1_T2_DpNS2_10kernel_argIT3_EE,"ax",@progbits
	.align	128
        .global         _ZN3cub18CUB_300001_SM_10006detail9transform16transform_kernelINS2_10policy_hubILb1EN4cuda3std3__45tupleIJN6thrust24THRUST_300001_SM_1000_NS17counting_iteratorIjNSA_11use_defaultESC_SC_EEEEEE10policy1000El3prgNSA_6detail15normal_iteratorINSA_10device_ptrIdEEEEJSD_EEEvT0_iT1_T2_DpNS2_10kernel_argIT3_EE
        .type           _ZN3cub18CUB_300001_SM_10006detail9transform16transform_kernelINS2_10policy_hubILb1EN4cuda3std3__45tupleIJN6thrust24THRUST_300001_SM_1000_NS17counting_iteratorIjNSA_11use_defaultESC_SC_EEEEEE10policy1000El3prgNSA_6detail15normal_iteratorINSA_10device_ptrIdEEEEJSD_EEEvT0_iT1_T2_DpNS2_10kernel_argIT3_EE,@function
        .size           _ZN3cub18CUB_300001_SM_10006detail9transform16transform_kernelINS2_10policy_hubILb1EN4cuda3std3__45tupleIJN6thrust24THRUST_300001_SM_1000_NS17counting_iteratorIjNSA_11use_defaultESC_SC_EEEEEE10policy1000El3prgNSA_6detail15normal_iteratorINSA_10device_ptrIdEEEEJSD_EEEvT0_iT1_T2_DpNS2_10kernel_argIT3_EE,(.L_x_1809 - _ZN3cub18CUB_300001_SM_10006detail9transform16transform_kernelINS2_10policy_hubILb1EN4cuda3std3__45tupleIJN6thrust24THRUST_300001_SM_1000_NS17counting_iteratorIjNSA_11use_defaultESC_SC_EEEEEE10policy1000El3prgNSA_6detail15normal_iteratorINSA_10device_ptrIdEEEEJSD_EEEvT0_iT1_T2_DpNS2_10kernel_argIT3_EE)
        .other          _ZN3cub18CUB_300001_SM_10006detail9transform16transform_kernelINS2_10policy_hubILb1EN4cuda3std3__45tupleIJN6thrust24THRUST_300001_SM_1000_NS17counting_iteratorIjNSA_11use_defaultESC_SC_EEEEEE10policy1000El3prgNSA_6detail15normal_iteratorINSA_10device_ptrIdEEEEJSD_EEEvT0_iT1_T2_DpNS2_10kernel_argIT3_EE,@"STO_CUDA_ENTRY STV_DEFAULT"
_ZN3cub18CUB_300001_SM_10006detail9transform16transform_kernelINS2_10policy_hubILb1EN4cuda3std3__45tupleIJN6thrust24THRUST_300001_SM_1000_NS17counting_iteratorIjNSA_11use_defaultESC_SC_EEEEEE10policy1000El3prgNSA_6detail15normal_iteratorINSA_10device_ptrIdEEEEJSD_EEEvT0_iT1_T2_DpNS2_10kernel_argIT3_EE:
.text._ZN3cub18CUB_300001_SM_10006detail9transform16transform_kernelINS2_10policy_hubILb1EN4cuda3std3__45tupleIJN6thrust24THRUST_300001_SM_1000_NS17counting_iteratorIjNSA_11use_defaultESC_SC_EEEEEE10policy1000El3prgNSA_6detail15normal_iteratorINSA_10device_ptrIdEEEEJSD_EEEvT0_iT1_T2_DpNS2_10kernel_argIT3_EE:
[----:B------:R-:W-:Y:S01]  /*0000*/  LDC R1, c[0x0][0x37c] ;  /* 0x0000df00ff017b82 */ /* 0x000fe20000000800 */
[----:B------:R-:W0:Y:S07]  /*0010*/  LDCU UR17, c[0x0][0x388] ;  /* 0x00007100ff1177ac */ /* 0x000e2e0008000800 */
[----:B------:R-:W1:Y:S01]  /*0020*/  S2UR UR6, SR_CTAID.X ;  /* 0x00000000000679c3 */ /* 0x000e620000002500 */
[----:B------:R-:W-:Y:S01]  /*0030*/  IMAD.MOV.U32 R3, RZ, RZ, 0x41dfffff ;  /* 0x41dfffffff037424 */ /* 0x000fe200078e00ff */
[----:B------:R-:W2:Y:S01]  /*0040*/  LDCU.64 UR8, c[0x0][0x380] ;  /* 0x00007000ff0877ac */ /* 0x000ea20008000a00 */
[----:B------:R-:W3:Y:S01]  /*0050*/  LDCU.64 UR12, c[0x0][0x3a0] ;  /* 0x00007400ff0c77ac */ /* 0x000ee20008000a00 */
[----:B------:R-:W4:Y:S01]  /*0060*/  LDCU UR10, c[0x0][0x3a8] ;  /* 0x00007500ff0a77ac */ /* 0x000f220008000800 */
[----:B------:R-:W5:Y:S01]  /*0070*/  LDCU.64 UR14, c[0x0][0x358] ;  /* 0x00006b00ff0e77ac */ /* 0x000f620008000a00 */
[----:B0-----:R-:W-:-:S04]  /*0080*/  USHF.L.U32 UR11, UR17, 0x7, URZ ;  /* 0x00000007110b7899 */ /* 0x001fc800080006ff */
[----:B------:R-:W-:Y:S02]  /*0090*/  USHF.R.S32.HI UR16, URZ, 0x1f, UR11 ;  /* 0x0000001fff107899 */ /* 0x000fe4000801140b */
[----:B-1----:R-:W-:Y:S02]  /*00a0*/  UIMAD.WIDE.U32 UR4, UR11, UR6, URZ ;  /* 0x000000060b0472a5 */ /* 0x002fe4000f8e00ff */
[----:B------:R-:W-:Y:S02]  /*00b0*/  UIMAD UR7, UR16, UR6, URZ ;  /* 0x00000006100772a4 */ /* 0x000fe4000f8e02ff */
[----:B--2---:R-:W-:Y:S02]  /*00c0*/  UIADD3 UR8, UP0, UPT, -UR4, UR8, URZ ;  /* 0x0000000804087290 */ /* 0x004fe4000ff1e1ff */
[----:B------:R-:W-:Y:S02]  /*00d0*/  UIADD3 UR7, UPT, UPT, UR5, UR7, URZ ;  /* 0x0000000705077290 */ /* 0x000fe4000fffe0ff */
[----:B---3--:R-:W-:-:S02]  /*00e0*/  ULEA UR6, UP1, UR4, UR12, 0x3 ;  /* 0x0000000c04067291 */ /* 0x008fc4000f8218ff */
[----:B------:R-:W-:Y:S02]  /*00f0*/  UIADD3.X UR5, UPT, UPT, ~UR7, UR9, URZ, UP0, !UPT ;  /* 0x0000000907057290 */ /* 0x000fe400087fe5ff */
[----:B------:R-:W-:Y:S02]  /*0100*/  UISETP.LT.U32.AND UP0, UPT, UR8, UR11, UPT ;  /* 0x0000000b0800728c */ /* 0x000fe4000bf01070 */
[----:B------:R-:W-:Y:S02]  /*0110*/  ULEA.HI.X UR7, UR4, UR13, UR7, 0x3, UP1 ;  /* 0x0000000d04077291 */ /* 0x000fe400088f1c07 */
[----:B------:R-:W-:Y:S02]  /*0120*/  UISETP.LT.AND.EX UP0, UPT, UR5, UR16, UPT, UP0 ;  /* 0x000000100500728c */ /* 0x000fe4000bf01300 */
[----:B----4-:R-:W-:Y:S02]  /*0130*/  UIADD3 UR5, UPT, UPT, UR4, UR10, URZ ;  /* 0x0000000a04057290 */ /* 0x010fe4000fffe0ff */
[----:B------:R-:W-:Y:S01]  /*0140*/  USEL UR8, UR8, UR11, UP0 ;  /* 0x0000000b08087287 */ /* 0x000fe20008000000 */
[----:B------:R-:W-:-:S03]  /*0150*/  UMOV UR9, 0xff800000 ;  /* 0xff80000000097882 */ /* 0x000fc60000000000 */
[----:B------:R-:W-:-:S09]  /*0160*/  UISETP.NE.AND UP0, UPT, UR11, UR8, UPT ;  /* 0x000000080b00728c */ /* 0x000fd2000bf05270 */
[----:B-----5:R-:W-:Y:S05]  /*0170*/  BRA.U !UP0, `(.L_x_193) ;  /* 0x0000000508ec7547 */ /* 0x020fea000b800000 */
[----:B------:R-:W-:-:S06]  /*0180*/  UISETP.GE.AND UP0, UPT, UR17, 0x1, UPT ;  /* 0x000000011100788c */ /* 0x000fcc000bf06270 */
[----:B------:R-:W-:-:S13]  /*0190*/  PLOP3.LUT P0, PT, PT, PT, UP0, 0x80, 0x8 ;  /* 0x000000000008781c */ /* 0x000fda0003f0f008 */
[----:B------:R-:W-:Y:S05]  /*01a0*/  @!P0 EXIT ;  /* 0x000000000000894d */ /* 0x000fea0003800000 */
[----:B------:R-:W0:Y:S01]  /*01b0*/  LDC.64 R4, c[0x0][0x390] ;  /* 0x0000e400ff047b82 */ /* 0x000e220000000a00 */
[----:B------:R-:W1:Y:S01]  /*01c0*/  S2R R23, SR_TID.X ;  /* 0x0000000000177919 */ /* 0x000e620000002100 */
[----:B------:R-:W-:-:S06]  /*01d0*/  UMOV UR4, URZ ;  /* 0x000000ff00047c82 */ /* 0x000fcc0008000000 */
[----:B------:R-:W0:Y:S02]  /*01e0*/  LDC.64 R6, c[0x0][0x398] ;  /* 0x0000e600ff067b82 */ /* 0x000e240000000a00 */
[----:B01----:R-:W-:-:S11]  /*01f0*/  DADD R6, R6, -R4 ;  /* 0x0000000006067229 */ /* 0x003fd60000000804 */
.L_x_204:
[----:B------:R-:W-:Y:S01]  /*0200*/  IMAD.U32 R22, RZ, RZ, UR4 ;  /* 0x00000004ff167e24 */ /* 0x000fe2000f8e00ff */
[----:B0-----:R-:W0:Y:S01]  /*0210*/  LDCU UR10, c[0x0][0x388] ;  /* 0x00007100ff0a77ac */ /* 0x001e220008000800 */
[----:B------:R-:W-:Y:S02]  /*0220*/  BSSY.RECONVERGENT B0, `(.L_x_194) ;  /* 0x000006e000007945 */ /* 0x000fe40003800200 */
[----:B------:R-:W-:Y:S01]  /*0230*/  IMAD R22, R22, 0x80, R23 ;  /* 0x0000008016167824 */ /* 0x000fe200078e0217 */
[----:B------:R-:W-:-:S04]  /*0240*/  UIADD3 UR4, UPT, UPT, UR4, 0x1, URZ ;  /* 0x0000000104047890 */ /* 0x000fc8000fffe0ff */
[----:B------:R-:W-:Y:S01]  /*0250*/  ISETP.GE.AND P0, PT, R22, UR8, PT ;  /* 0x0000000816007c0c */ /* 0x000fe2000bf06270 */
[----:B0-----:R-:W-:-:S12]  /*0260*/  UISETP.NE.AND UP0, UPT, UR4, UR10, UPT ;  /* 0x0000000a0400728c */ /* 0x001fd8000bf05270 */
[----:B------:R-:W-:Y:S05]  /*0270*/  @P0 BRA `(.L_x_195) ;  /* 0x0000000400a00947 */ /* 0x000fea0003800000 */
[----:B------:R-:W-:Y:S01]  /*0280*/  VIADD R0, R22, UR5 ;  /* 0x0000000516007c36 */ /* 0x000fe20008000000 */
[----:B------:R-:W-:Y:S01]  /*0290*/  BSSY.RECONVERGENT B1, `(.L_x_196) ;  /* 0x0000041000017945 */ /* 0x000fe20003800200 */
[----:B------:R-:W-:-:S03]  /*02a0*/  IMAD.MOV.U32 R16, RZ, RZ, 0x1 ;  /* 0x00000001ff107424 */ /* 0x000fc600078e00ff */
[----:B------:R-:W-:-:S13]  /*02b0*/  ISETP.NE.AND P0, PT, R0, RZ, PT ;  /* 0x000000ff0000720c */ /* 0x000fda0003f05270 */
[----:B------:R-:W-:Y:S05]  /*02c0*/  @!P0 BRA `(.L_x_197) ;  /* 0x0000000000f48947 */ /* 0x000fea0003800000 */
[----:B------:R-:W-:Y:S01]  /*02d0*/  HFMA2 R19, -RZ, RZ, 0, -1.1396484375 ;  /* 0x0000bc8fff137431 */ /* 0x000fe200000001ff */
[----:B------:R-:W-:Y:S01]  /*02e0*/  BSSY.RECONVERGENT B2, `(.L_x_198) ;  /* 0x0000036000027945 */ /* 0x000fe20003800200 */
[----:B------:R-:W-:Y:S01]  /*02f0*/  CS2R R14, SRZ ;  /* 0x00000000000e7805 */ /* 0x000fe2000001ff00 */
[----:B------:R-:W-:Y:S02]  /*0300*/  IMAD.MOV.U32 R16, RZ, RZ, 0x1 ;  /* 0x00000001ff107424 */ /* 0x000fe400078e00ff */
[----:B------:R-:W-:-:S07]  /*0310*/  IMAD.MOV.U32 R17, RZ, RZ, RZ ;  /* 0x000000ffff117224 */ /* 0x000fce00078e00ff */
.L_x_201:
[-C--:B------:R-:W-:Y:S01]  /*0320*/  IMAD R2, R14, R19.reuse, RZ ;  /* 0x000000130e027224 */ /* 0x080fe200078e02ff */
[----:B------:R-:W-:Y:S01]  /*0330*/  BSSY.RECONVERGENT B3, `(.L_x_199) ;  /* 0x000002a000037945 */ /* 0x000fe20003800200 */
[----:B------:R-:W-:-:S04]  /*0340*/  IMAD.WIDE.U32 R4, R19, R19, RZ ;  /* 0x0000001313047225 */ /* 0x000fc800078e00ff */
[----:B------:R-:W-:Y:S01]  /*0350*/  IMAD R9, R19, R14, R2 ;  /* 0x0000000e13097224 */ /* 0x000fe200078e0202 */
[----:B------:R-:W-:Y:S01]  /*0360*/  LOP3.LUT R2, R0, 0x1, RZ, 0xc0, !PT ;  /* 0x0000000100027812 */ /* 0x000fe200078ec0ff */
[----:B------:R-:W-:-:S03]  /*0370*/  IMAD.WIDE.U32 R10, R4, 0x3, RZ ;  /* 0x00000003040a7825 */ /* 0x000fc600078e00ff */
[----:B------:R-:W-:Y:S01]  /*0380*/  ISETP.NE.U32.AND P1, PT, R2, 0x1, PT ;  /* 0x000000010200780c */ /* 0x000fe20003f25070 */
[----:B------:R-:W-:-:S03]  /*0390*/  IMAD.IADD R5, R5, 0x1, R9 ;  /* 0x0000000105057824 */ /* 0x000fc600078e0209 */
[----:B------:R-:W-:Y:S01]  /*03a0*/  ISETP.NE.U32.AND.EX P1, PT, RZ, RZ, PT, P1 ;  /* 0x000000ffff00720c */ /* 0x000fe20003f25110 */
[----:B------:R-:W-:-:S04]  /*03b0*/  IMAD.WIDE.U32 R8, R5, 0x3, RZ ;  /* 0x0000000305087825 */ /* 0x000fc800078e00ff */
[----:B------:R-:W-:-:S04]  /*03c0*/  IMAD.WIDE.U32 R8, P0, R4, -0x7fffffff, R8 ;  /* 0x8000000104087825 */ /* 0x000fc80007800008 */
[----:B------:R-:W-:Y:S01]  /*03d0*/  IMAD.X R13, RZ, RZ, RZ, P0 ;  /* 0x000000ffff0d7224 */ /* 0x000fe200000e06ff */
[----:B------:R-:W-:Y:S01]  /*03e0*/  IADD3 RZ, P0, PT, R11, R8, RZ ;  /* 0x000000080bff7210 */ /* 0x000fe20007f1e0ff */
[----:B------:R-:W-:-:S04]  /*03f0*/  IMAD.MOV.U32 R12, RZ, RZ, R9 ;  /* 0x000000ffff0c7224 */ /* 0x000fc800078e0009 */
[----:B------:R-:W-:Y:S01]  /*0400*/  IMAD.WIDE.U32.X R12, R5, -0x7fffffff, R12, P0 ;  /* 0x80000001050c7825 */ /* 0x000fe200000e040c */
[----:B------:R-:W-:-:S04]  /*0410*/  ISETP.GT.U32.AND P0, PT, R0, 0x1, PT ;  /* 0x000000010000780c */ /* 0x000fc80003f04070 */
[--C-:B------:R-:W-:Y:S02]  /*0420*/  SHF.R.U64 R11, R12, 0x1e, R13.reuse ;  /* 0x0000001e0c0b7819 */ /* 0x100fe4000000120d */
[----:B------:R-:W-:-:S03]  /*0430*/  SHF.R.U32.HI R2, RZ, 0x1e, R13 ;  /* 0x0000001eff027819 */ /* 0x000fc6000001160d */
[----:B------:R-:W-:-:S04]  /*0440*/  IMAD.WIDE.U32 R4, R11, -0x7fffffff, R4 ;  /* 0x800000010b047825 */ /* 0x000fc800078e0004 */
[----:B------:R-:W-:Y:S01]  /*0450*/  IMAD R2, R2, -0x7fffffff, RZ ;  /* 0x8000000102027824 */ /* 0x000fe200078e02ff */
[----:B------:R-:W-:Y:S06]  /*0460*/  @P1 BRA `(.L_x_200) ;  /* 0x0000000000581947 */ /* 0x000fec0003800000 */
[-C--:B------:R-:W-:Y:S02]  /*0470*/  IMAD R17, R17, R19.reuse, RZ ;  /* 0x0000001311117224 */ /* 0x080fe400078e02ff */
[----:B------:R-:W-:-:S04]  /*0480*/  IMAD.WIDE.U32 R8, R16, R19, RZ ;  /* 0x0000001310087225 */ /* 0x000fc800078e00ff */
[----:B------:R-:W-:-:S05]  /*0490*/  IMAD R17, R14, R16, R17 ;  /* 0x000000100e117224 */ /* 0x000fca00078e0211 */
[----:B------:R-:W-:-:S05]  /*04a0*/  IADD3 R9, PT, PT, R9, R17, RZ ;  /* 0x0000001109097210 */ /* 0x000fca0007ffe0ff */
[----:B------:R-:W-:-:S04]  /*04b0*/  IMAD.WIDE.U32 R12, R9, 0x5, RZ ;  /* 0x00000005090c7825 */ /* 0x000fc800078e00ff */
[----:B------:R-:W-:-:S04]  /*04c0*/  IMAD.WIDE.U32 R16, P1, R8, 0x2, R12 ;  /* 0x0000000208107825 */ /* 0x000fc8000782000c */
[----:B------:R-:W-:-:S04]  /*04d0*/  IMAD.WIDE.U32 R12, R8, 0x5, RZ ;  /* 0x00000005080c7825 */ /* 0x000fc800078e00ff */
[----:B------:R-:W-:Y:S01]  /*04e0*/  IMAD.X R19, RZ, RZ, RZ, P1 ;  /* 0x000000ffff137224 */ /* 0x000fe200008e06ff */
[----:B------:R-:W-:Y:S01]  /*04f0*/  IADD3 RZ, P1, PT, R13, R16, RZ ;  /* 0x000000100dff7210 */ /* 0x000fe20007f3e0ff */
[----:B------:R-:W-:-:S04]  /*0500*/  IMAD.MOV.U32 R18, RZ, RZ, R17 ;  /* 0x000000ffff127224 */ /* 0x000fc800078e0011 */
[----:B------:R-:W-:-:S03]  /*0510*/  IMAD.WIDE.U32.X R12, R9, 0x2, R18, P1 ;  /* 0x00000002090c7825 */ /* 0x000fc600008e0412 */
[----:B------:R-:W-:-:S05]  /*0520*/  IADD3 R17, P1, PT, R8, -R12, RZ ;  /* 0x8000000c08117210 */ /* 0x000fca0007f3e0ff */
[----:B------:R-:W-:-:S05]  /*0530*/  IMAD.X R10, R9, 0x1, ~R13, P1 ;  /* 0x00000001090a7824 */ /* 0x000fca00008e0e0d */
[--C-:B------:R-:W-:Y:S02]  /*0540*/  SHF.R.U64 R17, R17, 0x1, R10.reuse ;  /* 0x0000000111117819 */ /* 0x100fe4000000120a */
[----:B------:R-:W-:Y:S02]  /*0550*/  SHF.R.U32.HI R19, RZ, 0x1, R10 ;  /* 0x00000001ff137819 */ /* 0x000fe4000001160a */
[----:B------:R-:W-:-:S05]  /*0560*/  IADD3 R10, P1, PT, R17, R12, RZ ;  /* 0x0000000c110a7210 */ /* 0x000fca0007f3e0ff */
[----:B------:R-:W-:-:S05]  /*0570*/  IMAD.X R17, R19, 0x1, R13, P1 ;  /* 0x0000000113117824 */ /* 0x000fca00008e060d */
[--C-:B------:R-:W-:Y:S02]  /*0580*/  SHF.R.U64 R13, R10, 0x1e, R17.reuse ;  /* 0x0000001e0a0d7819 */ /* 0x100fe40000001211 */
[----:B------:R-:W-:-:S03]  /*0590*/  SHF.R.U32.HI R10, RZ, 0x1e, R17 ;  /* 0x0000001eff0a7819 */ /* 0x000fc60000011611 */
[----:B------:R-:W-:-:S04]  /*05a0*/  IMAD.WIDE.U32 R16, R13, -0x7fffffff, R8 ;  /* 0x800000010d107825 */ /* 0x000fc800078e0008 */
[----:B------:R-:W-:-:S05]  /*05b0*/  IMAD R10, R10, -0x7fffffff, RZ ;  /* 0x800000010a0a7824 */ /* 0x000fca00078e02ff */
[----:B------:R-:W-:-:S07]  /*05c0*/  IADD3 R17, PT, PT, R17, -R13, R10 ;  /* 0x8000000d11117210 */ /* 0x000fce0007ffe00a */
.L_x_200:
[----:B------:R-:W-:Y:S05]  /*05d0*/  BSYNC.RECONVERGENT B3 ;  /* 0x0000000000037941 */ /* 0x000fea0003800200 */
.L_x_199:
[----:B------:R-:W-:Y:S01]  /*05e0*/  ISETP.GT.U32.AND.EX P0, PT, R15, RZ, PT, P0 ;  /* 0x000000ff0f00720c */ /* 0x000fe20003f04100 */
[----:B------:R-:W-:Y:S01]  /*05f0*/  IMAD.MOV.U32 R19, RZ, RZ, R4 ;  /* 0x000000ffff137224 */ /* 0x000fe200078e0004 */
[--C-:B------:R-:W-:Y:S02]  /*0600*/  SHF.R.U64 R0, R0, 0x1, R15.reuse ;  /* 0x0000000100007819 */ /* 0x100fe4000000120f */
[----:B------:R-:W-:Y:S02]  /*0610*/  SHF.R.U32.HI R15, RZ, 0x1, R15 ;  /* 0x00000001ff0f7819 */ /* 0x000fe4000001160f */
[----:B------:R-:W-:-:S07]  /*0620*/  IADD3 R14, PT, PT, R5, -R11, R2 ;  /* 0x8000000b050e7210 */ /* 0x000fce0007ffe002 */
[----:B------:R-:W-:Y:S05]  /*0630*/  @P0 BRA `(.L_x_201) ;  /* 0xfffffffc00380947 */ /* 0x000fea000383ffff */
[----:B------:R-:W-:Y:S05]  /*0640*/  BSYNC.RECONVERGENT B2 ;  /* 0x0000000000027941 */ /* 0x000fea0003800200 */
.L_x_198:
[----:B------:R-:W-:-:S05]  /*0650*/  IMAD.HI.U32 R5, R16, 0x3, RZ ;  /* 0x0000000310057827 */ /* 0x000fca00078e00ff */
[----:B------:R-:W-:-:S04]  /*0660*/  IADD3 R0, PT, PT, -R5, R16, RZ ;  /* 0x0000001005007210 */ /* 0x000fc80007ffe1ff */
[----:B------:R-:W-:-:S04]  /*0670*/  LEA.HI R0, R0, R5, RZ, 0x1f ;  /* 0x0000000500007211 */ /* 0x000fc800078ff8ff */
[----:B------:R-:W-:-:S05]  /*0680*/  SHF.R.U32.HI R5, RZ, 0x1e, R0 ;  /* 0x0000001eff057819 */ /* 0x000fca0000011600 */
[----:B------:R-:W-:-:S07]  /*0690*/  IMAD R16, R5, -0x7fffffff, R16 ;  /* 0x8000000105107824 */ /* 0x000fce00078e0210 */
.L_x_197:
[----:B------:R-:W-:Y:S05]  /*06a0*/  BSYNC.RECONVERGENT B1 ;  /* 0x0000000000017941 */ /* 0x000fea0003800200 */
.L_x_196:
[----:B------:R-:W-:Y:S01]  /*06b0*/  IMAD.HI.U32 R0, R16, -0x4370ec6f, RZ ;  /* 0xbc8f139110007827 */ /* 0x000fe200078e00ff */
[----:B------:R-:W0:Y:S01]  /*06c0*/  MUFU.RCP64H R9, 2.14748262400000000000e+09 ;  /* 0x41dfffff00097908 */ /* 0x000e220000001800 */
[----:B------:R-:W-:Y:S02]  /*06d0*/  BSSY.RECONVERGENT B1, `(.L_x_202) ;  /* 0x000001d000017945 */ /* 0x000fe40003800200 */
[----:B------:R-:W-:Y:S01]  /*06e0*/  IMAD.MOV.U32 R4, RZ, RZ, -0x800000 ;  /* 0xff800000ff047424 */ /* 0x000fe200078e00ff */
[----:B------:R-:W-:Y:S01]  /*06f0*/  SHF.R.U32.HI R11, RZ, 0xf, R0 ;  /* 0x0000000fff0b7819 */ /* 0x000fe20000011600 */
[----:B------:R-:W-:Y:S02]  /*0700*/  IMAD.MOV.U32 R5, RZ, RZ, 0x41dfffff ;  /* 0x41dfffffff057424 */ /* 0x000fe400078e00ff */
[----:B------:R-:W-:Y:S02]  /*0710*/  IMAD.MOV.U32 R8, RZ, RZ, 0x1 ;  /* 0x00000001ff087424 */ /* 0x000fe400078e00ff */
[----:B------:R-:W-:-:S02]  /*0720*/  IMAD R16, R11, -0xadc8, R16 ;  /* 0xffff52380b107824 */ /* 0x000fc400078e0210 */
[----:B------:R-:W-:Y:S02]  /*0730*/  IMAD R13, R11, 0xd47, RZ ;  /* 0x00000d470b0d7824 */ /* 0x000fe400078e02ff */
[----:B------:R-:W-:-:S03]  /*0740*/  IMAD R16, R16, 0xbc8f, RZ ;  /* 0x0000bc8f10107824 */ /* 0x000fc600078e02ff */
[----:B------:R-:W-:Y:S01]  /*0750*/  LOP3.LUT R15, R13, 0x7fffffff, RZ, 0x3c, !PT ;  /* 0x7fffffff0d0f7812 */ /* 0x000fe200078e3cff */
[----:B0-----:R-:W-:Y:S01]  /*0760*/  DFMA R10, R8, -R4, 1 ;  /* 0x3ff00000080a742b */ /* 0x001fe20000000804 */
[----:B------:R-:W-:-:S07]  /*0770*/  ISETP.GE.U32.AND P0, PT, R16, R13, PT ;  /* 0x0000000d1000720c */ /* 0x000fce0003f06070 */
[----:B------:R-:W-:-:S06]  /*0780*/  DFMA R10, R10, R10, R10 ;  /* 0x0000000a0a0a722b */ /* 0x000fcc000000000a */
[----:B------:R-:W-:Y:S02]  /*0790*/  @P0 IMAD.MOV R15, RZ, RZ, -R13 ;  /* 0x000000ffff0f0224 */ /* 0x000fe400078e0a0d */
[----:B------:R-:W-:-:S03]  /*07a0*/  DFMA R10, R8, R10, R8 ;  /* 0x0000000a080a722b */ /* 0x000fc60000000008 */
[----:B------:R-:W-:-:S05]  /*07b0*/  IADD3 R12, PT, PT, R16, -0x1, R15 ;  /* 0xffffffff100c7810 */ /* 0x000fca0007ffe00f */
[C---:B------:R-:W-:Y:S01]  /*07c0*/  DFMA R8, R10.reuse, -R4, 1 ;  /* 0x3ff000000a08742b */ /* 0x040fe20000000804 */
[----:B------:R-:W0:Y:S07]  /*07d0*/  I2F.F64.U32 R12, R12 ;  /* 0x0000000c000c7312 */ /* 0x000e2e0000201800 */
[----:B------:R-:W-:-:S08]  /*07e0*/  DFMA R8, R10, R8, R10 ;  /* 0x000000080a08722b */ /* 0x000fd0000000000a */
[----:B0-----:R-:W-:Y:S01]  /*07f0*/  DMUL R10, R12, R8 ;  /* 0x000000080c0a7228 */ /* 0x001fe20000000000 */
[----:B------:R-:W-:-:S07]  /*0800*/  FSETP.GEU.AND P1, PT, |R13|, 6.5827683646048100446e-37, PT ;  /* 0x036000000d00780b */ /* 0x000fce0003f2e200 */
[----:B------:R-:W-:-:S08]  /*0810*/  DFMA R4, R10, -R4, R12 ;  /* 0x800000040a04722b */ /* 0x000fd0000000000c */
[----:B------:R-:W-:-:S10]  /*0820*/  DFMA R4, R8, R4, R10 ;  /* 0x000000040804722b */ /* 0x000fd4000000000a */
[----:B------:R-:W-:-:S05]  /*0830*/  FFMA R0, RZ, 27.999998092651367188, R5 ;  /* 0x41dfffffff007823 */ /* 0x000fca0000000005 */
[----:B------:R-:W-:-:S13]  /*0840*/  FSETP.GT.AND P0, PT, |R0|, 1.469367938527859385e-39, PT ;  /* 0x001000000000780b */ /* 0x000fda0003f04200 */
[----:B------:R-:W-:Y:S05]  /*0850*/  @P0 BRA P1, `(.L_x_203) ;  /* 0x0000000000100947 */ /* 0x000fea0000800000 */
[----:B------:R-:W-:-:S07]  /*0860*/  MOV R0, 0x880 ;  /* 0x0000088000007802 */ /* 0x000fce0000000f00 */
[----:B------:R-:W-:Y:S05]  /*0870*/  CALL.REL.NOINC `($__internal_0_$__cuda_sm20_div_rn_f64_full) ;  /* 0x0000000800187944 */ /* 0x000fea0003c00000 */
[----:B------:R-:W-:Y:S01]  /*0880*/  MOV R4, R16 ;  /* 0x0000001000047202 */ /* 0x000fe20000000f00 */
[----:B------:R-:W-:-:S07]  /*0890*/  IMAD.MOV.U32 R5, RZ, RZ, R17 ;  /* 0x000000ffff057224 */ /* 0x000fce00078e0011 */
.L_x_203:
[----:B------:R-:W-:Y:S05]  /*08a0*/  BSYNC.RECONVERGENT B1 ;  /* 0x0000000000017941 */ /* 0x000fea0003800200 */
.L_x_202:
[----:B------:R-:W0:Y:S01]  /*08b0*/  LDCU.64 UR10, c[0x0][0x390] ;  /* 0x00007200ff0a77ac */ /* 0x000e220008000a00 */
[----:B------:R-:W-:-:S04]  /*08c0*/  IMAD.MOV.U32 R9, RZ, RZ, 0x8 ;  /* 0x00000008ff097424 */ /* 0x000fc800078e00ff */
[----:B------:R-:W-:Y:S01]  /*08d0*/  IMAD.WIDE R8, R22, R9, UR6 ;  /* 0x0000000616087e25 */ /* 0x000fe2000f8e0209 */
[----:B0-----:R-:W-:-:S07]  /*08e0*/  DFMA R4, R6, R4, UR10 ;  /* 0x0000000a06047e2b */ /* 0x001fce0008000004 */
[----:B------:R0:W-:Y:S04]  /*08f0*/  STG.E.64 desc[UR14][R8.64], R4 ;  /* 0x0000000408007986 */ /* 0x0001e8000c101b0e */
.L_x_195:
[----:B------:R-:W-:Y:S05]  /*0900*/  BSYNC.RECONVERGENT B0 ;  /* 0x0000000000007941 */ /* 0x000fea0003800200 */
.L_x_194:
[----:B------:R-:W-:Y:S05]  /*0910*/  BRA.U UP0, `(.L_x_204) ;  /* 0xfffffff900387547 */ /* 0x000fea000b83ffff */
[----:B------:R-:W-:Y:S05]  /*0920*/  EXIT ;  /* 0x000000000000794d */ /* 0x000fea0003800000 */
.L_x_193:
        /* <DEDUP_REMOVED lines=8> */
.L_x_213:
[----:B------:R-:W-:Y:S01]  /*09b0*/  IMAD.U32 R6, RZ, RZ, UR4 ;  /* 0x00000004ff067e24 */ /* 0x000fe2000f8e00ff */
[----:B------:R-:W-:Y:S01]  /*09c0*/  BSSY.RECONVERGENT B0, `(.L_x_205) ;  /* 0x0000043000007945 */ /* 0x000fe20003800200 */
[----:B------:R-:W-:Y:S02]  /*09d0*/  IMAD.MOV.U32 R16, RZ, RZ, 0x1 ;  /* 0x00000001ff107424 */ /* 0x000fe400078e00ff */
[----:B------:R-:W-:-:S05]  /*09e0*/  IMAD R6, R6, 0x80, R7 ;  /* 0x0000008006067824 */ /* 0x000fca00078e0207 */
[----:B------:R-:W-:-:S04]  /*09f0*/  IADD3 R0, PT, PT, R6, UR5, RZ ;  /* 0x0000000506007c10 */ /* 0x000fc8000fffe0ff */
[----:B------:R-:W-:-:S13]  /*0a00*/  ISETP.NE.AND P0, PT, R0, RZ, PT ;  /* 0x000000ff0000720c */ /* 0x000fda0003f05270 */
[----:B0-----:R-:W-:Y:S05]  /*0a10*/  @!P0 BRA `(.L_x_206) ;  /* 0x0000000000f48947 */ /* 0x001fea0003800000 */
[----:B------:R-:W-:Y:S01]  /*0a20*/  BSSY.RECONVERGENT B1, `(.L_x_207) ;  /* 0x0000037000017945 */ /* 0x000fe20003800200 */
[----:B------:R-:W-:Y:S01]  /*0a30*/  CS2R R14, SRZ ;  /* 0x00000000000e7805 */ /* 0x000fe2000001ff00 */
[----:B------:R-:W-:Y:S02]  /*0a40*/  IMAD.MOV.U32 R19, RZ, RZ, 0xbc8f ;  /* 0x0000bc8fff137424 */ /* 0x000fe400078e00ff */
[----:B------:R-:W-:Y:S02]  /*0a50*/  IMAD.MOV.U32 R16, RZ, RZ, 0x1 ;  /* 0x00000001ff107424 */ /* 0x000fe400078e00ff */
[----:B------:R-:W-:-:S07]  /*0a60*/  IMAD.MOV.U32 R17, RZ, RZ, RZ ;  /* 0x000000ffff117224 */ /* 0x000fce00078e00ff */
.L_x_210:
[-C--:B------:R-:W-:Y:S01]  /*0a70*/  IMAD R2, R14, R19.reuse, RZ ;  /* 0x000000130e027224 */ /* 0x080fe200078e02ff */
[----:B------:R-:W-:Y:S01]  /*0a80*/  BSSY.RECONVERGENT B2, `(.L_x_208) ;  /* 0x000002a000027945 */ /* 0x000fe20003800200 */
[----:B------:R-:W-:-:S04]  /*0a90*/  IMAD.WIDE.U32 R4, R19, R19, RZ ;  /* 0x0000001313047225 */ /* 0x000fc800078e00ff */
[----:B------:R-:W-:Y:S01]  /*0aa0*/  IMAD R9, R19, R14, R2 ;  /* 0x0000000e13097224 */ /* 0x000fe200078e0202 */
[----:B------:R-:W-:Y:S01]  /*0ab0*/  LOP3.LUT R2, R0, 0x1, RZ, 0xc0, !PT ;  /* 0x0000000100027812 */ /* 0x000fe200078ec0ff */
[----:B------:R-:W-:-:S03]  /*0ac0*/  IMAD.WIDE.U32 R10, R4, 0x3, RZ ;  /* 0x00000003040a7825 */ /* 0x000fc600078e00ff */
[----:B------:R-:W-:Y:S02]  /*0ad0*/  IADD3 R5, PT, PT, R5, R9, RZ ;  /* 0x0000000905057210 */ /* 0x000fe40007ffe0ff */
[----:B------:R-:W-:-:S03]  /*0ae0*/  ISETP.NE.U32.AND P1, PT, R2, 0x1, PT ;  /* 0x000000010200780c */ /* 0x000fc60003f25070 */
[----:B------:R-:W-:Y:S01]  /*0af0*/  IMAD.WIDE.U32 R8, R5, 0x3, RZ ;  /* 0x0000000305087825 */ /* 0x000fe200078e00ff */
[----:B------:R-:W-:-:S03]  /*0b00*/  ISETP.NE.U32.AND.EX P1, PT, RZ, RZ, PT, P1 ;  /* 0x000000ffff00720c */ /* 0x000fc60003f25110 */
        /* <DEDUP_REMOVED lines=13> */
[----:B------:R-:W-:-:S04]  /*0be0*/  IMAD R17, R14, R16, R17 ;  /* 0x000000100e117224 */ /* 0x000fc800078e0211 */
[----:B------:R-:W-:-:S04]  /*0bf0*/  IMAD.IADD R9, R9, 0x1, R17 ;  /* 0x0000000109097824 */ /* 0x000fc800078e0211 */
[----:B------:R-:W-:-:S04]  /*0c00*/  IMAD.WIDE.U32 R12, R9, 0x5, RZ ;  /* 0x00000005090c7825 */ /* 0x000fc800078e00ff */
[----:B------:R-:W-:-:S04]  /*0c10*/  IMAD.WIDE.U32 R16, P1, R8, 0x2, R12 ;  /* 0x0000000208107825 */ /* 0x000fc8000782000c */
[----:B------:R-:W-:Y:S01]  /*0c20*/  IMAD.WIDE.U32 R12, R8, 0x5, RZ ;  /* 0x00000005080c7825 */ /* 0x000fe200078e00ff */
[----:B------:R-:W-:-:S03]  /*0c30*/  MOV R18, R17 ;  /* 0x0000001100127202 */ /* 0x000fc60000000f00 */
[----:B------:R-:W-:Y:S01]  /*0c40*/  IMAD.X R19, RZ, RZ, RZ, P1 ;  /* 0x000000ffff137224 */ /* 0x000fe200008e06ff */
[----:B------:R-:W-:-:S05]  /*0c50*/  IADD3 RZ, P1, PT, R13, R16, RZ ;  /* 0x000000100dff7210 */ /* 0x000fca0007f3e0ff */
        /* <DEDUP_REMOVED lines=12> */
.L_x_209:
[----:B------:R-:W-:Y:S05]  /*0d20*/  BSYNC.RECONVERGENT B2 ;  /* 0x0000000000027941 */ /* 0x000fea0003800200 */
.L_x_208:
[----:B------:R-:W-:Y:S01]  /*0d30*/  ISETP.GT.U32.AND.EX P0, PT, R15, RZ, PT, P0 ;  /* 0x000000ff0f00720c */ /* 0x000fe20003f04100 */
[----:B------:R-:W-:Y:S01]  /*0d40*/  IMAD.MOV.U32 R19, RZ, RZ, R4 ;  /* 0x000000ffff137224 */ /* 0x000fe200078e0004 */
[--C-:B------:R-:W-:Y:S02]  /*0d50*/  SHF.R.U64 R0, R0, 0x1, R15.reuse ;  /* 0x0000000100007819 */ /* 0x100fe4000000120f */
[----:B------:R-:W-:Y:S02]  /*0d60*/  SHF.R.U32.HI R15, RZ, 0x1, R15 ;  /* 0x00000001ff0f7819 */ /* 0x000fe4000001160f */
[----:B------:R-:W-:-:S07]  /*0d70*/  IADD3 R14, PT, PT, R5, -R11, R2 ;  /* 0x8000000b050e7210 */ /* 0x000fce0007ffe002 */
[----:B------:R-:W-:Y:S05]  /*0d80*/  @P0 BRA `(.L_x_210) ;  /* 0xfffffffc00380947 */ /* 0x000fea000383ffff */
[----:B------:R-:W-:Y:S05]  /*0d90*/  BSYNC.RECONVERGENT B1 ;  /* 0x0000000000017941 */ /* 0x000fea0003800200 */
.L_x_207:
[----:B------:R-:W-:-:S04]  /*0da0*/  IMAD.HI.U32 R5, R16, 0x3, RZ ;  /* 0x0000000310057827 */ /* 0x000fc800078e00ff */
[----:B------:R-:W-:-:S05]  /*0db0*/  IMAD.IADD R0, R16, 0x1, -R5 ;  /* 0x0000000110007824 */ /* 0x000fca00078e0a05 */
[----:B------:R-:W-:-:S04]  /*0dc0*/  LEA.HI R0, R0, R5, RZ, 0x1f ;  /* 0x0000000500007211 */ /* 0x000fc800078ff8ff */
[----:B------:R-:W-:-:S05]  /*0dd0*/  SHF.R.U32.HI R5, RZ, 0x1e, R0 ;  /* 0x0000001eff057819 */ /* 0x000fca0000011600 */
[----:B------:R-:W-:-:S07]  /*0de0*/  IMAD R16, R5, -0x7fffffff, R16 ;  /* 0x8000000105107824 */ /* 0x000fce00078e0210 */
.L_x_206:
[----:B------:R-:W-:Y:S05]  /*0df0*/  BSYNC.RECONVERGENT B0 ;  /* 0x0000000000007941 */ /* 0x000fea0003800200 */
.L_x_205:
[----:B------:R-:W-:Y:S01]  /*0e00*/  IMAD.HI.U32 R0, R16, -0x4370ec6f, RZ ;  /* 0xbc8f139110007827 */ /* 0x000fe200078e00ff */
[----:B------:R-:W0:Y:S01]  /*0e10*/  MUFU.RCP64H R9, 2.14748262400000000000e+09 ;  /* 0x41dfffff00097908 */ /* 0x000e220000001800 */
[----:B------:R-:W-:Y:S01]  /*0e20*/  MOV R4, 0xff800000 ;  /* 0xff80000000047802 */ /* 0x000fe20000000f00 */
[----:B------:R-:W-:Y:S01]  /*0e30*/  BSSY.RECONVERGENT B0, `(.L_x_211) ;  /* 0x000001e000007945 */ /* 0x000fe20003800200 */
[----:B------:R-:W-:Y:S01]  /*0e40*/  IMAD.MOV.U32 R5, RZ, RZ, 0x41dfffff ;  /* 0x41dfffffff057424 */ /* 0x000fe200078e00ff */
[----:B------:R-:W-:Y:S01]  /*0e50*/  SHF.R.U32.HI R11, RZ, 0xf, R0 ;  /* 0x0000000fff0b7819 */ /* 0x000fe20000011600 */
[----:B------:R-:W-:-:S04]  /*0e60*/  IMAD.MOV.U32 R8, RZ, RZ, 0x1 ;  /* 0x00000001ff087424 */ /* 0x000fc800078e00ff */
[C---:B------:R-:W-:Y:S02]  /*0e70*/  IMAD R16, R11.reuse, -0xadc8, R16 ;  /* 0xffff52380b107824 */ /* 0x040fe400078e0210 */
        /* <DEDUP_REMOVED lines=19> */
[----:B------:R-:W-:Y:S01]  /*0fb0*/  IMAD.MOV.U32 R12, RZ, RZ, R10 ;  /* 0x000000ffff0c7224 */ /* 0x000fe200078e000a */
[----:B------:R-:W-:Y:S02]  /*0fc0*/  MOV R13, R11 ;  /* 0x0000000b000d7202 */ /* 0x000fe40000000f00 */
[----:B------:R-:W-:-:S07]  /*0fd0*/  MOV R0, 0xff0 ;  /* 0x00000ff000007802 */ /* 0x000fce0000000f00 */
[----:B------:R-:W-:Y:S05]  /*0fe0*/  CALL.REL.NOINC `($__internal_0_$__cuda_sm20_div_rn_f64_full) ;  /* 0x00000000003c7944 */ /* 0x000fea0003c00000 */
[----:B------:R-:W-:Y:S02]  /*0ff0*/  IMAD.MOV.U32 R4, RZ, RZ, R16 ;  /* 0x000000ffff047224 */ /* 0x000fe400078e0010 */
[----:B------:R-:W-:-:S07]  /*1000*/  IMAD.MOV.U32 R5, RZ, RZ, R17 ;  /* 0x000000ffff057224 */ /* 0x000fce00078e0011 */
.L_x_212:
[----:B------:R-:W-:Y:S05]  /*1010*/  BSYNC.RECONVERGENT B0 ;  /* 0x0000000000007941 */ /* 0x000fea0003800200 */
.L_x_211:
[----:B------:R-:W0:Y:S01]  /*1020*/  LDCU UR12, c[0x0][0x388] ;  /* 0x00007100ff0c77ac */ /* 0x000e220008000800 */
[----:B------:R-:W-:Y:S01]  /*1030*/  IMAD.MOV.U32 R9, RZ, RZ, 0x8 ;  /* 0x00000008ff097424 */ /* 0x000fe200078e00ff */
[----:B------:R-:W1:Y:S03]  /*1040*/  LDCU.64 UR10, c[0x0][0x390] ;  /* 0x00007200ff0a77ac */ /* 0x000e660008000a00 */
[----:B------:R-:W-:Y:S01]  /*1050*/  IMAD.WIDE R8, R6, R9, UR6 ;  /* 0x0000000606087e25 */ /* 0x000fe2000f8e0209 */
[----:B------:R-:W-:-:S04]  /*1060*/  UIADD3 UR8, UPT, UPT, UR4, 0x1, URZ ;  /* 0x0000000104087890 */ /* 0x000fc8000fffe0ff */
[----:B0-----:R-:W-:Y:S01]  /*1070*/  UISETP.NE.AND UP0, UPT, UR8, UR12, UPT ;  /* 0x0000000c0800728c */ /* 0x001fe2000bf05270 */
[----:B-1----:R-:W-:-:S05]  /*1080*/  DFMA R4, R22, R4, UR10 ;  /* 0x0000000a16047e2b */ /* 0x002fca0008000004 */
[----:B------:R-:W-:Y:S02]  /*1090*/  PLOP3.LUT P0, PT, PT, PT, UP0, 0x80, 0x8 ;  /* 0x000000000008781c */ /* 0x000fe40003f0f008 */
[----:B------:R0:W-:Y:S11]  /*10a0*/  STG.E.64 desc[UR14][R8.64], R4 ;  /* 0x0000000408007986 */ /* 0x0001f6000c101b0e */
[----:B------:R-:W-:Y:S05]  /*10b0*/  @!P0 EXIT ;  /* 0x000000000000894d */ /* 0x000fea0003800000 */
[----:B------:R-:W-:Y:S01]  /*10c0*/  UMOV UR4, UR8 ;  /* 0x0000000800047c82 */ /* 0x000fe20008000000 */
[----:B------:R-:W-:Y:S05]  /*10d0*/  BRA `(.L_x_213) ;  /* 0xfffffff800347947 */ /* 0x000fea000383ffff */
        .weak           $__internal_0_$__cuda_sm20_div_rn_f64_full
        .type           $__internal_0_$__cuda_sm20_div_rn_f64_full,@function
        .size           $__internal_0_$__cuda_sm20_div_rn_f64_full,(.L_x_1809 - $__internal_0_$__cuda_sm20_div_rn_f64_full)
$__internal_0_$__cuda_sm20_div_rn_f64_full:
[C---:B------:R-:W-:Y:S01]  /*10e0*/  FSETP.GEU.AND P0, PT, |R3|.reuse, 1.469367938527859385e-39, PT ;  /* 0x001000000300780b */ /* 0x040fe20003f0e200 */
[----:B------:R-:W-:Y:S01]  /*10f0*/  IMAD.MOV.U32 R11, RZ, RZ, R3 ;  /* 0x000000ffff0b7224 */ /* 0x000fe200078e0003 */
[----:B------:R-:W-:Y:S01]  /*1100*/  MOV R10, UR9 ;  /* 0x00000009000a7c02 */ /* 0x000fe20008000f00 */
[----:B------:R-:W-:Y:S01]  /*1110*/  IMAD.U32 R8, RZ, RZ, UR9 ;  /* 0x00000009ff087e24 */ /* 0x000fe2000f8e00ff */
[----:B------:R-:W-:Y:S01]  /*1120*/  LOP3.LUT R2, R3, 0x800fffff, RZ, 0xc0, !PT ;  /* 0x800fffff03027812 */ /* 0x000fe200078ec0ff */
[----:B------:R-:W-:Y:S01]  /*1130*/  IMAD.MOV.U32 R14, RZ, RZ, 0x1 ;  /* 0x00000001ff0e7424 */ /* 0x000fe200078e00ff */
[C---:B------:R-:W-:Y:S01]  /*1140*/  FSETP.GEU.AND P2, PT, |R13|.reuse, 1.469367938527859385e-39, PT ;  /* 0x001000000d00780b */ /* 0x040fe20003f4e200 */
[----:B------:R-:W-:Y:S01]  /*1150*/  IMAD.MOV.U32 R4, RZ, RZ, 0x1ca00000 ;  /* 0x1ca00000ff047424 */ /* 0x000fe200078e00ff */
[----:B------:R-:W-:Y:S01]  /*1160*/  LOP3.LUT R9, R2, 0x3ff00000, RZ, 0xfc, !PT ;  /* 0x3ff0000002097812 */ /* 0x000fe200078efcff */
[----:B------:R-:W-:Y:S01]  /*1170*/  BSSY.RECONVERGENT B2, `(.L_x_214) ;  /* 0x0000050000027945 */ /* 0x000fe20003800200 */
[----:B------:R-:W-:-:S02]  /*1180*/  LOP3.LUT R2, R13, 0x7ff00000, RZ, 0xc0, !PT ;  /* 0x7ff000000d027812 */ /* 0x000fc400078ec0ff */
[----:B------:R-:W-:Y:S01]  /*1190*/  LOP3.LUT R5, R3, 0x7ff00000, RZ, 0xc0, !PT ;  /* 0x7ff0000003057812 */ /* 0x000fe200078ec0ff */
[----:B------:R-:W-:Y:S02]  /*11a0*/  @!P0 DMUL R8, R10, 8.98846567431157953865e+307 ;  /* 0x7fe000000a088828 */ /* 0x000fe40000000000 */
[----:B------:R-:W-:Y:S01]  /*11b0*/  IMAD.MOV.U32 R24, RZ, RZ, R2 ;  /* 0x000000ffff187224 */ /* 0x000fe200078e0002 */
[----:B------:R-:W-:-:S03]  /*11c0*/  ISETP.GE.U32.AND P1, PT, R2, R5, PT ;  /* 0x000000050200720c */ /* 0x000fc60003f26070 */
[----:B------:R-:W0:Y:S01]  /*11d0*/  MUFU.RCP64H R15, R9 ;  /* 0x00000009000f7308 */ /* 0x000e220000001800 */
[----:B------:R-:W-:-:S03]  /*11e0*/  @!P2 LOP3.LUT R19, R11, 0x7ff00000, RZ, 0xc0, !PT ;  /* 0x7ff000000b13a812 */ /* 0x000fc600078ec0ff */
[----:B------:R-:W-:Y:S02]  /*11f0*/  @!P0 LOP3.LUT R5, R9, 0x7ff00000, RZ, 0xc0, !PT ;  /* 0x7ff0000009058812 */ /* 0x000fe400078ec0ff */
[----:B------:R-:W-:-:S04]  /*1200*/  @!P2 ISETP.GE.U32.AND P3, PT, R2, R19, PT ;  /* 0x000000130200a20c */ /* 0x000fc80003f66070 */
[----:B------:R-:W-:-:S04]  /*1210*/  @!P2 SEL R19, R4, 0x63400000, !P3 ;  /* 0x634000000413a807 */ /* 0x000fc80005800000 */
[----:B------:R-:W-:Y:S01]  /*1220*/  @!P2 LOP3.LUT R20, R19, 0x80000000, R13, 0xf8, !PT ;  /* 0x800000001314a812 */ /* 0x000fe200078ef80d */
[----:B0-----:R-:W-:-:S03]  /*1230*/  DFMA R16, R14, -R8, 1 ;  /* 0x3ff000000e10742b */ /* 0x001fc60000000808 */
[----:B------:R-:W-:Y:S02]  /*1240*/  @!P2 LOP3.LUT R21, R20, 0x100000, RZ, 0xfc, !PT ;  /* 0x001000001415a812 */ /* 0x000fe400078efcff */
[----:B------:R-:W-:-:S03]  /*1250*/  @!P2 MOV R20, RZ ;  /* 0x000000ff0014a202 */ /* 0x000fc60000000f00 */
[----:B------:R-:W-:-:S08]  /*1260*/  DFMA R16, R16, R16, R16 ;  /* 0x000000101010722b */ /* 0x000fd00000000010 */
[----:B------:R-:W-:Y:S01]  /*1270*/  DFMA R16, R14, R16, R14 ;  /* 0x000000100e10722b */ /* 0x000fe2000000000e */
[----:B------:R-:W-:Y:S01]  /*1280*/  SEL R15, R4, 0x63400000, !P1 ;  /* 0x63400000040f7807 */ /* 0x000fe20004800000 */
[----:B------:R-:W-:-:S03]  /*1290*/  IMAD.MOV.U32 R14, RZ, RZ, R12 ;  /* 0x000000ffff0e7224 */ /* 0x000fc600078e000c */
[----:B------:R-:W-:-:S03]  /*12a0*/  LOP3.LUT R15, R15, 0x800fffff, R13, 0xf8, !PT ;  /* 0x800fffff0f0f7812 */ /* 0x000fc600078ef80d */
[----:B------:R-:W-:-:S03]  /*12b0*/  DFMA R18, R16, -R8, 1 ;  /* 0x3ff000001012742b */ /* 0x000fc60000000808 */
[----:B------:R-:W-:-:S05]  /*12c0*/  @!P2 DFMA R14, R14, 2, -R20 ;  /* 0x400000000e0ea82b */ /* 0x000fca0000000814 */
[----:B------:R-:W-:-:S05]  /*12d0*/  DFMA R18, R16, R18, R16 ;  /* 0x000000121012722b */ /* 0x000fca0000000010 */
[----:B------:R-:W-:-:S03]  /*12e0*/  @!P2 LOP3.LUT R24, R15, 0x7ff00000, RZ, 0xc0, !PT ;  /* 0x7ff000000f18a812 */ /* 0x000fc600078ec0ff */
[----:B------:R-:W-:Y:S02]  /*12f0*/  DMUL R16, R18, R14 ;  /* 0x0000000e12107228 */ /* 0x000fe40000000000 */
[----:B------:R-:W-:-:S05]  /*1300*/  VIADD R25, R24, 0xffffffff ;  /* 0xffffffff18197836 */ /* 0x000fca0000000000 */
[----:B------:R-:W-:Y:S01]  /*1310*/  ISETP.GT.U32.AND P0, PT, R25, 0x7feffffe, PT ;  /* 0x7feffffe1900780c */ /* 0x000fe20003f04070 */
[----:B------:R-:W-:Y:S01]  /*1320*/  VIADD R25, R5, 0xffffffff ;  /* 0xffffffff05197836 */ /* 0x000fe20000000000 */
[----:B------:R-:W-:-:S04]  /*1330*/  DFMA R20, R16, -R8, R14 ;  /* 0x800000081014722b */ /* 0x000fc8000000000e */
[----:B------:R-:W-:-:S04]  /*1340*/  ISETP.GT.U32.OR P0, PT, R25, 0x7feffffe, P0 ;  /* 0x7feffffe1900780c */ /* 0x000fc80000704470 */
[----:B------:R-:W-:-:S09]  /*1350*/  DFMA R20, R18, R20, R16 ;  /* 0x000000141214722b */ /* 0x000fd20000000010 */
[----:B------:R-:W-:Y:S05]  /*1360*/  @P0 BRA `(.L_x_215) ;  /* 0x00000000006c0947 */ /* 0x000fea0003800000 */
[----:B------:R-:W-:-:S04]  /*1370*/  LOP3.LUT R13, R11, 0x7ff00000, RZ, 0xc0, !PT ;  /* 0x7ff000000b0d7812 */ /* 0x000fc800078ec0ff */
[CC--:B------:R-:W-:Y:S02]  /*1380*/  VIADDMNMX R5, R2.reuse, -R13.reuse, 0xb9600000, !PT ;  /* 0xb960000002057446 */ /* 0x0c0fe4000780090d */
[----:B------:R-:W-:Y:S02]  /*1390*/  ISETP.GE.U32.AND P0, PT, R2, R13, PT ;  /* 0x0000000d0200720c */ /* 0x000fe40003f06070 */
[----:B------:R-:W-:Y:S02]  /*13a0*/  VIMNMX R2, PT, PT, R5, 0x46a00000, PT ;  /* 0x46a0000005027848 */ /* 0x000fe40003fe0100 */
[----:B------:R-:W-:Y:S01]  /*13b0*/  SEL R5, R4, 0x63400000, !P0 ;  /* 0x6340000004057807 */ /* 0x000fe20004000000 */
[----:B------:R-:W-:-:S04]  /*13c0*/  IMAD.MOV.U32 R4, RZ, RZ, RZ ;  /* 0x000000ffff047224 */ /* 0x000fc800078e00ff */
[----:B------:R-:W-:-:S05]  /*13d0*/  IMAD.IADD R2, R2, 0x1, -R5 ;  /* 0x0000000102027824 */ /* 0x000fca00078e0a05 */
[----:B------:R-:W-:-:S06]  /*13e0*/  IADD3 R5, PT, PT, R2, 0x7fe00000, RZ ;  /* 0x7fe0000002057810 */ /* 0x000fcc0007ffe0ff */
[----:B------:R-:W-:-:S10]  /*13f0*/  DMUL R16, R20, R4 ;  /* 0x0000000414107228 */ /* 0x000fd40000000000 */
[----:B------:R-:W-:-:S13]  /*1400*/  FSETP.GTU.AND P0, PT, |R17|, 1.469367938527859385e-39, PT ;  /* 0x001000001100780b */ /* 0x000fda0003f0c200 */
[----:B------:R-:W-:Y:S05]  /*1410*/  @P0 BRA `(.L_x_216) ;  /* 0x0000000000940947 */ /* 0x000fea0003800000 */
[----:B------:R-:W-:Y:S01]  /*1420*/  DFMA R8, R20, -R8, R14 ;  /* 0x800000081408722b */ /* 0x000fe2000000000e */
[----:B------:R-:W-:-:S09]  /*1430*/  IMAD.MOV.U32 R4, RZ, RZ, RZ ;  /* 0x000000ffff047224 */ /* 0x000fd200078e00ff */
[C---:B------:R-:W-:Y:S02]  /*1440*/  FSETP.NEU.AND P0, PT, R9.reuse, RZ, PT ;  /* 0x000000ff0900720b */ /* 0x040fe40003f0d000 */
[----:B------:R-:W-:-:S04]  /*1450*/  LOP3.LUT R11, R9, 0x80000000, R11, 0x48, !PT ;  /* 0x80000000090b7812 */ /* 0x000fc800078e480b */
[----:B------:R-:W-:-:S07]  /*1460*/  LOP3.LUT R5, R11, R5, RZ, 0xfc, !PT ;  /* 0x000000050b057212 */ /* 0x000fce00078efcff */
[----:B------:R-:W-:Y:S05]  /*1470*/  @!P0 BRA `(.L_x_216) ;  /* 0x00000000007c8947 */ /* 0x000fea0003800000 */
[----:B------:R-:W-:Y:S01]  /*1480*/  IMAD.MOV R9, RZ, RZ, -R2 ;  /* 0x000000ffff097224 */ /* 0x000fe200078e0a02 */
[----:B------:R-:W-:Y:S01]  /*1490*/  DMUL.RP R4, R20, R4 ;  /* 0x0000000414047228 */ /* 0x000fe20000008000 */
[----:B------:R-:W-:-:S06]  /*14a0*/  IMAD.MOV.U32 R8, RZ, RZ, RZ ;  /* 0x000000ffff087224 */ /* 0x000fcc00078e00ff */
[----:B------:R-:W-:-:S03]  /*14b0*/  DFMA R8, R16, -R8, R20 ;  /* 0x800000081008722b */ /* 0x000fc60000000014 */
[----:B------:R-:W-:-:S03]  /*14c0*/  LOP3.LUT R11, R5, R11, RZ, 0x3c, !PT ;  /* 0x0000000b050b7212 */ /* 0x000fc600078e3cff */
[----:B------:R-:W-:-:S04]  /*14d0*/  IADD3 R8, PT, PT, -R2, -0x43300000, RZ ;  /* 0xbcd0000002087810 */ /* 0x000fc80007ffe1ff */
[----:B------:R-:W-:-:S04]  /*14e0*/  FSETP.NEU.AND P0, PT, |R9|, R8, PT ;  /* 0x000000080900720b */ /* 0x000fc80003f0d200 */
[----:B------:R-:W-:Y:S02]  /*14f0*/  FSEL R16, R4, R16, !P0 ;  /* 0x0000001004107208 */ /* 0x000fe40004000000 */
[----:B------:R-:W-:Y:S01]  /*1500*/  FSEL R17, R11, R17, !P0 ;  /* 0x000000110b117208 */ /* 0x000fe20004000000 */
[----:B------:R-:W-:Y:S06]  /*1510*/  BRA `(.L_x_216) ;  /* 0x0000000000547947 */ /* 0x000fec0003800000 */
.L_x_215:
[----:B------:R-:W-:-:S14]  /*1520*/  DSETP.NAN.AND P0, PT, R12, R12, PT ;  /* 0x0000000c0c00722a */ /* 0x000fdc0003f08000 */
[----:B------:R-:W-:Y:S05]  /*1530*/  @P0 BRA `(.L_x_217) ;  /* 0x0000000000440947 */ /* 0x000fea0003800000 */
[----:B------:R-:W-:-:S14]  /*1540*/  DSETP.NAN.AND P0, PT, R10, R10, PT ;  /* 0x0000000a0a00722a */ /* 0x000fdc0003f08000 */
[----:B------:R-:W-:Y:S05]  /*1550*/  @P0 BRA `(.L_x_218) ;  /* 0x0000000000300947 */ /* 0x000fea0003800000 */
[----:B------:R-:W-:Y:S01]  /*1560*/  ISETP.NE.AND P0, PT, R24, R5, PT ;  /* 0x000000051800720c */ /* 0x000fe20003f05270 */
[----:B------:R-:W-:Y:S01]  /*1570*/  IMAD.MOV.U32 R17, RZ, RZ, -0x80000 ;  /* 0xfff80000ff117424 */ /* 0x000fe200078e00ff */
[----:B------:R-:W-:-:S11]  /*1580*/  MOV R16, 0x0 ;  /* 0x0000000000107802 */ /* 0x000fd60000000f00 */
[----:B------:R-:W-:Y:S05]  /*1590*/  @!P0 BRA `(.L_x_216) ;  /* 0x0000000000348947 */ /* 0x000fea0003800000 */
[----:B------:R-:W-:Y:S02]  /*15a0*/  ISETP.NE.AND P0, PT, R24, 0x7ff00000, PT ;  /* 0x7ff000001800780c */ /* 0x000fe40003f05270 */
[----:B------:R-:W-:Y:S02]  /*15b0*/  LOP3.LUT R17, R13, 0x80000000, R11, 0x48, !PT ;  /* 0x800000000d117812 */ /* 0x000fe400078e480b */
[----:B------:R-:W-:-:S13]  /*15c0*/  ISETP.EQ.OR P0, PT, R5, RZ, !P0 ;  /* 0x000000ff0500720c */ /* 0x000fda0004702670 */
[----:B------:R-:W-:Y:S01]  /*15d0*/  @P0 LOP3.LUT R2, R17, 0x7ff00000, RZ, 0xfc, !PT ;  /* 0x7ff0000011020812 */ /* 0x000fe200078efcff */
[----:B------:R-:W-:Y:S02]  /*15e0*/  @!P0 IMAD.MOV.U32 R16, RZ, RZ, RZ ;  /* 0x000000ffff108224 */ /* 0x000fe400078e00ff */
[----:B------:R-:W-:Y:S02]  /*15f0*/  @P0 IMAD.MOV.U32 R16, RZ, RZ, RZ ;  /* 0x000000ffff100224 */ /* 0x000fe400078e00ff */
[----:B------:R-:W-:Y:S01]  /*1600*/  @P0 IMAD.MOV.U32 R17, RZ, RZ, R2 ;  /* 0x000000ffff110224 */ /* 0x000fe200078e0002 */
[----:B------:R-:W-:Y:S06]  /*1610*/  BRA `(.L_x_216) ;  /* 0x0000000000147947 */ /* 0x000fec0003800000 */
.L_x_218:
[----:B------:R-:W-:Y:S02]  /*1620*/  LOP3.LUT R17, R11, 0x80000, RZ, 0xfc, !PT ;  /* 0x000800000b117812 */ /* 0x000fe400078efcff */
[----:B------:R-:W-:Y:S01]  /*1630*/  MOV R16, R10 ;  /* 0x0000000a00107202 */ /* 0x000fe20000000f00 */
[----:B------:R-:W-:Y:S06]  /*1640*/  BRA `(.L_x_216) ;  /* 0x0000000000087947 */ /* 0x000fec0003800000 */
.L_x_217:
[----:B------:R-:W-:Y:S01]  /*1650*/  LOP3.LUT R17, R13, 0x80000, RZ, 0xfc, !PT ;  /* 0x000800000d117812 */ /* 0x000fe200078efcff */
[----:B------:R-:W-:-:S07]  /*1660*/  IMAD.MOV.U32 R16, RZ, RZ, R12 ;  /* 0x000000ffff107224 */ /* 0x000fce00078e000c */
.L_x_216:
[----:B------:R-:W-:Y:S05]  /*1670*/  BSYNC.RECONVERGENT B2 ;  /* 0x0000000000027941 */ /* 0x000fea0003800200 */
.L_x_214:
[----:B------:R-:W-:Y:S02]  /*1680*/  IMAD.MOV.U32 R4, RZ, RZ, R0 ;  /* 0x000000ffff047224 */ /* 0x000fe400078e0000 */
[----:B------:R-:W-:-:S04]  /*1690*/  IMAD.MOV.U32 R5, RZ, RZ, 0x0 ;  /* 0x00000000ff057424 */ /* 0x000fc800078e00ff */
[----:B------:R-:W-:Y:S05]  /*16a0*/  RET.REL.NODEC R4 `(_ZN3cub18CUB_300001_SM_10006detail9transform16transform_kernelINS2_10policy_hubILb1EN4cuda3std3__45tupleIJN6thrust24THRUST_300001_SM_1000_NS17counting_iteratorIjNSA_11use_defaultESC_SC_EEEEEE10policy1000El3prgNSA_6detail15normal_iteratorINSA_10device_ptrIdEEEEJSD_EEEvT0_iT1_T2_DpNS2_10kernel_argIT3_EE) ;  /* 0xffffffe804547950 */ /* 0x000fea0003c3ffff */
.L_x_219:
        /* <DEDUP_REMOVED lines=13> */
.L_x_1809:


//--------------------- .text._ZN3cub18CUB_300001_SM_10006detail9transform16transform_kernelINS2_10policy_hubILb1EN4cuda3std3__45tupleIJN6thrust24THRUST_300001_SM_1000_NS17counting_iteratorIjNSA_11use_defaultESC_SC_EEEEEE10policy1000Ei3prgNSA_6detail15normal_iteratorINSA_10device_ptrIdEEEEJSD_EEEvT0_iT1_T2_DpNS2_10kernel_argIT3_EE --------------------------
	.section	.text._ZN3cub18CUB_300001_SM_10006detail9transform16transform_kernelINS2_10policy_hubILb1EN4cuda3std3__45tupleIJN6thrust24THRUST_300001_SM_1000_NS17counting_iteratorIjNSA_11use_defaultESC_SC_EEEEEE10policy1000Ei3prgNSA_6detail15normal_iteratorINSA_10device_ptrIdEEEEJSD_EEEvT0_iT1_T2_DpNS2_10kernel_argIT3_EE,"ax",@progbits
	.align	128
        .global         _ZN3cub18CUB_300001_SM_10006detail9transform16transform_kernelINS2_10policy_hubILb1EN4cuda3std3__45tupleIJN6thrust24THRUST_300001_SM_1000_NS17counting_iteratorIjNSA_11use_defaultESC_SC_EEEEEE10policy1000Ei3prgNSA_6detail15normal_iteratorINSA_10device_ptrIdEEEEJSD_EEEvT0_iT1_T2_DpNS2_10kernel_argIT3_EE
        .type           _ZN3cub18CUB_300001_SM_10006detail9transform16transform_kernelINS2_10policy_hubILb1EN4cuda3std3__45tupleIJN6thrust24THRUST_300001_SM_1000_NS17counting_iteratorIjNSA_11use_defaultESC_SC_EEEEEE10policy1000Ei3prgNSA_6detail15normal_iteratorINSA_10device_ptrIdEEEEJSD_EEEvT0_iT1_T2_DpNS2_10kernel_argIT3_EE,@function
        .size           _ZN3cub18CUB_300001_SM_10006detail9transform16transform_kernelINS2_10policy_hubILb1EN4cuda3std3__45tupleIJN6thrust24THRUST_300001_SM_1000_NS17counting_iteratorIjNSA_11use_defaultESC_SC_EEEEEE10policy1000Ei3prgNSA_6detail15normal_iteratorINSA_10device_ptrIdEEEEJSD_EEEvT0_iT1_T2_DpNS2_10kernel_argIT3_EE,(.L_x_1810 - _ZN3cub18CUB_300001_SM_10006detail9transform16transform_kernelINS2_10policy_hubILb1EN4cuda3std3__45tupleIJN6thrust24THRUST_300001_SM_1000_NS17counting_iteratorIjNSA_11use_defaultESC_SC_EEEEEE10policy1000Ei3prgNSA_6detail15normal_iteratorINSA_10device_ptrIdEEEEJSD_EEEvT0_iT1_T2_DpNS2_10kernel_argIT3_EE)
        .other          _ZN3cub18CUB_300001_SM_10006detail9transform16transform_kernelINS2_10policy_hubILb1EN4cuda3std3__45tupleIJN6thrust24THRUST_300001_SM_1000_NS17counting_iteratorIjNSA_11use_defaultESC_SC_EEEEEE10policy1000Ei3prgNSA_6detail15normal_iteratorINSA_10device_ptrIdEEEEJSD_EEEvT0_iT1_T2_DpNS2_10kernel_argIT3_EE,@"STO_CUDA_ENTRY STV_DEFAULT"
_ZN3cub18CUB_300001_SM_10006detail9transform16transform_kernelINS2_10policy_hubILb1EN4cuda3std3__45tupleIJN6thrust24THRUST_300001_SM_1000_NS17counting_iteratorIjNSA_11use_defaultESC_SC_EEEEEE10policy1000Ei3prgNSA_6detail15normal_iteratorINSA_10device_ptrIdEEEEJSD_EEEvT0_iT1_T2_DpNS2_10kernel_argIT3_EE:
.text._ZN3cub18CUB_300001_SM_10006detail9transform16transform_kernelINS2_10policy_hubILb1EN4cuda3std3__45tupleIJN6thrust24THRUST_300001_SM_1000_NS17counting_iteratorIjNSA_11use_defaultESC_SC_EEEEEE10policy1000Ei3prgNSA_6detail15normal_iteratorINSA_10device_ptrIdEEEEJSD_EEEvT0_iT1_T2_DpNS2_10kernel_argIT3_EE:
[----:B------:R-:W-:Y:S08]  /*0000*/  LDC R1, c[0x0][0x37c] ;  /* 0x0000df00ff017b82 */ /* 0x000ff00000000800 */
[----:B------:R-:W0:Y:S01]  /*0010*/  S2UR UR4, SR_CTAID.X ;  /* 0x00000000000479c3 */ /* 0x000e220000002500 */
[----:B------:R-:W1:Y:S01]  /*0020*/  LDCU.64 UR8, c[0x0][0x380] ;  /* 0x00007000ff0877ac */ /* 0x000e620008000a00 */
[----:B------:R-:W-:Y:S01]  /*0030*/  IMAD.MOV.U32 R3, RZ, RZ, 0x41dfffff ;  /* 0x41dfffffff037424 */ /* 0x000fe200078e00ff */
[----:B------:R-:W2:Y:S01]  /*0040*/  LDCU UR10, c[0x0][0x3a0] ;  /* 0x00007400ff0a77ac */ /* 0x000ea20008000800 */
[----:B------:R-:W3:Y:S01]  /*0050*/  LDCU.64 UR6, c[0x0][0x398] ;  /* 0x00007300ff0677ac */ /* 0x000ee20008000a00 */
[----:B------:R-:W4:Y:S01]  /*0060*/  LDCU.64 UR12, c[0x0][0x358] ;  /* 0x00006b00ff0c77ac */ /* 0x000f220008000a00 */
[----:B-1----:R-:W-:-:S04]  /*0070*/  USHF.L.U32 UR11, UR9, 0x7, URZ ;  /* 0x00000007090b7899 */ /* 0x002fc800080006ff */
[----:B0-----:R-:W-:-:S04]  /*0080*/  UIMAD UR4, UR11, UR4, URZ ;  /* 0x000000040b0472a4 */ /* 0x001fc8000f8e02ff */
[----:B------:R-:W-:Y:S02]  /*0090*/  UIADD3 UR5, UPT, UPT, -UR4, UR8, URZ ;  /* 0x0000000804057290 */ /* 0x000fe4000fffe1ff */
[----:B--2---:R-:W-:Y:S02]  /*00a0*/  UIADD3 UR8, UPT, UPT, UR4, UR10, URZ ;  /* 0x0000000a04087290 */ /* 0x004fe4000fffe0ff */
[----:B------:R-:W-:Y:S02]  /*00b0*/  UISETP.LT.AND UP0, UPT, UR11, UR5, UPT ;  /* 0x000000050b00728c */ /* 0x000fe4000bf01270 */
[----:B---3--:R-:W-:Y:S02]  /*00c0*/  UIMAD.WIDE UR6, UR4, 0x8, UR6 ;  /* 0x00000008040678a5 */ /* 0x008fe4000f8e0206 */
[----:B------:R-:W-:Y:S02]  /*00d0*/  USEL UR10, UR11, UR5, UP0 ;  /* 0x000000050b0a7287 */ /* 0x000fe40008000000 */
[----:B------:R-:W-:-:S03]  /*00e0*/  UISETP.GT.AND UP0, UPT, UR11, UR5, UPT ;  /* 0x000000050b00728c */ /* 0x000fc6000bf04270 */
[----:B------:R-:W-:-:S06]  /*00f0*/  UMOV UR5, 0xff800000 ;  /* 0xff80000000057882 */ /* 0x000fcc0000000000 */
[----:B----4-:R-:W-:Y:S05]  /*0100*/  BRA.U UP0, `(.L_x_220) ;  /* 0x0000000500e87547 */ /* 0x010fea000b800000 */
[----:B------:R-:W-:-:S06]  /*0110*/  UISETP.GE.AND UP0, UPT, UR9, 0x1, UPT ;  /* 0x000000010900788c */ /* 0x000fcc000bf06270 */
[----:B------:R-:W-:-:S13]  /*0120*/  PLOP3.LUT P0, PT, PT, PT, UP0, 0x80, 0x8 ;  /* 0x000000000008781c */ /* 0x000fda0003f0f008 */
[----:B------:R-:W-:Y:S05]  /*0130*/  @!P0 EXIT ;  /* 0x000000000000894d */ /* 0x000fea0003800000 */
[----:B------:R-:W0:Y:S01]  /*0140*/  LDC.64 R22, c[0x0][0x388] ;  /* 0x0000e200ff167b82 */ /* 0x000e220000000a00 */
[----:B------:R-:W1:Y:S01]  /*0150*/  S2R R24, SR_TID.X ;  /* 0x0000000000187919 */ /* 0x000e620000002100 */
[----:B------:R-:W0:Y:S01]  /*0160*/  LDCU.64 UR10, c[0x0][0x390] ;  /* 0x00007200ff0a77ac */ /* 0x000e220008000a00 */
[----:B------:R-:W-:Y:S01]  /*0170*/  IMAD.MOV.U32 R25, RZ, RZ, RZ ;  /* 0x000000ffff197224 */ /* 0x000fe200078e00ff */
[----:B01----:R-:W-:-:S11]  /*0180*/  DADD R22, -R22, UR10 ;  /* 0x0000000a16167e29 */ /* 0x003fd60008000100 */
.L_x_229:
[----:B0-----:R-:W-:Y:S01]  /*0190*/  IMAD R26, R25, 0x80, R24 ;  /* 0x00000080191a7824 */ /* 0x001fe200078e0218 */
[----:B------:R-:W-:Y:S01]  /*01a0*/  BSSY.RECONVERGENT B0, `(.L_x_221) ;  /* 0x0000044000007945 */ /* 0x000fe20003800200 */
[----:B------:R-:W-:Y:S02]  /*01b0*/  MOV R0, 0x1 ;  /* 0x0000000100007802 */ /* 0x000fe40000000f00 */
[----:B------:R-:W-:-:S05]  /*01c0*/  VIADD R5, R26, UR8 ;  /* 0x000000081a057c36 */ /* 0x000fca0008000000 */
[----:B------:R-:W-:-:S13]  /*01d0*/  ISETP.NE.AND P0, PT, R5, RZ, PT ;  /* 0x000000ff0500720c */ /* 0x000fda0003f05270 */
[----:B------:R-:W-:Y:S05]  /*01e0*/  @!P0 BRA `(.L_x_222) ;  /* 0x0000000000fc8947 */ /* 0x000fea0003800000 */
[----:B------:R-:W-:Y:S01]  /*01f0*/  BSSY.RECONVERGENT B1, `(.L_x_223) ;  /* 0x0000039000017945 */ /* 0x000fe20003800200 */
[----:B------:R-:W-:Y:S01]  /*0200*/  IMAD.MOV.U32 R0, RZ, RZ, RZ ;  /* 0x000000ffff007224 */ /* 0x000fe200078e00ff */
[----:B------:R-:W-:Y:S01]  /*0210*/  MOV R14, RZ ;  /* 0x000000ff000e7202 */ /* 0x000fe20000000f00 */
[----:B------:R-:W-:Y:S02]  /*0220*/  IMAD.MOV.U32 R15, RZ, RZ, 0xbc8f ;  /* 0x0000bc8fff0f7424 */ /* 0x000fe400078e00ff */
[----:B------:R-:W-:Y:S02]  /*0230*/  IMAD.MOV.U32 R2, RZ, RZ, RZ ;  /* 0x000000ffff027224 */ /* 0x000fe400078e00ff */
[----:B------:R-:W-:-:S07]  /*0240*/  IMAD.MOV.U32 R4, RZ, RZ, 0x1 ;  /* 0x00000001ff047424 */ /* 0x000fce00078e00ff */
.L_x_226:
[-C--:B------:R-:W-:Y:S01]  /*0250*/  IMAD R8, R2, R15.reuse, RZ ;  /* 0x0000000f02087224 */ /* 0x080fe200078e02ff */
[----:B------:R-:W-:Y:S01]  /*0260*/  BSSY.RECONVERGENT B2, `(.L_x_224) ;  /* 0x000002b000027945 */ /* 0x000fe20003800200 */
[----:B------:R-:W-:-:S04]  /*0270*/  IMAD.WIDE.U32 R6, R15, R15, RZ ;  /* 0x0000000f0f067225 */ /* 0x000fc800078e00ff */
[----:B------:R-:W-:Y:S02]  /*0280*/  IMAD R9, R15, R2, R8 ;  /* 0x000000020f097224 */ /* 0x000fe400078e0208 */
[----:B------:R-:W-:Y:S01]  /*0290*/  IMAD.WIDE.U32 R10, R6, 0x3, RZ ;  /* 0x00000003060a7825 */ /* 0x000fe200078e00ff */
[----:B------:R-:W-:-:S03]  /*02a0*/  LOP3.LUT R10, R5, 0x1, RZ, 0xc0, !PT ;  /* 0x00000001050a7812 */ /* 0x000fc600078ec0ff */
[----:B------:R-:W-:Y:S01]  /*02b0*/  IMAD.IADD R7, R7, 0x1, R9 ;  /* 0x0000000107077824 */ /* 0x000fe200078e0209 */
        /* <DEDUP_REMOVED lines=16> */
[----:B------:R-:W-:Y:S02]  /*03c0*/  IMAD R13, R2, R4, R13 ;  /* 0x00000004020d7224 */ /* 0x000fe400078e020d */
[----:B------:R-:W-:-:S04]  /*03d0*/  IMAD.WIDE.U32 R14, R8, 0x5, RZ ;  /* 0x00000005080e7825 */ /* 0x000fc800078e00ff */
[----:B------:R-:W-:-:S04]  /*03e0*/  IMAD.IADD R9, R9, 0x1, R13 ;  /* 0x0000000109097824 */ /* 0x000fc800078e020d */
[----:B------:R-:W-:-:S04]  /*03f0*/  IMAD.WIDE.U32 R12, R9, 0x5, RZ ;  /* 0x00000005090c7825 */ /* 0x000fc800078e00ff */
[----:B------:R-:W-:-:S04]  /*0400*/  IMAD.WIDE.U32 R12, P1, R8, 0x2, R12 ;  /* 0x00000002080c7825 */ /* 0x000fc8000782000c */
[----:B------:R-:W-:Y:S01]  /*0410*/  IMAD.MOV.U32 R16, RZ, RZ, R13 ;  /* 0x000000ffff107224 */ /* 0x000fe200078e000d */
[----:B------:R-:W-:Y:S02]  /*0420*/  IADD3.X R17, PT, PT, RZ, RZ, RZ, P1, !PT ;  /* 0x000000ffff117210 */ /* 0x000fe40000ffe4ff */
        /* <DEDUP_REMOVED lines=11> */
[----:B------:R-:W-:Y:S02]  /*04e0*/  IMAD R2, R2, -0x7fffffff, RZ ;  /* 0x8000000102027824 */ /* 0x000fe400078e02ff */
[----:B------:R-:W-:-:S03]  /*04f0*/  IMAD.MOV.U32 R4, RZ, RZ, R8 ;  /* 0x000000ffff047224 */ /* 0x000fc600078e0008 */
[----:B------:R-:W-:-:S07]  /*0500*/  IADD3 R14, PT, PT, R9, -R13, R2 ;  /* 0x8000000d090e7210 */ /* 0x000fce0007ffe002 */
.L_x_225:
[----:B------:R-:W-:Y:S05]  /*0510*/  BSYNC.RECONVERGENT B2 ;  /* 0x0000000000027941 */ /* 0x000fea0003800200 */
.L_x_224:
[----:B------:R-:W-:Y:S02]  /*0520*/  ISETP.GT.U32.AND.EX P0, PT, R0, RZ, PT, P0 ;  /* 0x000000ff0000720c */ /* 0x000fe40003f04100 */
[--C-:B------:R-:W-:Y:S02]  /*0530*/  SHF.R.U64 R5, R5, 0x1, R0.reuse ;  /* 0x0000000105057819 */ /* 0x100fe40000001200 */
[----:B------:R-:W-:Y:S02]  /*0540*/  SHF.R.U32.HI R0, RZ, 0x1, R0 ;  /* 0x00000001ff007819 */ /* 0x000fe40000011600 */
[----:B------:R-:W-:Y:S02]  /*0550*/  IADD3 R2, PT, PT, R7, -R11, R10 ;  /* 0x8000000b07027210 */ /* 0x000fe40007ffe00a */
[----:B------:R-:W-:-:S05]  /*0560*/  MOV R15, R6 ;  /* 0x00000006000f7202 */ /* 0x000fca0000000f00 */
[----:B------:R-:W-:Y:S05]  /*0570*/  @P0 BRA `(.L_x_226) ;  /* 0xfffffffc00340947 */ /* 0x000fea000383ffff */
[----:B------:R-:W-:Y:S05]  /*0580*/  BSYNC.RECONVERGENT B1 ;  /* 0x0000000000017941 */ /* 0x000fea0003800200 */
.L_x_223:
[----:B------:R-:W-:-:S04]  /*0590*/  IMAD.HI.U32 R5, R4, 0x3, RZ ;  /* 0x0000000304057827 */ /* 0x000fc800078e00ff */
[----:B------:R-:W-:-:S05]  /*05a0*/  IMAD.IADD R0, R4, 0x1, -R5 ;  /* 0x0000000104007824 */ /* 0x000fca00078e0a05 */
[----:B------:R-:W-:-:S04]  /*05b0*/  LEA.HI R0, R0, R5, RZ, 0x1f ;  /* 0x0000000500007211 */ /* 0x000fc800078ff8ff */
[----:B------:R-:W-:-:S05]  /*05c0*/  SHF.R.U32.HI R5, RZ, 0x1e, R0 ;  /* 0x0000001eff057819 */ /* 0x000fca0000011600 */
[----:B------:R-:W-:-:S07]  /*05d0*/  IMAD R0, R5, -0x7fffffff, R4 ;  /* 0x8000000105007824 */ /* 0x000fce00078e0204 */
.L_x_222:
[----:B------:R-:W-:Y:S05]  /*05e0*/  BSYNC.RECONVERGENT B0 ;  /* 0x0000000000007941 */ /* 0x000fea0003800200 */
.L_x_221:
[----:B------:R-:W0:Y:S01]  /*05f0*/  MUFU.RCP64H R7, 2.14748262400000000000e+09 ;  /* 0x41dfffff00077908 */ /* 0x000e220000001800 */
[----:B------:R-:W-:Y:S01]  /*0600*/  IMAD.HI.U32 R2, R0, -0x4370ec6f, RZ ;  /* 0xbc8f139100027827 */ /* 0x000fe200078e00ff */
[----:B------:R-:W-:Y:S03]  /*0610*/  BSSY.RECONVERGENT B0, `(.L_x_227) ;  /* 0x000001f000007945 */ /* 0x000fe60003800200 */
[----:B------:R-:W-:Y:S01]  /*0620*/  IMAD.MOV.U32 R4, RZ, RZ, -0x800000 ;  /* 0xff800000ff047424 */ /* 0x000fe200078e00ff */
[----:B------:R-:W-:Y:S01]  /*0630*/  SHF.R.U32.HI R9, RZ, 0xf, R2 ;  /* 0x0000000fff097819 */ /* 0x000fe20000011602 */
[----:B------:R-:W-:Y:S02]  /*0640*/  IMAD.MOV.U32 R5, RZ, RZ, 0x41dfffff ;  /* 0x41dfffffff057424 */ /* 0x000fe400078e00ff */
[----:B------:R-:W-:Y:S02]  /*0650*/  IMAD.MOV.U32 R6, RZ, RZ, 0x1 ;  /* 0x00000001ff067424 */ /* 0x000fe400078e00ff */
[----:B------:R-:W-:-:S02]  /*0660*/  IMAD R0, R9, -0xadc8, R0 ;  /* 0xffff523809007824 */ /* 0x000fc400078e0200 */
[----:B------:R-:W-:Y:S02]  /*0670*/  IMAD R11, R9, 0xd47, RZ ;  /* 0x00000d47090b7824 */ /* 0x000fe400078e02ff */
[----:B------:R-:W-:Y:S01]  /*0680*/  IMAD R0, R0, 0xbc8f, RZ ;  /* 0x0000bc8f00007824 */ /* 0x000fe200078e02ff */
[----:B0-----:R-:W-:Y:S02]  /*0690*/  DFMA R8, R6, -R4, 1 ;  /* 0x3ff000000608742b */ /* 0x001fe40000000804 */
[----:B------:R-:W-:Y:S02]  /*06a0*/  LOP3.LUT R13, R11, 0x7fffffff, RZ, 0x3c, !PT ;  /* 0x7fffffff0b0d7812 */ /* 0x000fe400078e3cff */
[----:B------:R-:W-:-:S04]  /*06b0*/  ISETP.GE.U32.AND P0, PT, R0, R11, PT ;  /* 0x0000000b0000720c */ /* 0x000fc80003f06070 */
[----:B------:R-:W-:-:S09]  /*06c0*/  DFMA R8, R8, R8, R8 ;  /* 0x000000080808722b */ /* 0x000fd20000000008 */
[----:B------:R-:W-:Y:S01]  /*06d0*/  @P0 IADD3 R13, PT, PT, -R11, RZ, RZ ;  /* 0x000000ff0b0d0210 */ /* 0x000fe20007ffe1ff */
        /* <DEDUP_REMOVED lines=13> */
[----:B------:R-:W-:Y:S01]  /*07b0*/  MOV R0, 0x7e0 ;  /* 0x000007e000007802 */ /* 0x000fe20000000f00 */
[----:B------:R-:W-:-:S07]  /*07c0*/  IMAD.MOV.U32 R13, RZ, RZ, R7 ;  /* 0x000000ffff0d7224 */ /* 0x000fce00078e0007 */
[----:B------:R-:W-:Y:S05]  /*07d0*/  CALL.REL.NOINC `($__internal_1_$__cuda_sm20_div_rn_f64_full) ;  /* 0x0000000800287944 */ /* 0x000fea0003c00000 */
[----:B------:R-:W-:Y:S02]  /*07e0*/  IMAD.MOV.U32 R4, RZ, RZ, R16 ;  /* 0x000000ffff047224 */ /* 0x000fe400078e0010 */
[----:B------:R-:W-:-:S07]  /*07f0*/  IMAD.MOV.U32 R5, RZ, RZ, R17 ;  /* 0x000000ffff057224 */ /* 0x000fce00078e0011 */
.L_x_228:
[----:B------:R-:W-:Y:S05]  /*0800*/  BSYNC.RECONVERGENT B0 ;  /* 0x0000000000007941 */ /* 0x000fea0003800200 */
.L_x_227:
[----:B------:R-:W0:Y:S01]  /*0810*/  LDCU UR4, c[0x0][0x384] ;  /* 0x00007080ff0477ac */ /* 0x000e220008000800 */
[----:B------:R-:W-:Y:S01]  /*0820*/  VIADD R25, R25, 0x1 ;  /* 0x0000000119197836 */ /* 0x000fe20000000000 */
[----:B------:R-:W-:Y:S01]  /*0830*/  MOV R27, 0x8 ;  /* 0x00000008001b7802 */ /* 0x000fe20000000f00 */
[----:B------:R-:W1:Y:S04]  /*0840*/  LDCU.64 UR10, c[0x0][0x388] ;  /* 0x00007100ff0a77ac */ /* 0x000e680008000a00 */
[----:B------:R-:W-:Y:S01]  /*0850*/  IMAD.WIDE R26, R26, R27, UR6 ;  /* 0x000000061a1a7e25 */ /* 0x000fe2000f8e021b */
[----:B0-----:R-:W-:Y:S01]  /*0860*/  ISETP.NE.AND P0, PT, R25, UR4, PT ;  /* 0x0000000419007c0c */ /* 0x001fe2000bf05270 */
[----:B-1----:R-:W-:-:S07]  /*0870*/  DFMA R4, R22, R4, UR10 ;  /* 0x0000000a16047e2b */ /* 0x002fce0008000004 */
[----:B------:R0:W-:Y:S05]  /*0880*/  STG.E.64 desc[UR12][R26.64], R4 ;  /* 0x000000041a007986 */ /* 0x0001ea000c101b0c */
[----:B------:R-:W-:Y:S05]  /*0890*/  @!P0 EXIT ;  /* 0x000000000000894d */ /* 0x000fea0003800000 */
[----:B------:R-:W-:Y:S05]  /*08a0*/  BRA `(.L_x_229) ;  /* 0xfffffff800387947 */ /* 0x000fea000383ffff */
.L_x_220:
[----:B------:R-:W-:-:S06]  /*08b0*/  UISETP.GE.AND UP0, UPT, UR9, 0x1, UPT ;  /* 0x000000010900788c */ /* 0x000fcc000bf06270 */
[----:B------:R-:W-:-:S13]  /*08c0*/  PLOP3.LUT P0, PT, PT, PT, UP0, 0x80, 0x8 ;  /* 0x000000000008781c */ /* 0x000fda0003f0f008 */
[----:B------:R-:W-:Y:S05]  /*08d0*/  @!P0 EXIT ;  /* 0x000000000000894d */ /* 0x000fea0003800000 */
[----:B------:R-:W0:Y:S01]  /*08e0*/  LDC.64 R22, c[0x0][0x388] ;  /* 0x0000e200ff167b82 */ /* 0x000e220000000a00 */
[----:B------:R-:W1:Y:S01]  /*08f0*/  S2R R24, SR_TID.X ;  /* 0x0000000000187919 */ /* 0x000e620000002100 */
[----:B------:R-:W0:Y:S01]  /*0900*/  LDCU.64 UR14, c[0x0][0x390] ;  /* 0x00007200ff0e77ac */ /* 0x000e220008000a00 */
[----:B------:R-:W-:Y:S01]  /*0910*/  UMOV UR4, URZ ;  /* 0x000000ff00047c82 */ /* 0x000fe20008000000 */
[----:B01----:R-:W-:-:S11]  /*0920*/  DADD R22, -R22, UR14 ;  /* 0x0000000e16167e29 */ /* 0x003fd60008000100 */
.L_x_240:
        /* <DEDUP_REMOVED lines=10> */
[----:B------:R-:W-:-:S03]  /*09d0*/  HFMA2 R14, -RZ, RZ, 0, 5.9604644775390625e-08 ;  /* 0x00000001ff0e7431 */ /* 0x000fc600000001ff */
[----:B------:R-:W-:-:S13]  /*09e0*/  ISETP.NE.AND P0, PT, R0, RZ, PT ;  /* 0x000000ff0000720c */ /* 0x000fda0003f05270 */
[----:B------:R-:W-:Y:S05]  /*09f0*/  @!P0 BRA `(.L_x_233) ;  /* 0x0000000000f48947 */ /* 0x000fea0003800000 */
[----:B------:R-:W-:Y:S01]  /*0a00*/  BSSY.RECONVERGENT B2, `(.L_x_234) ;  /* 0x0000037000027945 */ /* 0x000fe20003800200 */
[----:B------:R-:W-:Y:S01]  /*0a10*/  CS2R R12, SRZ ;  /* 0x00000000000c7805 */ /* 0x000fe2000001ff00 */
[----:B------:R-:W-:Y:S02]  /*0a20*/  IMAD.MOV.U32 R17, RZ, RZ, 0xbc8f ;  /* 0x0000bc8fff117424 */ /* 0x000fe400078e00ff */
[----:B------:R-:W-:Y:S02]  /*0a30*/  IMAD.MOV.U32 R14, RZ, RZ, 0x1 ;  /* 0x00000001ff0e7424 */ /* 0x000fe400078e00ff */
[----:B------:R-:W-:-:S07]  /*0a40*/  IMAD.MOV.U32 R15, RZ, RZ, RZ ;  /* 0x000000ffff0f7224 */ /* 0x000fce00078e00ff */
.L_x_237:
        /* <DEDUP_REMOVED lines=11> */
[----:B------:R-:W-:Y:S01]  /*0b00*/  IMAD.MOV.U32 R10, RZ, RZ, R7 ;  /* 0x000000ffff0a7224 */ /* 0x000fe200078e0007 */
[----:B------:R-:W-:Y:S02]  /*0b10*/  IADD3.X R11, PT, PT, RZ, RZ, RZ, P0, !PT ;  /* 0x000000ffff0b7210 */ /* 0x000fe400007fe4ff */
[----:B------:R-:W-:-:S05]  /*0b20*/  IADD3 RZ, P0, PT, R9, R6, RZ ;  /* 0x0000000609ff7210 */ /* 0x000fca0007f1e0ff */
        /* <DEDUP_REMOVED lines=13> */
[----:B------:R-:W-:-:S04]  /*0c00*/  IMAD.WIDE.U32 R10, R6, 0x5, RZ ;  /* 0x00000005060a7825 */ /* 0x000fc800078e00ff */
[----:B------:R-:W-:Y:S01]  /*0c10*/  IMAD.X R17, RZ, RZ, RZ, P1 ;  /* 0x000000ffff117224 */ /* 0x000fe200008e06ff */
[----:B------:R-:W-:Y:S01]  /*0c20*/  IADD3 RZ, P1, PT, R11, R14, RZ ;  /* 0x0000000e0bff7210 */ /* 0x000fe20007f3e0ff */
[----:B------:R-:W-:-:S04]  /*0c30*/  IMAD.MOV.U32 R16, RZ, RZ, R15 ;  /* 0x000000ffff107224 */ /* 0x000fc800078e000f */
[----:B------:R-:W-:-:S03]  /*0c40*/  IMAD.WIDE.U32.X R10, R7, 0x2, R16, P1 ;  /* 0x00000002070a7825 */ /* 0x000fc600008e0410 */
[----:B------:R-:W-:-:S04]  /*0c50*/  IADD3 R15, P1, PT, R6, -R10, RZ ;  /* 0x8000000a060f7210 */ /* 0x000fc80007f3e0ff */
[----:B------:R-:W-:-:S04]  /*0c60*/  IADD3.X R8, PT, PT, R7, ~R11, RZ, P1, !PT ;  /* 0x8000000b07087210 */ /* 0x000fc80000ffe4ff */
        /* <DEDUP_REMOVED lines=9> */
.L_x_236:
[----:B------:R-:W-:Y:S05]  /*0d00*/  BSYNC.RECONVERGENT B3 ;  /* 0x0000000000037941 */ /* 0x000fea0003800200 */
.L_x_235:
[----:B------:R-:W-:Y:S01]  /*0d10*/  ISETP.GT.U32.AND.EX P0, PT, R13, RZ, PT, P0 ;  /* 0x000000ff0d00720c */ /* 0x000fe20003f04100 */
[----:B------:R-:W-:Y:S01]  /*0d20*/  IMAD.MOV.U32 R17, RZ, RZ, R4 ;  /* 0x000000ffff117224 */ /* 0x000fe200078e0004 */
[--C-:B------:R-:W-:Y:S02]  /*0d30*/  SHF.R.U64 R0, R0, 0x1, R13.reuse ;  /* 0x0000000100007819 */ /* 0x100fe4000000120d */
[----:B------:R-:W-:Y:S02]  /*0d40*/  SHF.R.U32.HI R13, RZ, 0x1, R13 ;  /* 0x00000001ff0d7819 */ /* 0x000fe4000001160d */
[----:B------:R-:W-:-:S07]  /*0d50*/  IADD3 R12, PT, PT, R5, -R9, R2 ;  /* 0x80000009050c7210 */ /* 0x000fce0007ffe002 */
[----:B------:R-:W-:Y:S05]  /*0d60*/  @P0 BRA `(.L_x_237) ;  /* 0xfffffffc00380947 */ /* 0x000fea000383ffff */
[----:B------:R-:W-:Y:S05]  /*0d70*/  BSYNC.RECONVERGENT B2 ;  /* 0x0000000000027941 */ /* 0x000fea0003800200 */
.L_x_234:
[----:B------:R-:W-:-:S04]  /*0d80*/  IMAD.HI.U32 R5, R14, 0x3, RZ ;  /* 0x000000030e057827 */ /* 0x000fc800078e00ff */
[----:B------:R-:W-:-:S05]  /*0d90*/  IMAD.IADD R0, R14, 0x1, -R5 ;  /* 0x000000010e007824 */ /* 0x000fca00078e0a05 */
[----:B------:R-:W-:-:S04]  /*0da0*/  LEA.HI R0, R0, R5, RZ, 0x1f ;  /* 0x0000000500007211 */ /* 0x000fc800078ff8ff */
[----:B------:R-:W-:-:S05]  /*0db0*/  SHF.R.U32.HI R5, RZ, 0x1e, R0 ;  /* 0x0000001eff057819 */ /* 0x000fca0000011600 */
[----:B------:R-:W-:-:S07]  /*0dc0*/  IMAD R14, R5, -0x7fffffff, R14 ;  /* 0x80000001050e7824 */ /* 0x000fce00078e020e */
.L_x_233:
[----:B------:R-:W-:Y:S05]  /*0dd0*/  BSYNC.RECONVERGENT B1 ;  /* 0x0000000000017941 */ /* 0x000fea0003800200 */
.L_x_232:
[----:B------:R-:W-:Y:S01]  /*0de0*/  IMAD.HI.U32 R0, R14, -0x4370ec6f, RZ ;  /* 0xbc8f13910e007827 */ /* 0x000fe200078e00ff */
[----:B------:R-:W0:Y:S01]  /*0df0*/  MUFU.RCP64H R7, 2.14748262400000000000e+09 ;  /* 0x41dfffff00077908 */ /* 0x000e220000001800 */
[----:B------:R-:W-:Y:S01]  /*0e00*/  MOV R5, 0x41dfffff ;  /* 0x41dfffff00057802 */ /* 0x000fe20000000f00 */
[----:B------:R-:W-:Y:S01]  /*0e10*/  BSSY.RECONVERGENT B1, `(.L_x_238) ;  /* 0x000001e000017945 */ /* 0x000fe20003800200 */
[----:B------:R-:W-:Y:S01]  /*0e20*/  IMAD.MOV.U32 R4, RZ, RZ, -0x800000 ;  /* 0xff800000ff047424 */ /* 0x000fe200078e00ff */
        /* <DEDUP_REMOVED lines=26> */
[----:B------:R-:W-:Y:S01]  /*0fd0*/  MOV R4, R16 ;  /* 0x0000001000047202 */ /* 0x000fe20000000f00 */
[----:B------:R-:W-:-:S07]  /*0fe0*/  IMAD.MOV.U32 R5, RZ, RZ, R17 ;  /* 0x000000ffff057224 */ /* 0x000fce00078e0011 */
.L_x_239:
[----:B------:R-:W-:Y:S05]  /*0ff0*/  BSYNC.RECONVERGENT B1 ;  /* 0x0000000000017941 */ /* 0x000fea0003800200 */
.L_x_238:
[----:B------:R-:W0:Y:S01]  /*1000*/  LDCU.64 UR14, c[0x0][0x388] ;  /* 0x00007100ff0e77ac */ /* 0x000e220008000a00 */
[----:B------:R-:W-:-:S04]  /*1010*/  IMAD.MOV.U32 R6, RZ, RZ, 0x8 ;  /* 0x00000008ff067424 */ /* 0x000fc800078e00ff */
[----:B------:R-:W-:Y:S01]  /*1020*/  IMAD.WIDE R6, R25, R6, UR6 ;  /* 0x0000000619067e25 */ /* 0x000fe2000f8e0206 */
[----:B0-----:R-:W-:-:S07]  /*1030*/  DFMA R4, R22, R4, UR14 ;  /* 0x0000000e16047e2b */ /* 0x001fce0008000004 */
[----:B------:R0:W-:Y:S04]  /*1040*/  STG.E.64 desc[UR12][R6.64], R4 ;  /* 0x0000000406007986 */ /* 0x0001e8000c101b0c */
.L_x_231:
[----:B------:R-:W-:Y:S05]  /*1050*/  BSYNC.RECONVERGENT B0 ;  /* 0x0000000000007941 */ /* 0x000fea0003800200 */
.L_x_230:
[----:B------:R-:W-:Y:S05]  /*1060*/  BRA.U UP0, `(.L_x_240) ;  /* 0xfffffff900307547 */ /* 0x000fea000b83ffff */
[----:B------:R-:W-:Y:S05]  /*1070*/  EXIT ;  /* 0x000000000000794d */ /* 0x000fea0003800000 */
        .weak           $__internal_1_$__cuda_sm20_div_rn_f64_full
        .type           $__internal_1_$__cuda_sm20_div_rn_f64_full,@function
        .size           $__internal_1_$__cuda_sm20_div_rn_f64_full,(.L_x_1810 - $__internal_1_$__cuda_sm20_div_rn_f64_full)
$__internal_1_$__cuda_sm20_div_rn_f64_full:
[C---:B------:R-:W-:Y:S01]  /*1080*/  FSETP.GEU.AND P0, PT, |R3|.reuse, 1.469367938527859385e-39, PT ;  /* 0x001000000300780b */ /* 0x040fe20003f0e200 */
[----:B------:R-:W-:Y:S01]  /*1090*/  IMAD.U32 R10, RZ, RZ, UR5 ;  /* 0x00000005ff0a7e24 */ /* 0x000fe2000f8e00ff */
[----:B------:R-:W-:Y:S01]  /*10a0*/  MOV R11, R3 ;  /* 0x00000003000b7202 */ /* 0x000fe20000000f00 */
        /* <DEDUP_REMOVED lines=9> */
[----:B------:R-:W-:-:S03]  /*1140*/  @!P0 DMUL R8, R10, 8.98846567431157953865e+307 ;  /* 0x7fe000000a088828 */ /* 0x000fc60000000000 */
[----:B------:R-:W-:-:S03]  /*1150*/  ISETP.GE.U32.AND P1, PT, R2, R6, PT ;  /* 0x000000060200720c */ /* 0x000fc60003f26070 */
[----:B------:R-:W0:Y:S01]  /*1160*/  MUFU.RCP64H R15, R9 ;  /* 0x00000009000f7308 */ /* 0x000e220000001800 */
[----:B------:R-:W-:Y:S02]  /*1170*/  @!P2 LOP3.LUT R5, R11, 0x7ff00000, RZ, 0xc0, !PT ;  /* 0x7ff000000b05a812 */ /* 0x000fe400078ec0ff */
[----:B------:R-:W-:Y:S02]  /*1180*/  @!P2 MOV R20, RZ ;  /* 0x000000ff0014a202 */ /* 0x000fe40000000f00 */
[----:B------:R-:W-:Y:S02]  /*1190*/  @!P2 ISETP.GE.U32.AND P3, PT, R2, R5, PT ;  /* 0x000000050200a20c */ /* 0x000fe40003f66070 */
[----:B------:R-:W-:Y:S02]  /*11a0*/  @!P0 LOP3.LUT R6, R9, 0x7ff00000, RZ, 0xc0, !PT ;  /* 0x7ff0000009068812 */ /* 0x000fe400078ec0ff */
[----:B------:R-:W-:-:S04]  /*11b0*/  @!P2 SEL R5, R4, 0x63400000, !P3 ;  /* 0x634000000405a807 */ /* 0x000fc80005800000 */
[----:B------:R-:W-:Y:S01]  /*11c0*/  @!P2 LOP3.LUT R5, R5, 0x80000000, R13, 0xf8, !PT ;  /* 0x800000000505a812 */ /* 0x000fe200078ef80d */
[----:B0-----:R-:W-:-:S03]  /*11d0*/  DFMA R18, R14, -R8, 1 ;  /* 0x3ff000000e12742b */ /* 0x001fc60000000808 */
[----:B------:R-:W-:Y:S01]  /*11e0*/  @!P2 LOP3.LUT R21, R5, 0x100000, RZ, 0xfc, !PT ;  /* 0x001000000515a812 */ /* 0x000fe200078efcff */
[----:B------:R-:W-:-:S04]  /*11f0*/  IMAD.MOV.U32 R5, RZ, RZ, R2 ;  /* 0x000000ffff057224 */ /* 0x000fc800078e0002 */
        /* <DEDUP_REMOVED lines=22> */
[----:B------:R-:W-:-:S03]  /*1360*/  IMAD.MOV.U32 R4, RZ, RZ, RZ ;  /* 0x000000ffff047224 */ /* 0x000fc600078e00ff */
[----:B------:R-:W-:-:S05]  /*1370*/  IADD3 R2, PT, PT, -R5, R2, RZ ;  /* 0x0000000205027210 */ /* 0x000fca0007ffe1ff */
[----:B------:R-:W-:-:S06]  /*1380*/  VIADD R5, R2, 0x7fe00000 ;  /* 0x7fe0000002057836 */ /* 0x000fcc0000000000 */
        /* <DEDUP_REMOVED lines=9> */
[----:B------:R-:W-:Y:S01]  /*1420*/  IADD3 R7, PT, PT, -R2, RZ, RZ ;  /* 0x000000ff02077210 */ /* 0x000fe20007ffe1ff */
[----:B------:R-:W-:Y:S01]  /*1430*/  IMAD.MOV.U32 R6, RZ, RZ, RZ ;  /* 0x000000ffff067224 */ /* 0x000fe200078e00ff */
[----:B------:R-:W-:-:S05]  /*1440*/  DMUL.RP R4, R20, R4 ;  /* 0x0000000414047228 */ /* 0x000fca0000008000 */
[----:B------:R-:W-:-:S05]  /*1450*/  DFMA R6, R16, -R6, R20 ;  /* 0x800000061006722b */ /* 0x000fca0000000014 */
[----:B------:R-:W-:Y:S02]  /*1460*/  LOP3.LUT R11, R5, R11, RZ, 0x3c, !PT ;  /* 0x0000000b050b7212 */ /* 0x000fe400078e3cff */
[----:B------:R-:W-:-:S04]  /*1470*/  IADD3 R6, PT, PT, -R2, -0x43300000, RZ ;  /* 0xbcd0000002067810 */ /* 0x000fc80007ffe1ff */
[----:B------:R-:W-:-:S04]  /*1480*/  FSETP.NEU.AND P0, PT, |R7|, R6, PT ;  /* 0x000000060700720b */ /* 0x000fc80003f0d200 */
[----:B------:R-:W-:Y:S02]  /*1490*/  FSEL R16, R4, R16, !P0 ;  /* 0x0000001004107208 */ /* 0x000fe40004000000 */
[----:B------:R-:W-:Y:S01]  /*14a0*/  FSEL R17, R11, R17, !P0 ;  /* 0x000000110b117208 */ /* 0x000fe20004000000 */
[----:B------:R-:W-:Y:S06]  /*14b0*/  BRA `(.L_x_243) ;  /* 0x0000000000547947 */ /* 0x000fec0003800000 */
.L_x_242:
[----:B------:R-:W-:-:S14]  /*14c0*/  DSETP.NAN.AND P0, PT, R12, R12, PT ;  /* 0x0000000c0c00722a */ /* 0x000fdc0003f08000 */
[----:B------:R-:W-:Y:S05]  /*14d0*/  @P0 BRA `(.L_x_244) ;  /* 0x0000000000440947 */ /* 0x000fea0003800000 */
[----:B------:R-:W-:-:S14]  /*14e0*/  DSETP.NAN.AND P0, PT, R10, R10, PT ;  /* 0x0000000a0a00722a */ /* 0x000fdc0003f08000 */
[----:B------:R-:W-:Y:S05]  /*14f0*/  @P0 BRA `(.L_x_245) ;  /* 0x0000000000300947 */ /* 0x000fea0003800000 */
[----:B------:R-:W-:Y:S01]  /*1500*/  ISETP.NE.AND P0, PT, R5, R6, PT ;  /* 0x000000060500720c */ /* 0x000fe20003f05270 */
[----:B------:R-:W-:Y:S02]  /*1510*/  IMAD.MOV.U32 R16, RZ, RZ, 0x0 ;  /* 0x00000000ff107424 */ /* 0x000fe400078e00ff */
[----:B------:R-:W-:-:S10]  /*1520*/  IMAD.MOV.U32 R17, RZ, RZ, -0x80000 ;  /* 0xfff80000ff117424 */ /* 0x000fd400078e00ff */
[----:B------:R-:W-:Y:S05]  /*1530*/  @!P0 BRA `(.L_x_243) ;  /* 0x0000000000348947 */ /* 0x000fea0003800000 */
[----:B------:R-:W-:Y:S02]  /*1540*/  ISETP.NE.AND P0, PT, R5, 0x7ff00000, PT ;  /* 0x7ff000000500780c */ /* 0x000fe40003f05270 */
[----:B------:R-:W-:Y:S02]  /*1550*/  LOP3.LUT R17, R13, 0x80000000, R11, 0x48, !PT ;  /* 0x800000000d117812 */ /* 0x000fe400078e480b */
[----:B------:R-:W-:-:S13]  /*1560*/  ISETP.EQ.OR P0, PT, R6, RZ, !P0 ;  /* 0x000000ff0600720c */ /* 0x000fda0004702670 */
[----:B------:R-:W-:Y:S02]  /*1570*/  @P0 LOP3.LUT R2, R17, 0x7ff00000, RZ, 0xfc, !PT ;  /* 0x7ff0000011020812 */ /* 0x000fe400078efcff */
[----:B------:R-:W-:Y:S01]  /*1580*/  @!P0 MOV R16, RZ ;  /* 0x000000ff00108202 */ /* 0x000fe20000000f00 */
[----:B------:R-:W-:Y:S02]  /*1590*/  @P0 IMAD.MOV.U32 R16, RZ, RZ, RZ ;  /* 0x000000ffff100224 */ /* 0x000fe400078e00ff */
[----:B------:R-:W-:Y:S01]  /*15a0*/  @P0 IMAD.MOV.U32 R17, RZ, RZ, R2 ;  /* 0x000000ffff110224 */ /* 0x000fe200078e0002 */
[----:B------:R-:W-:Y:S06]  /*15b0*/  BRA `(.L_x_243) ;  /* 0x0000000000147947 */ /* 0x000fec0003800000 */
.L_x_245:
[----:B------:R-:W-:Y:S01]  /*15c0*/  LOP3.LUT R17, R11, 0x80000, RZ, 0xfc, !PT ;  /* 0x000800000b117812 */ /* 0x000fe200078efcff */
[----:B------:R-:W-:Y:S01]  /*15d0*/  IMAD.MOV.U32 R16, RZ, RZ, R10 ;  /* 0x000000ffff107224 */ /* 0x000fe200078e000a */
[----:B------:R-:W-:Y:S06]  /*15e0*/  BRA `(.L_x_243) ;  /* 0x0000000000087947 */ /* 0x000fec0003800000 */
.L_x_244:
[----:B------:R-:W-:Y:S02]  /*15f0*/  LOP3.LUT R17, R13, 0x80000, RZ, 0xfc, !PT ;  /* 0x000800000d117812 */ /* 0x000fe400078efcff */
[----:B------:R-:W-:-:S07]  /*1600*/  MOV R16, R12 ;  /* 0x0000000c00107202 */ /* 0x000fce0000000f00 */
.L_x_243:
[----:B------:R-:W-:Y:S05]  /*1610*/  BSYNC.RECONVERGENT B2 ;  /* 0x0000000000027941 */ /* 0x000fea0003800200 */
.L_x_241:
[----:B------:R-:W-:Y:S02]  /*1620*/  IMAD.MOV.U32 R4, RZ, RZ, R0 ;  /* 0x000000ffff047224 */ /* 0x000fe400078e0000 */
[----:B------:R-:W-:-:S04]  /*1630*/  IMAD.MOV.U32 R5, RZ, RZ, 0x0 ;  /* 0x00000000ff057424 */ /* 0x000fc800078e00ff */
[----:B------:R-:W-:Y:S05]  /*1640*/  RET.REL.NODEC R4 `(_ZN3cub18CUB_300001_SM_10006detail9transform16transform_kernelINS2_10policy_hubILb1EN4cuda3std3__45tupleIJN6thrust24THRUST_300001_SM_1000_NS17counting_iteratorIjNSA_11use_defaultESC_SC_EEEEEE10policy1000Ei3prgNSA_6detail15normal_iteratorINSA_10device_ptrIdEEEEJSD_EEEvT0_iT1_T2_DpNS2_10kernel_argIT3_EE) ;  /* 0xffffffe8046c7950 */ /* 0x000fea0003c3ffff */
.L_x_246:
        /* <DEDUP_REMOVED lines=11> */
.L_x_1810:


//--------------------- .text._ZN3cub18CUB_300001_SM_10006detail8for_each13static_kernelINS2_12policy_hub_t12policy_500_tEmN6thrust24THRUST_300001_SM_1000_NS8cuda_cub20__uninitialized_fill7functorINS7_10device_ptrIdEEdEEEEvT0_T1_ --------------------------
	.section	.text._ZN3cub18CUB_300001_SM_10006detail8for_each13static_kernelINS2_12policy_hub_t12policy_500_tEmN6thrust24THRUST_300001_SM_1000_NS8cuda_cub20__uninitialized_fill7functorINS7_10device_ptrIdEEdEEEEvT0_T1_,"ax",@progbits
	.align	128
        .global         _ZN3cub18CUB_300001_SM_10006detail8for_each13static_kernelINS2_12policy_hub_t12policy_500_tEmN6thrust24THRUST_300001_SM_1000_NS8cuda_cub20__uninitialized_fill7functorINS7_10device_ptrIdEEdEEEEvT0_T1_
        .type           _ZN3cub18CUB_300001_SM_10006detail8for_each13static_kernelINS2_12policy_hub_t12policy_500_tEmN6thrust24THRUST_300001_SM_1000_NS8cuda_cub20__uninitialized_fill7functorINS7_10device_ptrIdEEdEEEEvT0_T1_,@function
        .size           _ZN3cub18CUB_300001_SM_10006detail8for_each13static_kernelINS2_12policy_hub_t12policy_500_tEmN6thrust24THRUST_300001_SM_1000_NS8cuda_cub20__uninitialized_fill7functorINS7_10device_ptrIdEEdEEEEvT0_T1_,(.L_x_1822 - _ZN3cub18CUB_300001_SM_10006detail8for_each13static_kernelINS2_12policy_hub_t12policy_500_tEmN6thrust24THRUST_300001_SM_1000_NS8cuda_cub20__uninitialized_fill7functorINS7_10device_ptrIdEEdEEEEvT0_T1_)
        .other          _ZN3cub18CUB_300001_SM_10006detail8for_each13static_kernelINS2_12policy_hub_t12policy_500_tEmN6thrust24THRUST_300001_SM_1000_NS8cuda_cub20__uninitialized_fill7functorINS7_10device_ptrIdEEdEEEEvT0_T1_,@"STO_CUDA_ENTRY STV_DEFAULT"
_ZN3cub18CUB_300001_SM_10006detail8for_each13static_kernelINS2_12policy_hub_t12policy_500_tEmN6thrust24THRUST_300001_SM_1000_NS8cuda_cub20__uninitialized_fill7functorINS7_10device_ptrIdEEdEEEEvT0_T1_:
.text._ZN3cub18CUB_300001_SM_10006detail8for_each13static_kernelINS2_12policy_hub_t12policy_500_tEmN6thrust24THRUST_300001_SM_1000_NS8cuda_cub20__uninitialized_fill7functorINS7_10device_ptrIdEEdEEEEvT0_T1_:
[----:B------:R-:W-:Y:S08]  /*0000*/  LDC R1, c[0x0][0x37c] ;  /* 0x0000df00ff017b82 */ /* 0x000ff00000000800 */
[----:B------:R-:W0:Y:S01]  /*0010*/  S2UR UR4, SR_CTAID.X ;  /* 0x00000000000479c3 */ /* 0x000e220000002500 */
[----:B------:R-:W1:Y:S01]  /*0020*/  LDCU.64 UR6, c[0x0][0x380] ;  /* 0x00007000ff0677ac */ /* 0x000e620008000a00 */
[----:B------:R-:W2:Y:S01]  /*0030*/  LDCU.64 UR8, c[0x0][0x358] ;  /* 0x00006b00ff0877ac */ /* 0x000ea20008000a00 */
[----:B0-----:R-:W-:-:S04]  /*0040*/  UIMAD.WIDE.U32 UR4, UR4, 0x200, URZ ;  /* 0x00000200040478a5 */ /* 0x001fc8000f8e00ff */
[----:B-1----:R-:W-:-:S04]  /*0050*/  UIADD3 UR6, UP0, UPT, -UR4, UR6, URZ ;  /* 0x0000000604067290 */ /* 0x002fc8000ff1e1ff */
[----:B------:R-:W-:Y:S02]  /*0060*/  UIADD3.X UR7, UPT, UPT, ~UR5, UR7, URZ, UP0, !UPT ;  /* 0x0000000705077290 */ /* 0x000fe400087fe5ff */
[----:B------:R-:W-:-:S04]  /*0070*/  UISETP.GE.U32.AND UP0, UPT, UR6, 0x200, UPT ;  /* 0x000002000600788c */ /* 0x000fc8000bf06070 */
[----:B------:R-:W-:-:S09]  /*0080*/  UISETP.GE.U32.AND.EX UP0, UPT, UR7, URZ, UPT, UP0 ;  /* 0x000000ff0700728c */ /* 0x000fd2000bf06100 */
[----:B--2---:R-:W-:Y:S05]  /*0090*/  BRA.U !UP0, `(.L_x_247) ;  /* 0x0000000108287547 */ /* 0x004fea000b800000 */
[----:B------:R-:W0:Y:S01]  /*00a0*/  S2R R0, SR_TID.X ;  /* 0x0000000000007919 */ /* 0x000e220000002100 */
[----:B------:R-:W1:Y:S01]  /*00b0*/  LDCU.64 UR6, c[0x0][0x388] ;  /* 0x00007100ff0677ac */ /* 0x000e620008000a00 */
[----:B------:R-:W2:Y:S01]  /*00c0*/  LDC.64 R4, c[0x0][0x390] ;  /* 0x0000e400ff047b82 */ /* 0x000ea20000000a00 */
[----:B0-----:R-:W-:-:S05]  /*00d0*/  IADD3 R0, P0, PT, R0, UR4, RZ ;  /* 0x0000000400007c10 */ /* 0x001fca000ff1e0ff */
[----:B------:R-:W-:Y:S01]  /*00e0*/  IMAD.X R3, RZ, RZ, UR5, P0 ;  /* 0x00000005ff037e24 */ /* 0x000fe200080e06ff */
[----:B-1----:R-:W-:-:S04]  /*00f0*/  LEA R2, P0, R0, UR6, 0x3 ;  /* 0x0000000600027c11 */ /* 0x002fc8000f8018ff */
[----:B------:R-:W-:-:S05]  /*0100*/  LEA.HI.X R3, R0, UR7, R3, 0x3, P0 ;  /* 0x0000000700037c11 */ /* 0x000fca00080f1c03 */
[----:B--2---:R-:W-:Y:S04]  /*0110*/  STG.E.64 desc[UR8][R2.64], R4 ;  /* 0x0000000402007986 */ /* 0x004fe8000c101b08 */
[----:B------:R-:W-:Y:S01]  /*0120*/  STG.E.64 desc[UR8][R2.64+0x800], R4 ;  /* 0x0008000402007986 */ /* 0x000fe2000c101b08 */
[----:B------:R-:W-:Y:S05]  /*0130*/  EXIT ;  /* 0x000000000000794d */ /* 0x000fea0003800000 */
.L_x_247:
[----:B------:R-:W0:Y:S01]  /*0140*/  S2R R0, SR_TID.X ;  /* 0x0000000000007919 */ /* 0x000e220000002100 */
[----:B------:R-:W-:Y:S01]  /*0150*/  IMAD.U32 R2, RZ, RZ, UR7 ;  /* 0x00000007ff027e24 */ /* 0x000fe2000f8e00ff */
[----:B------:R-:W1:Y:S01]  /*0160*/  LDCU.64 UR10, c[0x0][0x388] ;  /* 0x00007100ff0a77ac */ /* 0x000e620008000a00 */
[----:B------:R-:W-:Y:S01]  /*0170*/  IMAD.U32 R6, RZ, RZ, UR7 ;  /* 0x00000007ff067e24 */ /* 0x000fe2000f8e00ff */
[----:B0-----:R-:W-:-:S04]  /*0180*/  ISETP.LT.U32.AND P0, PT, R0, UR6, PT ;  /* 0x0000000600007c0c */ /* 0x001fc8000bf01070 */
[----:B------:R-:W-:Y:S01]  /*0190*/  ISETP.GT.U32.AND.EX P0, PT, R2, RZ, PT, P0 ;  /* 0x000000ff0200720c */ /* 0x000fe20003f04100 */
[C---:B------:R-:W-:Y:S01]  /*01a0*/  VIADD R2, R0.reuse, 0x100 ;  /* 0x0000010000027836 */ /* 0x040fe20000000000 */
[----:B------:R-:W-:-:S04]  /*01b0*/  IADD3 R0, P2, PT, R0, UR4, RZ ;  /* 0x0000000400007c10 */ /* 0x000fc8000ff5e0ff */
[----:B------:R-:W-:Y:S01]  /*01c0*/  ISETP.LT.U32.AND P1, PT, R2, UR6, PT ;  /* 0x0000000602007c0c */ /* 0x000fe2000bf21070 */
[----:B------:R-:W-:Y:S01]  /*01d0*/  IMAD.X R3, RZ, RZ, UR5, P2 ;  /* 0x00000005ff037e24 */ /* 0x000fe200090e06ff */
[----:B-1----:R-:W-:Y:S02]  /*01e0*/  LEA R2, P2, R0, UR10, 0x3 ;  /* 0x0000000a00027c11 */ /* 0x002fe4000f8418ff */
[----:B------:R-:W-:Y:S02]  /*01f0*/  ISETP.GT.U32.AND.EX P1, PT, R6, RZ, PT, P1 ;  /* 0x000000ff0600720c */ /* 0x000fe40003f24110 */
[----:B------:R-:W-:Y:S01]  /*0200*/  LEA.HI.X R3, R0, UR11, R3, 0x3, P2 ;  /* 0x0000000b00037c11 */ /* 0x000fe200090f1c03 */
[----:B------:R-:W0:Y:S04]  /*0210*/  @P0 LDC.64 R4, c[0x0][0x390] ;  /* 0x0000e400ff040b82 */ /* 0x000e280000000a00 */
[----:B0-----:R0:W-:Y:S06]  /*0220*/  @P0 STG.E.64 desc[UR8][R2.64], R4 ;  /* 0x0000000402000986 */ /* 0x0011ec000c101b08 */
[----:B------:R-:W-:Y:S05]  /*0230*/  @!P1 EXIT ;  /* 0x000000000000994d */ /* 0x000fea0003800000 */
[----:B0-----:R-:W0:Y:S02]  /*0240*/  LDC.64 R4, c[0x0][0x390] ;  /* 0x0000e400ff047b82 */ /* 0x001e240000000a00 */
[----:B0-----:R-:W-:Y:S01]  /*0250*/  STG.E.64 desc[UR8][R2.64+0x800], R4 ;  /* 0x0008000402007986 */ /* 0x001fe2000c101b08 */
[----:B------:R-:W-:Y:S05]  /*0260*/  EXIT ;  /* 0x000000000000794d */ /* 0x000fea0003800000 */
.L_x_248:
        /* <DEDUP_REMOVED lines=9> */
.L_x_1822:


//--------------------- .text._ZN3cub18CUB_300001_SM_10006detail11EmptyKernelIvEEvv --------------------------
	.section	.text._ZN3cub18CUB_300001_SM_10006detail11EmptyKernelIvEEvv,"ax",@progbits
	.align	128
        .global         _ZN3cub18CUB_300001_SM_10006detail11EmptyKernelIvEEvv
        .type           _ZN3cub18CUB_300001_SM_10006detail11EmptyKernelIvEEvv,@function
        .size           _ZN3cub18CUB_300001_SM_10006detail11EmptyKernelIvEEvv,(.L_x_1823 - _ZN3cub18CUB_300001_SM_10006detail11EmptyKernelIvEEvv)
        .other          _ZN3cub18CUB_300001_SM_10006detail11EmptyKernelIvEEvv,@"STO_CUDA_ENTRY STV_DEFAULT"
_ZN3cub18CUB_300001_SM_10006detail11EmptyKernelIvEEvv:
.text._ZN3cub18CUB_300001_SM_10006detail11EmptyKernelIvEEvv:
[----:B------:R-:W-:Y:S01]  /*0000*/  LDC R1, c[0x0][0x37c] ;  /* 0x0000df00ff017b82 */ /* 0x000fe20000000800 */
[----:B------:R-:W-:Y:S05]  /*0010*/  EXIT ;  /* 0x000000000000794d */ /* 0x000fea0003800000 */
.L_x_249:
        /* <DEDUP_REMOVED lines=14> */
.L_x_1823:


//--------------------- .text._ZN6thrust24THRUST_300001_SM_1000_NS8cuda_cub4core6detail13_kernel_agentINS1_8__reduce11ReduceAgentIPN4cuda3std3__45tupleIJdlEEESC_SB_lNS1_9__extrema9arg_min_fIdlNS9_4lessIdEEEEEEJSC_SC_iSH_EEEvDpT0_ --------------------------
	.section	.text._ZN6thrust24THRUST_300001_SM_1000_NS8cuda_cub4core6detail13_kernel_agentINS1_8__reduce11ReduceAgentIPN4cuda3std3__45tupleIJdlEEESC_SB_lNS1_9__extrema9arg_min_fIdlNS9_4lessIdEEEEEEJSC_SC_iSH_EEEvDpT0_,"ax",@progbits
	.align	128
        .global         _ZN6thrust24THRUST_300001_SM_1000_NS8cuda_cub4core6detail13_kernel_agentINS1_8__reduce11ReduceAgentIPN4cuda3std3__45tupleIJdlEEESC_SB_lNS1_9__extrema9arg_min_fIdlNS9_4lessIdEEEEEEJSC_SC_iSH_EEEvDpT0_
        .type           _ZN6thrust24THRUST_300001_SM_1000_NS8cuda_cub4core6detail13_kernel_agentINS1_8__reduce11ReduceAgentIPN4cuda3std3__45tupleIJdlEEESC_SB_lNS1_9__extrema9arg_min_fIdlNS9_4lessIdEEEEEEJSC_SC_iSH_EEEvDpT0_,@function
        .size           _ZN6thrust24THRUST_300001_SM_1000_NS8cuda_cub4core6detail13_kernel_agentINS1_8__reduce11ReduceAgentIPN4cuda3std3__45tupleIJdlEEESC_SB_lNS1_9__extrema9arg_min_fIdlNS9_4lessIdEEEEEEJSC_SC_iSH_EEEvDpT0_,(.L_x_1824 - _ZN6thrust24THRUST_300001_SM_1000_NS8cuda_cub4core6detail13_kernel_agentINS1_8__reduce11ReduceAgentIPN4cuda3std3__45tupleIJdlEEESC_SB_lNS1_9__extrema9arg_min_fIdlNS9_4lessIdEEEEEEJSC_SC_iSH_EEEvDpT0_)
        .other          _ZN6thrust24THRUST_300001_SM_1000_NS8cuda_cub4core6detail13_kernel_agentINS1_8__reduce11ReduceAgentIPN4cuda3std3__45tupleIJdlEEESC_SB_lNS1_9__extrema9arg_min_fIdlNS9_4lessIdEEEEEEJSC_SC_iSH_EEEvDpT0_,@"STO_CUDA_ENTRY STV_DEFAULT"
_ZN6thrust24THRUST_300001_SM_1000_NS8cuda_cub4core6detail13_kernel_agentINS1_8__reduce11ReduceAgentIPN4cuda3std3__45tupleIJdlEEESC_SB_lNS1_9__extrema9arg_min_fIdlNS9_4lessIdEEEEEEJSC_SC_iSH_EEEvDpT0_:
.text._ZN6thrust24THRUST_300001_SM_1000_NS8cuda_cub4core6detail13_kernel_agentINS1_8__reduce11ReduceAgentIPN4cuda3std3__45tupleIJdlEEESC_SB_lNS1_9__extrema9arg_min_fIdlNS9_4lessIdEEEEEEJSC_SC_iSH_EEEvDpT0_:
[----:B------:R-:W-:Y:S01]  /*0000*/  LDC R1, c[0x0][0x37c] ;  /* 0x0000df00ff017b82 */ /* 0x000fe20000000800 */
[----:B------:R-:W0:Y:S02]  /*0010*/  LDCU UR8, c[0x0][0x390] ;  /* 0x00007200ff0877ac */ /* 0x000e240008000800 */
[----:B0-----:R-:W-:-:S13]  /*0020*/  ISETP.NE.AND P0, PT, RZ, UR8, PT ;  /* 0x00000008ff007c0c */ /* 0x001fda000bf05270 */
[----:B------:R-:W-:Y:S05]  /*0030*/  @!P0 EXIT ;  /* 0x000000000000894d */ /* 0x000fea0003800000 */
[----:B------:R-:W-:Y:S01]  /*0040*/  UISETP.GT.AND UP0, UPT, UR8, 0x4ff, UPT ;  /* 0x000004ff0800788c */ /* 0x000fe2000bf04270 */
[----:B------:R-:W-:Y:S01]  /*0050*/  BSSY.RECONVERGENT B0, `(.L_x_250) ;  /* 0x0000741000007945 */ /* 0x000fe20003800200 */
[----:B------:R-:W0:Y:S07]  /*0060*/  LDCU.64 UR10, c[0x0][0x358] ;  /* 0x00006b00ff0a77ac */ /* 0x000e2e0008000a00 */
[----:B------:R-:W-:Y:S05]  /*0070*/  BRA.U UP0, `(.L_x_251) ;  /* 0x0000003500907547 */ /* 0x000fea000b800000 */
[----:B------:R-:W1:Y:S01]  /*0080*/  S2R R0, SR_TID.X ;  /* 0x0000000000007919 */ /* 0x000e620000002100 */
[----:B------:R-:W2:Y:S01]  /*0090*/  LDCU UR4, c[0x0][0x390] ;  /* 0x00007200ff0477ac */ /* 0x000ea20008000800 */
[----:B------:R-:W-:Y:S01]  /*00a0*/  BSSY.RECONVERGENT B1, `(.L_x_252) ;  /* 0x000000b000017945 */ /* 0x000fe20003800200 */
[----:B------:R-:W-:Y:S02]  /*00b0*/  CS2R R2, SRZ ;  /* 0x0000000000027805 */ /* 0x000fe4000001ff00 */
[----:B------:R-:W-:Y:S02]  /*00c0*/  CS2R R4, SRZ ;  /* 0x0000000000047805 */ /* 0x000fe4000001ff00 */
[----:B-1----:R-:W-:Y:S01]  /*00d0*/  ISETP.GE.AND P0, PT, R0, UR8, PT ;  /* 0x0000000800007c0c */ /* 0x002fe2000bf06270 */
[----:B------:R-:W-:-:S12]  /*00e0*/  IMAD.MOV.U32 R6, RZ, RZ, R0 ;  /* 0x000000ffff067224 */ /* 0x000fd800078e0000 */
[----:B--2---:R-:W-:Y:S05]  /*00f0*/  @P0 BRA `(.L_x_253) ;  /* 0x0000000000140947 */ /* 0x004fea0003800000 */
[----:B------:R-:W1:Y:S02]  /*0100*/  LDC.64 R8, c[0x0][0x380] ;  /* 0x0000e000ff087b82 */ /* 0x000e640000000a00 */
[----:B-1----:R-:W-:-:S05]  /*0110*/  IMAD.WIDE.U32 R8, R0, 0x10, R8 ;  /* 0x0000001000087825 */ /* 0x002fca00078e0008 */
[----:B0-----:R1:W5:Y:S04]  /*0120*/  LDG.E.64.CONSTANT R2, desc[UR10][R8.64] ;  /* 0x0000000a08027981 */ /* 0x001368000c1e9b00 */
[----:B------:R1:W5:Y:S01]  /*0130*/  LDG.E.64.CONSTANT R4, desc[UR10][R8.64+0x8] ;  /* 0x0000080a08047981 */ /* 0x000362000c1e9b00 */
[----:B------:R-:W-:-:S07]  /*0140*/  VIADD R6, R0, 0x100 ;  /* 0x0000010000067836 */ /* 0x000fce0000000000 */
.L_x_253:
[----:B0-----:R-:W-:Y:S05]  /*0150*/  BSYNC.RECONVERGENT B1 ;  /* 0x0000000000017941 */ /* 0x001fea0003800200 */
.L_x_252:
[----:B------:R-:W-:Y:S01]  /*0160*/  ISETP.GE.AND P0, PT, R6, UR8, PT ;  /* 0x0000000806007c0c */ /* 0x000fe2000bf06270 */
[----:B------:R-:W-:-:S12]  /*0170*/  BSSY.RECONVERGENT B1, `(.L_x_254) ;  /* 0x0000093000017945 */ /* 0x000fd80003800200 */
[----:B------:R-:W-:Y:S05]  /*0180*/  @P0 BRA `(.L_x_255) ;  /* 0x0000000800440947 */ /* 0x000fea0003800000 */
[----:B------:R-:W-:Y:S01]  /*0190*/  LOP3.LUT R7, RZ, R6, RZ, 0x33, !PT ;  /* 0x00000006ff077212 */ /* 0x000fe200078e33ff */
[----:B------:R-:W-:Y:S04]  /*01a0*/  BSSY.RECONVERGENT B2, `(.L_x_256) ;  /* 0x000002a000027945 */ /* 0x000fe80003800200 */
[----:B------:R-:W-:-:S05]  /*01b0*/  VIADD R16, R7, UR8 ;  /* 0x0000000807107c36 */ /* 0x000fca0008000000 */
[----:B------:R-:W-:-:S04]  /*01c0*/  LOP3.LUT R7, R16, 0x300, RZ, 0xc0, !PT ;  /* 0x0000030010077812 */ /* 0x000fc800078ec0ff */
[----:B------:R-:W-:-:S13]  /*01d0*/  ISETP.NE.AND P0, PT, R7, 0x300, PT ;  /* 0x000003000700780c */ /* 0x000fda0003f05270 */
[----:B------:R-:W-:Y:S05]  /*01e0*/  @!P0 BRA `(.L_x_257) ;  /* 0x0000000000948947 */ /* 0x000fea0003800000 */
[----:B-1----:R-:W0:Y:S01]  /*01f0*/  LDC.64 R8, c[0x0][0x380] ;  /* 0x0000e000ff087b82 */ /* 0x002e220000000a00 */
[----:B------:R-:W-:-:S04]  /*0200*/  LEA.HI R7, R16, 0x1, RZ, 0x18 ;  /* 0x0000000110077811 */ /* 0x000fc800078fc0ff */
[----:B------:R-:W-:-:S05]  /*0210*/  LOP3.LUT R7, R7, 0x3, RZ, 0xc0, !PT ;  /* 0x0000000307077812 */ /* 0x000fca00078ec0ff */
[----:B------:R-:W-:Y:S02]  /*0220*/  IMAD.MOV R7, RZ, RZ, -R7 ;  /* 0x000000ffff077224 */ /* 0x000fe400078e0a07 */
[----:B0-----:R-:W-:-:S04]  /*0230*/  IMAD.WIDE.U32 R8, R6, 0x10, R8 ;  /* 0x0000001006087825 */ /* 0x001fc800078e0008 */
[----:B------:R-:W-:-:S07]  /*0240*/  IMAD.MOV.U32 R14, RZ, RZ, R8 ;  /* 0x000000ffff0e7224 */ /* 0x000fce00078e0008 */
.L_x_260:
[----:B------:R-:W-:-:S05]  /*0250*/  IMAD.MOV.U32 R8, RZ, RZ, R14 ;  /* 0x000000ffff087224 */ /* 0x000fca00078e000e */
[----:B------:R-:W2:Y:S01]  /*0260*/  LDG.E.64.CONSTANT R10, desc[UR10][R8.64] ;  /* 0x0000000a080a7981 */ /* 0x000ea2000c1e9b00 */
[----:B------:R-:W-:Y:S01]  /*0270*/  VIADD R7, R7, 0x1 ;  /* 0x0000000107077836 */ /* 0x000fe20000000000 */
[----:B------:R-:W-:Y:S01]  /*0280*/  BSSY.RECONVERGENT B3, `(.L_x_258) ;  /* 0x0000018000037945 */ /* 0x000fe20003800200 */
[----:B------:R-:W-:-:S03]  /*0290*/  IADD3 R14, P3, PT, R8, 0x1000, RZ ;  /* 0x00001000080e7810 */ /* 0x000fc60007f7e0ff */
[----:B------:R-:W-:Y:S01]  /*02a0*/  ISETP.NE.AND P2, PT, R7, RZ, PT ;  /* 0x000000ff0700720c */ /* 0x000fe20003f45270 */
[----:B--2--5:R-:W-:-:S14]  /*02b0*/  DSETP.GEU.AND P0, PT, R2, R10, PT ;  /* 0x0000000a0200722a */ /* 0x024fdc0003f0e000 */
[----:B------:R-:W-:Y:S05]  /*02c0*/  @!P0 BRA `(.L_x_259) ;  /* 0x00000000004c8947 */ /* 0x000fea0003800000 */
[----:B------:R-:W2:Y:S01]  /*02d0*/  LDG.E.64.CONSTANT R12, desc[UR10][R8.64+0x8] ;  /* 0x0000080a080c7981 */ /* 0x000ea2000c1e9b00 */
[----:B------:R-:W-:Y:S01]  /*02e0*/  DSETP.GT.AND P0, PT, R2, R10, PT ;  /* 0x0000000a0200722a */ /* 0x000fe20003f04000 */
[----:B------:R-:W-:Y:S02]  /*02f0*/  IMAD.MOV.U32 R21, RZ, RZ, R5 ;  /* 0x000000ffff157224 */ /* 0x000fe400078e0005 */
[----:B------:R-:W-:Y:S02]  /*0300*/  IMAD.MOV.U32 R19, RZ, RZ, R4 ;  /* 0x000000ffff137224 */ /* 0x000fe400078e0004 */
[----:B------:R-:W-:Y:S02]  /*0310*/  IMAD.MOV.U32 R15, RZ, RZ, R2 ;  /* 0x000000ffff0f7224 */ /* 0x000fe400078e0002 */
[----:B------:R-:W-:Y:S02]  /*0320*/  IMAD.MOV.U32 R17, RZ, RZ, R3 ;  /* 0x000000ffff117224 */ /* 0x000fe400078e0003 */
[----:B------:R-:W-:-:S02]  /*0330*/  IMAD.MOV.U32 R2, RZ, RZ, R10 ;  /* 0x000000ffff027224 */ /* 0x000fc400078e000a */
[----:B------:R-:W-:Y:S02]  /*0340*/  IMAD.MOV.U32 R3, RZ, RZ, R11 ;  /* 0x000000ffff037224 */ /* 0x000fe400078e000b */
[----:B--2---:R-:W-:Y:S02]  /*0350*/  IMAD.MOV.U32 R4, RZ, RZ, R12 ;  /* 0x000000ffff047224 */ /* 0x004fe400078e000c */
[----:B------:R-:W-:Y:S01]  /*0360*/  IMAD.MOV.U32 R5, RZ, RZ, R13 ;  /* 0x000000ffff057224 */ /* 0x000fe200078e000d */
[----:B------:R-:W-:Y:S06]  /*0370*/  @P0 BRA `(.L_x_259) ;  /* 0x0000000000200947 */ /* 0x000fec0003800000 */
[CC--:B------:R-:W-:Y:S02]  /*0380*/  ISETP.LT.U32.AND P0, PT, R19.reuse, R12.reuse, PT ;  /* 0x0000000c1300720c */ /* 0x0c0fe40003f01070 */
[-C--:B------:R-:W-:Y:S02]  /*0390*/  ISETP.GE.U32.AND P1, PT, R19, R12.reuse, PT ;  /* 0x0000000c1300720c */ /* 0x080fe40003f26070 */
[CC--:B------:R-:W-:Y:S02]  /*03a0*/  ISETP.LT.AND.EX P0, PT, R21.reuse, R13.reuse, PT, P0 ;  /* 0x0000000d1500720c */ /* 0x0c0fe40003f01300 */
[-C--:B------:R-:W-:Y:S02]  /*03b0*/  ISETP.GE.AND.EX P1, PT, R21, R13.reuse, PT, P1 ;  /* 0x0000000d1500720c */ /* 0x080fe40003f26310 */
[----:B------:R-:W-:Y:S02]  /*03c0*/  SEL R4, R19, R12, P0 ;  /* 0x0000000c13047207 */ /* 0x000fe40000000000 */
[----:B------:R-:W-:-:S02]  /*03d0*/  SEL R5, R21, R13, P0 ;  /* 0x0000000d15057207 */ /* 0x000fc40000000000 */
[----:B------:R-:W-:Y:S02]  /*03e0*/  FSEL R2, R15, R10, !P1 ;  /* 0x0000000a0f027208 */ /* 0x000fe40004800000 */
[----:B------:R-:W-:-:S07]  /*03f0*/  FSEL R3, R17, R11, !P1 ;  /* 0x0000000b11037208 */ /* 0x000fce0004800000 */
.L_x_259:
[----:B------:R-:W-:Y:S05]  /*0400*/  BSYNC.RECONVERGENT B3 ;  /* 0x0000000000037941 */ /* 0x000fea0003800200 */
.L_x_258:
[----:B------:R-:W-:Y:S02]  /*0410*/  IMAD.X R9, RZ, RZ, R9, P3 ;  /* 0x000000ffff097224 */ /* 0x000fe400018e0609 */
[----:B------:R-:W-:Y:S01]  /*0420*/  VIADD R6, R6, 0x100 ;  /* 0x0000010006067836 */ /* 0x000fe20000000000 */
[----:B------:R-:W-:Y:S06]  /*0430*/  @P2 BRA `(.L_x_260) ;  /* 0xfffffffc00842947 */ /* 0x000fec000383ffff */
.L_x_257:
[----:B------:R-:W-:Y:S05]  /*0440*/  BSYNC.RECONVERGENT B2 ;  /* 0x0000000000027941 */ /* 0x000fea0003800200 */
.L_x_256:
[----:B-1----:R-:W0:Y:S01]  /*0450*/  LDC.64 R8, c[0x0][0x380] ;  /* 0x0000e000ff087b82 */ /* 0x002e220000000a00 */
[----:B------:R-:W-:-:S13]  /*0460*/  ISETP.GE.U32.AND P0, PT, R16, 0x300, PT ;  /* 0x000003001000780c */ /* 0x000fda0003f06070 */
[----:B------:R-:W-:Y:S05]  /*0470*/  @!P0 BRA `(.L_x_255) ;  /* 0x0000000400888947 */ /* 0x000fea0003800000 */
.L_x_269:
[----:B0-----:R-:W-:-:S05]  /*0480*/  IMAD.WIDE R14, R6, 0x10, R8 ;  /* 0x00000010060e7825 */ /* 0x001fca00078e0208 */
[----:B------:R-:W2:Y:S04]  /*0490*/  LDG.E.64.CONSTANT R18, desc[UR10][R14.64] ;  /* 0x0000000a0e127981 */ /* 0x000ea8000c1e9b00 */
[----:B-----5:R0:W5:Y:S04]  /*04a0*/  LDG.E.64.CONSTANT R22, desc[UR10][R14.64+0x1000] ;  /* 0x0010000a0e167981 */ /* 0x020168000c1e9b00 */
[----:B------:R0:W5:Y:S04]  /*04b0*/  LDG.E.64.CONSTANT R12, desc[UR10][R14.64+0x2000] ;  /* 0x0020000a0e0c7981 */ /* 0x000168000c1e9b00 */
[----:B------:R0:W5:Y:S01]  /*04c0*/  LDG.E.64.CONSTANT R10, desc[UR10][R14.64+0x3000] ;  /* 0x0030000a0e0a7981 */ /* 0x000162000c1e9b00 */
[----:B------:R-:W-:Y:S01]  /*04d0*/  BSSY.RECONVERGENT B2, `(.L_x_261) ;  /* 0x0000016000027945 */ /* 0x000fe20003800200 */
[----:B------:R-:W-:-:S02]  /*04e0*/  IMAD.MOV.U32 R7, RZ, RZ, R4 ;  /* 0x000000ffff077224 */ /* 0x000fc400078e0004 */
[----:B------:R-:W-:Y:S02]  /*04f0*/  IMAD.MOV.U32 R27, RZ, RZ, R5 ;  /* 0x000000ffff1b7224 */ /* 0x000fe400078e0005 */
[----:B------:R-:W-:Y:S02]  /*0500*/  IMAD.MOV.U32 R16, RZ, RZ, R2 ;  /* 0x000000ffff107224 */ /* 0x000fe400078e0002 */
[----:B------:R-:W-:Y:S01]  /*0510*/  IMAD.MOV.U32 R17, RZ, RZ, R3 ;  /* 0x000000ffff117224 */ /* 0x000fe200078e0003 */
[----:B--2---:R-:W-:-:S14]  /*0520*/  DSETP.GEU.AND P0, PT, R2, R18, PT ;  /* 0x000000120200722a */ /* 0x004fdc0003f0e000 */
[----:B0-----:R-:W-:Y:S05]  /*0530*/  @!P0 BRA `(.L_x_262) ;  /* 0x00000000003c8947 */ /* 0x001fea0003800000 */
[----:B------:R-:W2:Y:S01]  /*0540*/  LDG.E.64.CONSTANT R20, desc[UR10][R14.64+0x8] ;  /* 0x0000080a0e147981 */ /* 0x000ea2000c1e9b00 */
[----:B------:R-:W-:Y:S01]  /*0550*/  DSETP.GT.AND P0, PT, R2, R18, PT ;  /* 0x000000120200722a */ /* 0x000fe20003f04000 */
[----:B------:R-:W-:Y:S02]  /*0560*/  IMAD.MOV.U32 R16, RZ, RZ, R18 ;  /* 0x000000ffff107224 */ /* 0x000fe400078e0012 */
[----:B------:R-:W-:Y:S02]  /*0570*/  IMAD.MOV.U32 R17, RZ, RZ, R19 ;  /* 0x000000ffff117224 */ /* 0x000fe400078e0013 */
[----:B--2---:R-:W-:Y:S02]  /*0580*/  IMAD.MOV.U32 R7, RZ, RZ, R20 ;  /* 0x000000ffff077224 */ /* 0x004fe400078e0014 */
[----:B------:R-:W-:-:S07]  /*0590*/  IMAD.MOV.U32 R27, RZ, RZ, R21 ;  /* 0x000000ffff1b7224 */ /* 0x000fce00078e0015 */
[----:B------:R-:W-:Y:S05]  /*05a0*/  @P0 BRA `(.L_x_262) ;  /* 0x0000000000200947 */ /* 0x000fea0003800000 */
[CC--:B------:R-:W-:Y:S02]  /*05b0*/  ISETP.LT.U32.AND P1, PT, R4.reuse, R20.reuse, PT ;  /* 0x000000140400720c */ /* 0x0c0fe40003f21070 */
[CC--:B------:R-:W-:Y:S02]  /*05c0*/  ISETP.GE.U32.AND P0, PT, R4.reuse, R20.reuse, PT ;  /* 0x000000140400720c */ /* 0x0c0fe40003f06070 */
[CC--:B------:R-:W-:Y:S02]  /*05d0*/  ISETP.LT.AND.EX P1, PT, R5.reuse, R21.reuse, PT, P1 ;  /* 0x000000150500720c */ /* 0x0c0fe40003f21310 */
[CC--:B------:R-:W-:Y:S02]  /*05e0*/  ISETP.GE.AND.EX P0, PT, R5.reuse, R21.reuse, PT, P0 ;  /* 0x000000150500720c */ /* 0x0c0fe40003f06300 */
[----:B------:R-:W-:Y:S02]  /*05f0*/  SEL R7, R4, R20, P1 ;  /* 0x0000001404077207 */ /* 0x000fe40000800000 */
[----:B------:R-:W-:-:S02]  /*0600*/  SEL R27, R5, R21, P1 ;  /* 0x00000015051b7207 */ /* 0x000fc40000800000 */
[----:B------:R-:W-:Y:S02]  /*0610*/  FSEL R16, R2, R18, !P0 ;  /* 0x0000001202107208 */ /* 0x000fe40004000000 */
[----:B------:R-:W-:-:S07]  /*0620*/  FSEL R17, R3, R19, !P0 ;  /* 0x0000001303117208 */ /* 0x000fce0004000000 */
.L_x_262:
[----:B------:R-:W-:Y:S05]  /*0630*/  BSYNC.RECONVERGENT B2 ;  /* 0x0000000000027941 */ /* 0x000fea0003800200 */
.L_x_261:
[----:B-----5:R-:W-:Y:S01]  /*0640*/  DSETP.GEU.AND P0, PT, R16, R22, PT ;  /* 0x000000161000722a */ /* 0x020fe20003f0e000 */
[----:B------:R-:W-:Y:S01]  /*0650*/  BSSY.RECONVERGENT B2, `(.L_x_263) ;  /* 0x0000015000027945 */ /* 0x000fe20003800200 */
[----:B------:R-:W-:Y:S02]  /*0660*/  IMAD.MOV.U32 R21, RZ, RZ, R7 ;  /* 0x000000ffff157224 */ /* 0x000fe400078e0007 */
[----:B------:R-:W-:Y:S02]  /*0670*/  IMAD.MOV.U32 R25, RZ, RZ, R27 ;  /* 0x000000ffff197224 */ /* 0x000fe400078e001b */
[----:B------:R-:W-:Y:S02]  /*0680*/  IMAD.MOV.U32 R2, RZ, RZ, R16 ;  /* 0x000000ffff027224 */ /* 0x000fe400078e0010 */
[----:B------:R-:W-:-:S06]  /*0690*/  IMAD.MOV.U32 R3, RZ, RZ, R17 ;  /* 0x000000ffff037224 */ /* 0x000fcc00078e0011 */
[----:B------:R-:W-:Y:S05]  /*06a0*/  @!P0 BRA `(.L_x_264) ;  /* 0x00000000003c8947 */ /* 0x000fea0003800000 */
[----:B------:R-:W2:Y:S01]  /*06b0*/  LDG.E.64.CONSTANT R4, desc[UR10][R14.64+0x1008] ;  /* 0x0010080a0e047981 */ /* 0x000ea2000c1e9b00 */
[----:B------:R-:W-:Y:S01]  /*06c0*/  DSETP.GT.AND P0, PT, R16, R22, PT ;  /* 0x000000161000722a */ /* 0x000fe20003f04000 */
[----:B------:R-:W-:Y:S02]  /*06d0*/  IMAD.MOV.U32 R2, RZ, RZ, R22 ;  /* 0x000000ffff027224 */ /* 0x000fe400078e0016 */
[----:B------:R-:W-:Y:S02]  /*06e0*/  IMAD.MOV.U32 R3, RZ, RZ, R23 ;  /* 0x000000ffff037224 */ /* 0x000fe400078e0017 */
[----:B--2---:R-:W-:Y:S02]  /*06f0*/  IMAD.MOV.U32 R21, RZ, RZ, R4 ;  /* 0x000000ffff157224 */ /* 0x004fe400078e0004 */
[----:B------:R-:W-:-:S07]  /*0700*/  IMAD.MOV.U32 R25, RZ, RZ, R5 ;  /* 0x000000ffff197224 */ /* 0x000fce00078e0005 */
[----:B------:R-:W-:Y:S05]  /*0710*/  @P0 BRA `(.L_x_264) ;  /* 0x0000000000200947 */ /* 0x000fea0003800000 */
[CC--:B------:R-:W-:Y:S02]  /*0720*/  ISETP.GE.U32.AND P0, PT, R7.reuse, R4.reuse, PT ;  /* 0x000000040700720c */ /* 0x0c0fe40003f06070 */
[----:B------:R-:W-:Y:S02]  /*0730*/  ISETP.LT.U32.AND P1, PT, R7, R4, PT ;  /* 0x000000040700720c */ /* 0x000fe40003f21070 */
[CC--:B------:R-:W-:Y:S02]  /*0740*/  ISETP.GE.AND.EX P0, PT, R27.reuse, R5.reuse, PT, P0 ;  /* 0x000000051b00720c */ /* 0x0c0fe40003f06300 */
[----:B------:R-:W-:Y:S02]  /*0750*/  ISETP.LT.AND.EX P1, PT, R27, R5, PT, P1 ;  /* 0x000000051b00720c */ /* 0x000fe40003f21310 */
[----:B------:R-:W-:Y:S02]  /*0760*/  FSEL R2, R16, R22, !P0 ;  /* 0x0000001610027208 */ /* 0x000fe40004000000 */
[----:B------:R-:W-:-:S02]  /*0770*/  FSEL R3, R17, R23, !P0 ;  /* 0x0000001711037208 */ /* 0x000fc40004000000 */
[----:B------:R-:W-:Y:S02]  /*0780*/  SEL R21, R7, R4, P1 ;  /* 0x0000000407157207 */ /* 0x000fe40000800000 */
[----:B------:R-:W-:-:S07]  /*0790*/  SEL R25, R27, R5, P1 ;  /* 0x000000051b197207 */ /* 0x000fce0000800000 */
.L_x_264:
[----:B------:R-:W-:Y:S05]  /*07a0*/  BSYNC.RECONVERGENT B2 ;  /* 0x0000000000027941 */ /* 0x000fea0003800200 */
.L_x_263:
[----:B------:R-:W-:Y:S01]  /*07b0*/  DSETP.GEU.AND P0, PT, R2, R12, PT ;  /* 0x0000000c0200722a */ /* 0x000fe20003f0e000 */
        /* <DEDUP_REMOVED lines=21> */
.L_x_266:
[----:B------:R-:W-:Y:S05]  /*0910*/  BSYNC.RECONVERGENT B2 ;  /* 0x0000000000027941 */ /* 0x000fea0003800200 */
.L_x_265:
[----:B------:R-:W-:Y:S01]  /*0920*/  DSETP.GEU.AND P0, PT, R16, R10, PT ;  /* 0x0000000a1000722a */ /* 0x000fe20003f0e000 */
[----:B------:R-:W-:Y:S01]  /*0930*/  BSSY.RECONVERGENT B2, `(.L_x_267) ;  /* 0x0000013000027945 */ /* 0x000fe20003800200 */
[----:B------:R-:W-:Y:S02]  /*0940*/  IMAD.MOV.U32 R2, RZ, RZ, R16 ;  /* 0x000000ffff027224 */ /* 0x000fe400078e0010 */
[----:B------:R-:W-:Y:S02]  /*0950*/  IMAD.MOV.U32 R3, RZ, RZ, R17 ;  /* 0x000000ffff037224 */ /* 0x000fe400078e0011 */
[----:B------:R-:W-:Y:S02]  /*0960*/  IMAD.MOV.U32 R4, RZ, RZ, R7 ;  /* 0x000000ffff047224 */ /* 0x000fe400078e0007 */
[----:B------:R-:W-:-:S06]  /*0970*/  IMAD.MOV.U32 R5, RZ, RZ, R19 ;  /* 0x000000ffff057224 */ /* 0x000fcc00078e0013 */
[----:B------:R-:W-:Y:S05]  /*0980*/  @!P0 BRA `(.L_x_268) ;  /* 0x0000000000348947 */ /* 0x000fea0003800000 */
[----:B------:R0:W5:Y:S01]  /*0990*/  LDG.E.64.CONSTANT R4, desc[UR10][R14.64+0x3008] ;  /* 0x0030080a0e047981 */ /* 0x000162000c1e9b00 */
[----:B------:R-:W-:Y:S01]  /*09a0*/  DSETP.GT.AND P0, PT, R16, R10, PT ;  /* 0x0000000a1000722a */ /* 0x000fe20003f04000 */
[----:B------:R-:W-:Y:S02]  /*09b0*/  IMAD.MOV.U32 R2, RZ, RZ, R10 ;  /* 0x000000ffff027224 */ /* 0x000fe400078e000a */
[----:B------:R-:W-:-:S11]  /*09c0*/  IMAD.MOV.U32 R3, RZ, RZ, R11 ;  /* 0x000000ffff037224 */ /* 0x000fd600078e000b */
[----:B0-----:R-:W-:Y:S05]  /*09d0*/  @P0 BRA `(.L_x_268) ;  /* 0x0000000000200947 */ /* 0x001fea0003800000 */
[CC--:B-----5:R-:W-:Y:S02]  /*09e0*/  ISETP.GE.U32.AND P0, PT, R7.reuse, R4.reuse, PT ;  /* 0x000000040700720c */ /* 0x0e0fe40003f06070 */
[----:B------:R-:W-:Y:S02]  /*09f0*/  ISETP.LT.U32.AND P1, PT, R7, R4, PT ;  /* 0x000000040700720c */ /* 0x000fe40003f21070 */
[CC--:B------:R-:W-:Y:S02]  /*0a00*/  ISETP.GE.AND.EX P0, PT, R19.reuse, R5.reuse, PT, P0 ;  /* 0x000000051300720c */ /* 0x0c0fe40003f06300 */
[----:B------:R-:W-:Y:S02]  /*0a10*/  ISETP.LT.AND.EX P1, PT, R19, R5, PT, P1 ;  /* 0x000000051300720c */ /* 0x000fe40003f21310 */
[----:B------:R-:W-:Y:S02]  /*0a20*/  FSEL R2, R16, R10, !P0 ;  /* 0x0000000a10027208 */ /* 0x000fe40004000000 */
[----:B------:R-:W-:-:S02]  /*0a30*/  FSEL R3, R17, R11, !P0 ;  /* 0x0000000b11037208 */ /* 0x000fc40004000000 */
[----:B------:R-:W-:Y:S02]  /*0a40*/  SEL R4, R7, R4, P1 ;  /* 0x0000000407047207 */ /* 0x000fe40000800000 */
[----:B------:R-:W-:-:S07]  /*0a50*/  SEL R5, R19, R5, P1 ;  /* 0x0000000513057207 */ /* 0x000fce0000800000 */
.L_x_268:
[----:B------:R-:W-:Y:S05]  /*0a60*/  BSYNC.RECONVERGENT B2 ;  /* 0x0000000000027941 */ /* 0x000fea0003800200 */
.L_x_267:
[----:B------:R-:W-:-:S05]  /*0a70*/  VIADD R6, R6, 0x400 ;  /* 0x0000040006067836 */ /* 0x000fca0000000000 */
[----:B------:R-:W-:-:S13]  /*0a80*/  ISETP.GE.AND P0, PT, R6, UR4, PT ;  /* 0x0000000406007c0c */ /* 0x000fda000bf06270 */
[----:B------:R-:W-:Y:S05]  /*0a90*/  @!P0 BRA `(.L_x_269) ;  /* 0xfffffff800788947 */ /* 0x000fea000383ffff */
.L_x_255:
[----:B------:R-:W-:Y:S05]  /*0aa0*/  BSYNC.RECONVERGENT B1 ;  /* 0x0000000000017941 */ /* 0x000fea0003800200 */
.L_x_254:
[----:B------:R-:W2:Y:S02]  /*0ab0*/  LDCU UR4, c[0x0][0x390] ;  /* 0x00007200ff0477ac */ /* 0x000ea40008000800 */
[----:B--2---:R-:W-:-:S09]  /*0ac0*/  UISETP.GE.AND UP0, UPT, UR4, 0x100, UPT ;  /* 0x000001000400788c */ /* 0x004fd2000bf06270 */
[----:B------:R-:W-:Y:S05]  /*0ad0*/  BRA.U !UP0, `(.L_x_270) ;  /* 0x0000001108e47547 */ /* 0x000fea000b800000 */
[----:B------:R-:W2:Y:S01]  /*0ae0*/  S2R R6, SR_LANEID ;  /* 0x0000000000067919 */ /* 0x000ea20000000000 */
[----:B------:R-:W-:Y:S01]  /*0af0*/  BSSY.RECONVERGENT B1, `(.L_x_271) ;  /* 0x000001a000017945 */ /* 0x000fe20003800200 */
[----:B-----5:R-:W-:Y:S01]  /*0b00*/  IMAD.MOV.U32 R12, RZ, RZ, R4 ;  /* 0x000000ffff0c7224 */ /* 0x020fe200078e0004 */
[----:B------:R-:W-:Y:S01]  /*0b10*/  SHFL.DOWN PT, R10, R2, 0x1, 0x1f ;  /* 0x08201f00020a7f89 */ /* 0x000fe200000e0000 */
[----:B------:R-:W-:Y:S02]  /*0b20*/  IMAD.MOV.U32 R13, RZ, RZ, R5 ;  /* 0x000000ffff0d7224 */ /* 0x000fe400078e0005 */
[----:B01----:R-:W-:Y:S01]  /*0b30*/  IMAD.MOV.U32 R8, RZ, RZ, R2 ;  /* 0x000000ffff087224 */ /* 0x003fe200078e0002 */
[----:B------:R-:W0:Y:S01]  /*0b40*/  SHFL.DOWN PT, R11, R3, 0x1, 0x1f ;  /* 0x08201f00030b7f89 */ /* 0x000e2200000e0000 */
[----:B------:R-:W-:-:S03]  /*0b50*/  IMAD.MOV.U32 R9, RZ, RZ, R3 ;  /* 0x000000ffff097224 */ /* 0x000fc600078e0003 */
[----:B------:R1:W3:Y:S04]  /*0b60*/  SHFL.DOWN PT, R7, R4, 0x1, 0x1f ;  /* 0x08201f0004077f89 */ /* 0x0002e800000e0000 */
[----:B------:R1:W4:Y:S01]  /*0b70*/  SHFL.DOWN PT, R15, R5, 0x1, 0x1f ;  /* 0x08201f00050f7f89 */ /* 0x00032200000e0000 */
[----:B0-----:R-:W-:-:S06]  /*0b80*/  DSETP.GEU.AND P0, PT, R2, R10, PT ;  /* 0x0000000a0200722a */ /* 0x001fcc0003f0e000 */
[----:B--2---:R-:W-:-:S13]  /*0b90*/  ISETP.GT.OR P0, PT, R6, 0x1e, !P0 ;  /* 0x0000001e0600780c */ /* 0x004fda0004704670 */
[----:B-1-34-:R-:W-:Y:S05]  /*0ba0*/  @P0 BRA `(.L_x_272) ;  /* 0x0000000000380947 */ /* 0x01afea0003800000 */
[----:B------:R-:W-:Y:S01]  /*0bb0*/  DSETP.GT.AND P0, PT, R2, R10, PT ;  /* 0x0000000a0200722a */ /* 0x000fe20003f04000 */
[----:B------:R-:W-:Y:S02]  /*0bc0*/  IMAD.MOV.U32 R8, RZ, RZ, R10 ;  /* 0x000000ffff087224 */ /* 0x000fe400078e000a */
[----:B------:R-:W-:Y:S02]  /*0bd0*/  IMAD.MOV.U32 R9, RZ, RZ, R11 ;  /* 0x000000ffff097224 */ /* 0x000fe400078e000b */
[----:B------:R-:W-:Y:S02]  /*0be0*/  IMAD.MOV.U32 R12, RZ, RZ, R7 ;  /* 0x000000ffff0c7224 */ /* 0x000fe400078e0007 */
[----:B------:R-:W-:-:S07]  /*0bf0*/  IMAD.MOV.U32 R13, RZ, RZ, R15 ;  /* 0x000000ffff0d7224 */ /* 0x000fce00078e000f */
[----:B------:R-:W-:Y:S05]  /*0c00*/  @P0 BRA `(.L_x_272) ;  /* 0x0000000000200947 */ /* 0x000fea0003800000 */
[CC--:B------:R-:W-:Y:S02]  /*0c10*/  ISETP.LT.U32.AND P1, PT, R4.reuse, R7.reuse, PT ;  /* 0x000000070400720c */ /* 0x0c0fe40003f21070 */
[C---:B------:R-:W-:Y:S02]  /*0c20*/  ISETP.GE.U32.AND P0, PT, R4.reuse, R7, PT ;  /* 0x000000070400720c */ /* 0x040fe40003f06070 */
[CC--:B------:R-:W-:Y:S02]  /*0c30*/  ISETP.LT.AND.EX P1, PT, R5.reuse, R15.reuse, PT, P1 ;  /* 0x0000000f0500720c */ /* 0x0c0fe40003f21310 */
[C---:B------:R-:W-:Y:S02]  /*0c40*/  ISETP.GE.AND.EX P0, PT, R5.reuse, R15, PT, P0 ;  /* 0x0000000f0500720c */ /* 0x040fe40003f06300 */
[----:B------:R-:W-:Y:S02]  /*0c50*/  SEL R12, R4, R7, P1 ;  /* 0x00000007040c7207 */ /* 0x000fe40000800000 */
[----:B------:R-:W-:-:S02]  /*0c60*/  SEL R13, R5, R15, P1 ;  /* 0x0000000f050d7207 */ /* 0x000fc40000800000 */
[----:B------:R-:W-:Y:S02]  /*0c70*/  FSEL R8, R2, R10, !P0 ;  /* 0x0000000a02087208 */ /* 0x000fe40004000000 */
[----:B------:R-:W-:-:S07]  /*0c80*/  FSEL R9, R3, R11, !P0 ;  /* 0x0000000b03097208 */ /* 0x000fce0004000000 */
.L_x_272:
[----:B------:R-:W-:Y:S05]  /*0c90*/  BSYNC.RECONVERGENT B1 ;  /* 0x0000000000017941 */ /* 0x000fea0003800200 */
.L_x_271:
[----:B------:R-:W-:Y:S01]  /*0ca0*/  SHFL.DOWN PT, R4, R8, 0x2, 0x1f ;  /* 0x08401f0008047f89 */ /* 0x000fe200000e0000 */
[----:B------:R-:W-:Y:S01]  /*0cb0*/  BSSY.RECONVERGENT B1, `(.L_x_273) ;  /* 0x0000019000017945 */ /* 0x000fe20003800200 */
[----:B------:R-:W-:Y:S02]  /*0cc0*/  IMAD.MOV.U32 R7, RZ, RZ, R12 ;  /* 0x000000ffff077224 */ /* 0x000fe400078e000c */
[----:B------:R-:W0:Y:S01]  /*0cd0*/  SHFL.DOWN PT, R5, R9, 0x2, 0x1f ;  /* 0x08401f0009057f89 */ /* 0x000e2200000e0000 */
[----:B------:R-:W-:Y:S02]  /*0ce0*/  IMAD.MOV.U32 R10, RZ, RZ, R13 ;  /* 0x000000ffff0a7224 */ /* 0x000fe400078e000d */
[----:B------:R-:W-:Y:S01]  /*0cf0*/  IMAD.MOV.U32 R2, RZ, RZ, R8 ;  /* 0x000000ffff027224 */ /* 0x000fe200078e0008 */
[----:B------:R1:W2:Y:S01]  /*0d00*/  SHFL.DOWN PT, R11, R12, 0x2, 0x1f ;  /* 0x08401f000c0b7f89 */ /* 0x0002a200000e0000 */
[----:B------:R-:W-:-:S03]  /*0d10*/  IMAD.MOV.U32 R3, RZ, RZ, R9 ;  /* 0x000000ffff037224 */ /* 0x000fc600078e0009 */
[----:B------:R1:W3:Y:S01]  /*0d20*/  SHFL.DOWN PT, R14, R13, 0x2, 0x1f ;  /* 0x08401f000d0e7f89 */ /* 0x0002e200000e0000 */
[----:B0-----:R-:W-:-:S06]  /*0d30*/  DSETP.GEU.AND P0, PT, R8, R4, PT ;  /* 0x000000040800722a */ /* 0x001fcc0003f0e000 */
[----:B------:R-:W-:-:S13]  /*0d40*/  ISETP.GT.OR P0, PT, R6, 0x1d, !P0 ;  /* 0x0000001d0600780c */ /* 0x000fda0004704670 */
[----:B-123--:R-:W-:Y:S05]  /*0d50*/  @P0 BRA `(.L_x_274) ;  /* 0x0000000000380947 */ /* 0x00efea0003800000 */
[----:B------:R-:W-:Y:S01]  /*0d60*/  DSETP.GT.AND P0, PT, R8, R4, PT ;  /* 0x000000040800722a */ /* 0x000fe20003f04000 */
[----:B------:R-:W-:Y:S02]  /*0d70*/  IMAD.MOV.U32 R2, RZ, RZ, R4 ;  /* 0x000000ffff027224 */ /* 0x000fe400078e0004 */
[----:B------:R-:W-:Y:S02]  /*0d80*/  IMAD.MOV.U32 R3, RZ, RZ, R5 ;  /* 0x000000ffff037224 */ /* 0x000fe400078e0005 */
[----:B------:R-:W-:Y:S02]  /*0d90*/  IMAD.MOV.U32 R7, RZ, RZ, R11 ;  /* 0x000000ffff077224 */ /* 0x000fe400078e000b */
        /* <DEDUP_REMOVED lines=10> */
.L_x_274:
[----:B------:R-:W-:Y:S05]  /*0e40*/  BSYNC.RECONVERGENT B1 ;  /* 0x0000000000017941 */ /* 0x000fea0003800200 */
.L_x_273:
        /* <DEDUP_REMOVED lines=26> */
.L_x_276:
[----:B------:R-:W-:Y:S05]  /*0ff0*/  BSYNC.RECONVERGENT B1 ;  /* 0x0000000000017941 */ /* 0x000fea0003800200 */
.L_x_275:
        /* <DEDUP_REMOVED lines=26> */
.L_x_278:
[----:B------:R-:W-:Y:S05]  /*11a0*/  BSYNC.RECONVERGENT B1 ;  /* 0x0000000000017941 */ /* 0x000fea0003800200 */
.L_x_277:
[----:B------:R-:W-:Y:S01]  /*11b0*/  SHFL.DOWN PT, R4, R8, 0x10, 0x1f ;  /* 0x0a001f0008047f89 */ /* 0x000fe200000e0000 */
[----:B------:R-:W-:Y:S01]  /*11c0*/  ISETP.NE.AND P1, PT, R6, RZ, PT ;  /* 0x000000ff0600720c */ /* 0x000fe20003f25270 */
[----:B------:R-:W-:Y:S01]  /*11d0*/  BSSY.RECONVERGENT B1, `(.L_x_279) ;  /* 0x0000019000017945 */ /* 0x000fe20003800200 */
[----:B------:R-:W-:Y:S01]  /*11e0*/  IMAD.MOV.U32 R20, RZ, RZ, R7 ;  /* 0x000000ffff147224 */ /* 0x000fe200078e0007 */
[----:B------:R-:W0:Y:S01]  /*11f0*/  SHFL.DOWN PT, R5, R9, 0x10, 0x1f ;  /* 0x0a001f0009057f89 */ /* 0x000e2200000e0000 */
[----:B------:R-:W-:Y:S02]  /*1200*/  IMAD.MOV.U32 R21, RZ, RZ, R10 ;  /* 0x000000ffff157224 */ /* 0x000fe400078e000a */
[----:B------:R-:W-:Y:S01]  /*1210*/  IMAD.MOV.U32 R2, RZ, RZ, R8 ;  /* 0x000000ffff027224 */ /* 0x000fe200078e0008 */
[----:B------:R1:W2:Y:S01]  /*1220*/  SHFL.DOWN PT, R11, R10, 0x10, 0x1f ;  /* 0x0a001f000a0b7f89 */ /* 0x0002a200000e0000 */
[----:B------:R-:W-:Y:S01]  /*1230*/  IMAD.MOV.U32 R3, RZ, RZ, R9 ;  /* 0x000000ffff037224 */ /* 0x000fe200078e0009 */
[----:B0-----:R-:W-:-:S06]  /*1240*/  DSETP.GEU.AND P0, PT, R8, R4, PT ;  /* 0x000000040800722a */ /* 0x001fcc0003f0e000 */
[----:B------:R-:W-:Y:S02]  /*1250*/  ISETP.GT.OR P0, PT, R6, 0xf, !P0 ;  /* 0x0000000f0600780c */ /* 0x000fe40004704670 */
[----:B------:R1:W0:Y:S11]  /*1260*/  SHFL.DOWN PT, R6, R7, 0x10, 0x1f ;  /* 0x0a001f0007067f89 */ /* 0x00023600000e0000 */
[----:B-12---:R-:W-:Y:S05]  /*1270*/  @P0 BRA `(.L_x_280) ;  /* 0x0000000000380947 */ /* 0x006fea0003800000 */
[----:B------:R-:W-:Y:S01]  /*1280*/  DSETP.GT.AND P0, PT, R8, R4, PT ;  /* 0x000000040800722a */ /* 0x000fe20003f04000 */
[----:B------:R-:W-:Y:S02]  /*1290*/  IMAD.MOV.U32 R2, RZ, RZ, R4 ;  /* 0x000000ffff027224 */ /* 0x000fe400078e0004 */
[----:B------:R-:W-:Y:S02]  /*12a0*/  IMAD.MOV.U32 R3, RZ, RZ, R5 ;  /* 0x000000ffff037224 */ /* 0x000fe400078e0005 */
[----:B0-----:R-:W-:Y:S02]  /*12b0*/  IMAD.MOV.U32 R20, RZ, RZ, R6 ;  /* 0x000000ffff147224 */ /* 0x001fe400078e0006 */
        /* <DEDUP_REMOVED lines=10> */
.L_x_280:
[----:B------:R-:W-:Y:S05]  /*1360*/  BSYNC.RECONVERGENT B1 ;  /* 0x0000000000017941 */ /* 0x000fea0003800200 */
.L_x_279:
[----:B------:R-:W-:Y:S04]  /*1370*/  BSSY.RECONVERGENT B1, `(.L_x_281) ;  /* 0x000000a000017945 */ /* 0x000fe80003800200 */
[----:B------:R-:W-:Y:S05]  /*1380*/  @P1 BRA `(.L_x_282) ;  /* 0x0000000000201947 */ /* 0x000fea0003800000 */
[----:B0-----:R-:W0:Y:S01]  /*1390*/  S2R R6, SR_CgaCtaId ;  /* 0x0000000000067919 */ /* 0x001e220000008800 */
[----:B------:R-:W-:Y:S02]  /*13a0*/  MOV R5, 0x400 ;  /* 0x0000040000057802 */ /* 0x000fe40000000f00 */
[----:B------:R-:W-:-:S04]  /*13b0*/  SHF.R.U32.HI R4, RZ, 0x1, R0 ;  /* 0x00000001ff047819 */ /* 0x000fc80000011600 */
[----:B------:R-:W-:Y:S02]  /*13c0*/  LOP3.LUT R4, R4, 0x1f0, RZ, 0xc0, !PT ;  /* 0x000001f004047812 */ /* 0x000fe400078ec0ff */
[----:B0-----:R-:W-:-:S05]  /*13d0*/  LEA R5, R6, R5, 0x18 ;  /* 0x0000000506057211 */ /* 0x001fca00078ec0ff */
[----:B------:R-:W-:-:S05]  /*13e0*/  IMAD.IADD R5, R4, 0x1, R5 ;  /* 0x0000000104057824 */ /* 0x000fca00078e0205 */
[----:B------:R1:W-:Y:S04]  /*13f0*/  STS.64 [R5+0x10], R20 ;  /* 0x0000101405007388 */ /* 0x0003e80000000a00 */
[----:B------:R1:W-:Y:S02]  /*1400*/  STS.64 [R5+0x8], R2 ;  /* 0x0000080205007388 */ /* 0x0003e40000000a00 */
.L_x_282:
[----:B------:R-:W-:Y:S05]  /*1410*/  BSYNC.RECONVERGENT B1 ;  /* 0x0000000000017941 */ /* 0x000fea0003800200 */
.L_x_281:
[----:B------:R-:W-:Y:S01]  /*1420*/  BAR.SYNC.DEFER_BLOCKING 0x0 ;  /* 0x0000000000007b1d */ /* 0x000fe20000010000 */
[----:B------:R-:W-:-:S13]  /*1430*/  ISETP.NE.AND P1, PT, R0, RZ, PT ;  /* 0x000000ff0000720c */ /* 0x000fda0003f25270 */
[----:B------:R-:W-:Y:S05]  /*1440*/  @P1 BRA `(.L_x_283) ;  /* 0x0000006000041947 */ /* 0x000fea0003800000 */
[----:B-1----:R-:W1:Y:S01]  /*1450*/  S2R R5, SR_CgaCtaId ;  /* 0x0000000000057919 */ /* 0x002e620000008800 */
[----:B------:R-:W-:Y:S01]  /*1460*/  MOV R0, 0x400 ;  /* 0x0000040000007802 */ /* 0x000fe20000000f00 */
[----:B------:R-:W-:Y:S01]  /*1470*/  BSSY.RECONVERGENT B1, `(.L_x_284) ;  /* 0x000001a000017945 */ /* 0x000fe20003800200 */
[----:B------:R-:W-:Y:S02]  /*1480*/  IMAD.MOV.U32 R30, RZ, RZ, R20 ;  /* 0x000000ffff1e7224 */ /* 0x000fe400078e0014 */
[----:B------:R-:W-:Y:S02]  /*1490*/  IMAD.MOV.U32 R31, RZ, RZ, R21 ;  /* 0x000000ffff1f7224 */ /* 0x000fe400078e0015 */
[----:B------:R-:W-:Y:S02]  /*14a0*/  IMAD.MOV.U32 R28, RZ, RZ, R2 ;  /* 0x000000ffff1c7224 */ /* 0x000fe400078e0002 */
[----:B------:R-:W-:Y:S01]  /*14b0*/  IMAD.MOV.U32 R29, RZ, RZ, R3 ;  /* 0x000000ffff1d7224 */ /* 0x000fe200078e0003 */
[----:B-1----:R-:W-:-:S05]  /*14c0*/  LEA R0, R5, R0, 0x18 ;  /* 0x0000000005007211 */ /* 0x002fca00078ec0ff */
[----:B------:R-:W1:Y:S04]  /*14d0*/  LDS.64 R8, [R0+0x18] ;  /* 0x0000180000087984 */ /* 0x000e680000000a00 */
[----:B------:R2:W3:Y:S04]  /*14e0*/  LDS.128 R16, [R0+0x40] ;  /* 0x0000400000107984 */ /* 0x0004e80000000c00 */
[----:B------:R2:W4:Y:S04]  /*14f0*/  LDS.128 R12, [R0+0x50] ;  /* 0x00005000000c7984 */ /* 0x0005280000000c00 */
[----:B0-----:R2:W0:Y:S01]  /*1500*/  LDS.128 R4, [R0+0x20] ;  /* 0x0000200000047984 */ /* 0x0014220000000c00 */
[----:B-1----:R-:W-:-:S14]  /*1510*/  DSETP.GEU.AND P0, PT, R2, R8, PT ;  /* 0x000000080200722a */ /* 0x002fdc0003f0e000 */
[----:B0-234-:R-:W-:Y:S05]  /*1520*/  @!P0 BRA `(.L_x_285) ;  /* 0x0000000000388947 */ /* 0x01dfea0003800000 */
[----:B------:R-:W-:Y:S01]  /*1530*/  DSETP.GEU.AND P0, PT, R8, R2, PT ;  /* 0x000000020800722a */ /* 0x000fe20003f0e000 */
[----:B------:R-:W-:Y:S02]  /*1540*/  IMAD.MOV.U32 R30, RZ, RZ, R4 ;  /* 0x000000ffff1e7224 */ /* 0x000fe400078e0004 */
[----:B------:R-:W-:Y:S02]  /*1550*/  IMAD.MOV.U32 R31, RZ, RZ, R5 ;  /* 0x000000ffff1f7224 */ /* 0x000fe400078e0005 */
[----:B------:R-:W-:Y:S02]  /*1560*/  IMAD.MOV.U32 R28, RZ, RZ, R8 ;  /* 0x000000ffff1c7224 */ /* 0x000fe400078e0008 */
[----:B------:R-:W-:-:S07]  /*1570*/  IMAD.MOV.U32 R29, RZ, RZ, R9 ;  /* 0x000000ffff1d7224 */ /* 0x000fce00078e0009 */
[----:B------:R-:W-:Y:S05]  /*1580*/  @!P0 BRA `(.L_x_285) ;  /* 0x0000000000208947 */ /* 0x000fea0003800000 */
        /* <DEDUP_REMOVED lines=8> */
.L_x_285:
[----:B------:R-:W-:Y:S05]  /*1610*/  BSYNC.RECONVERGENT B1 ;  /* 0x0000000000017941 */ /* 0x000fea0003800200 */
.L_x_284:
[----:B------:R0:W1:Y:S01]  /*1620*/  LDS.128 R20, [R0+0x60] ;  /* 0x0000600000147984 */ /* 0x0000620000000c00 */
[----:B------:R-:W-:Y:S01]  /*1630*/  DSETP.GEU.AND P0, PT, R28, R6, PT ;  /* 0x000000061c00722a */ /* 0x000fe20003f0e000 */
[----:B------:R-:W-:Y:S01]  /*1640*/  BSSY.RECONVERGENT B1, `(.L_x_286) ;  /* 0x0000016000017945 */ /* 0x000fe20003800200 */
[----:B------:R-:W-:Y:S01]  /*1650*/  IMAD.MOV.U32 R33, RZ, RZ, R30 ;  /* 0x000000ffff217224 */ /* 0x000fe200078e001e */
[----:B------:R0:W2:Y:S01]  /*1660*/  LDS.128 R8, [R0+0x70] ;  /* 0x0000700000087984 */ /* 0x0000a20000000c00 */
[----:B------:R-:W-:Y:S02]  /*1670*/  IMAD.MOV.U32 R35, RZ, RZ, R31 ;  /* 0x000000ffff237224 */ /* 0x000fe400078e001f */
[----:B------:R-:W-:Y:S01]  /*1680*/  IMAD.MOV.U32 R2, RZ, RZ, R28 ;  /* 0x000000ffff027224 */ /* 0x000fe200078e001c */
[----:B------:R0:W3:Y:S01]  /*1690*/  LDS.128 R24, [R0+0x30] ;  /* 0x0000300000187984 */ /* 0x0000e20000000c00 */
[----:B------:R-:W-:-:S06]  /*16a0*/  IMAD.MOV.U32 R3, RZ, RZ, R29 ;  /* 0x000000ffff037224 */ /* 0x000fcc00078e001d */
[----:B------:R-:W-:Y:S05]  /*16b0*/  @!P0 BRA `(.L_x_287) ;  /* 0x0000000000388947 */ /* 0x000fea0003800000 */
[----:B------:R-:W-:Y:S01]  /*16c0*/  DSETP.GEU.AND P0, PT, R6, R28, PT ;  /* 0x0000001c0600722a */ /* 0x000fe20003f0e000 */
[----:B---3--:R-:W-:Y:S02]  /*16d0*/  IMAD.MOV.U32 R33, RZ, RZ, R24 ;  /* 0x000000ffff217224 */ /* 0x008fe400078e0018 */
[----:B------:R-:W-:Y:S02]  /*16e0*/  IMAD.MOV.U32 R35, RZ, RZ, R25 ;  /* 0x000000ffff237224 */ /* 0x000fe400078e0019 */
[----:B------:R-:W-:Y:S02]  /*16f0*/  IMAD.MOV.U32 R2, RZ, RZ, R6 ;  /* 0x000000ffff027224 */ /* 0x000fe400078e0006 */
[----:B------:R-:W-:-:S07]  /*1700*/  IMAD.MOV.U32 R3, RZ, RZ, R7 ;  /* 0x000000ffff037224 */ /* 0x000fce00078e0007 */
[----:B------:R-:W-:Y:S05]  /*1710*/  @!P0 BRA `(.L_x_287) ;  /* 0x0000000000208947 */ /* 0x000fea0003800000 */
        /* <DEDUP_REMOVED lines=8> */
.L_x_287:
[----:B------:R-:W-:Y:S05]  /*17a0*/  BSYNC.RECONVERGENT B1 ;  /* 0x0000000000017941 */ /* 0x000fea0003800200 */
.L_x_286:
[----:B---3--:R-:W-:Y:S01]  /*17b0*/  DSETP.GEU.AND P0, PT, R2, R26, PT ;  /* 0x0000001a0200722a */ /* 0x008fe20003f0e000 */
[----:B------:R-:W-:Y:S01]  /*17c0*/  BSSY.RECONVERGENT B1, `(.L_x_288) ;  /* 0x0000014000017945 */ /* 0x000fe20003800200 */
[----:B------:R-:W-:Y:S02]  /*17d0*/  IMAD.MOV.U32 R29, RZ, RZ, R33 ;  /* 0x000000ffff1d7224 */ /* 0x000fe400078e0021 */
[----:B------:R-:W-:Y:S02]  /*17e0*/  IMAD.MOV.U32 R31, RZ, RZ, R35 ;  /* 0x000000ffff1f7224 */ /* 0x000fe400078e0023 */
[----:B------:R-:W-:Y:S02]  /*17f0*/  IMAD.MOV.U32 R4, RZ, RZ, R2 ;  /* 0x000000ffff047224 */ /* 0x000fe400078e0002 */
[----:B------:R-:W-:-:S06]  /*1800*/  IMAD.MOV.U32 R5, RZ, RZ, R3 ;  /* 0x000000ffff057224 */ /* 0x000fcc00078e0003 */
[----:B------:R-:W-:Y:S05]  /*1810*/  @!P0 BRA `(.L_x_289) ;  /* 0x0000000000388947 */ /* 0x000fea0003800000 */
        /* <DEDUP_REMOVED lines=14> */
.L_x_289:
[----:B------:R-:W-:Y:S05]  /*1900*/  BSYNC.RECONVERGENT B1 ;  /* 0x0000000000017941 */ /* 0x000fea0003800200 */
.L_x_288:
[----:B------:R-:W-:Y:S01]  /*1910*/  DSETP.GEU.AND P0, PT, R4, R18, PT ;  /* 0x000000120400722a */ /* 0x000fe20003f0e000 */
        /* <DEDUP_REMOVED lines=20> */
.L_x_291:
[----:B------:R-:W-:Y:S05]  /*1a60*/  BSYNC.RECONVERGENT B1 ;  /* 0x0000000000017941 */ /* 0x000fea0003800200 */
.L_x_290:
        /* <DEDUP_REMOVED lines=8> */
[----:B-1----:R-:W-:Y:S02]  /*1af0*/  IMAD.MOV.U32 R17, RZ, RZ, R20 ;  /* 0x000000ffff117224 */ /* 0x002fe400078e0014 */
        /* <DEDUP_REMOVED lines=12> */
.L_x_293:
[----:B------:R-:W-:Y:S05]  /*1bc0*/  BSYNC.RECONVERGENT B1 ;  /* 0x0000000000017941 */ /* 0x000fea0003800200 */
.L_x_292:
[----:B-1----:R-:W-:Y:S01]  /*1bd0*/  DSETP.GEU.AND P0, PT, R4, R22, PT ;  /* 0x000000160400722a */ /* 0x002fe20003f0e000 */
[----:B------:R-:W-:Y:S01]  /*1be0*/  BSSY.RECONVERGENT B1, `(.L_x_294) ;  /* 0x0000014000017945 */ /* 0x000fe20003800200 */
[----:B------:R-:W-:Y:S02]  /*1bf0*/  IMAD.MOV.U32 R13, RZ, RZ, R17 ;  /* 0x000000ffff0d7224 */ /* 0x000fe400078e0011 */
[----:B------:R-:W-:Y:S02]  /*1c00*/  IMAD.MOV.U32 R12, RZ, RZ, R19 ;  /* 0x000000ffff0c7224 */ /* 0x000fe400078e0013 */
[----:B------:R-:W-:Y:S02]  /*1c10*/  IMAD.MOV.U32 R6, RZ, RZ, R4 ;  /* 0x000000ffff067224 */ /* 0x000fe400078e0004 */
[----:B------:R-:W-:-:S06]  /*1c20*/  IMAD.MOV.U32 R7, RZ, RZ, R5 ;  /* 0x000000ffff077224 */ /* 0x000fcc00078e0005 */
[----:B------:R-:W-:Y:S05]  /*1c30*/  @!P0 BRA `(.L_x_295) ;  /* 0x0000000000388947 */ /* 0x000fea0003800000 */
[----:B------:R-:W-:Y:S01]  /*1c40*/  DSETP.GEU.AND P0, PT, R22, R4, PT ;  /* 0x000000041600722a */ /* 0x000fe20003f0e000 */
[----:B--2---:R-:W-:Y:S02]  /*1c50*/  IMAD.MOV.U32 R13, RZ, RZ, R8 ;  /* 0x000000ffff0d7224 */ /* 0x004fe400078e0008 */
        /* <DEDUP_REMOVED lines=12> */
.L_x_295:
[----:B------:R-:W-:Y:S05]  /*1d20*/  BSYNC.RECONVERGENT B1 ;  /* 0x0000000000017941 */ /* 0x000fea0003800200 */
.L_x_294:
[----:B--2---:R-:W-:Y:S01]  /*1d30*/  DSETP.GEU.AND P0, PT, R6, R10, PT ;  /* 0x0000000a0600722a */ /* 0x004fe20003f0e000 */
[----:B------:R-:W-:Y:S02]  /*1d40*/  IMAD.MOV.U32 R20, RZ, RZ, R13 ;  /* 0x000000ffff147224 */ /* 0x000fe400078e000d */
[----:B------:R-:W-:Y:S02]  /*1d50*/  IMAD.MOV.U32 R21, RZ, RZ, R12 ;  /* 0x000000ffff157224 */ /* 0x000fe400078e000c */
[----:B------:R-:W-:Y:S02]  /*1d60*/  IMAD.MOV.U32 R2, RZ, RZ, R6 ;  /* 0x000000ffff027224 */ /* 0x000fe400078e0006 */
[----:B------:R-:W-:-:S07]  /*1d70*/  IMAD.MOV.U32 R3, RZ, RZ, R7 ;  /* 0x000000ffff037224 */ /* 0x000fce00078e0007 */
[----:B------:R-:W-:Y:S05]  /*1d80*/  @!P0 BRA `(.L_x_283) ;  /* 0x0000005400b48947 */ /* 0x000fea0003800000 */
[----:B------:R2:W3:Y:S01]  /*1d90*/  LDS.64 R20, [R0+0x80] ;  /* 0x0000800000147984 */ /* 0x0004e20000000a00 */
[----:B------:R-:W-:Y:S01]  /*1da0*/  DSETP.GEU.AND P0, PT, R10, R6, PT ;  /* 0x000000060a00722a */ /* 0x000fe20003f0e000 */
[----:B------:R-:W-:Y:S02]  /*1db0*/  IMAD.MOV.U32 R2, RZ, RZ, R10 ;  /* 0x000000ffff027224 */ /* 0x000fe400078e000a */
[----:B------:R-:W-:-:S11]  /*1dc0*/  IMAD.MOV.U32 R3, RZ, RZ, R11 ;  /* 0x000000ffff037224 */ /* 0x000fd600078e000b */
[----:B--2---:R-:W-:Y:S05]  /*1dd0*/  @!P0 BRA `(.L_x_283) ;  /* 0x0000005400a08947 */ /* 0x004fea0003800000 */
[CC--:B---3--:R-:W-:Y:S02]  /*1de0*/  ISETP.GE.U32.AND P0, PT, R13.reuse, R20.reuse, PT ;  /* 0x000000140d00720c */ /* 0x0c8fe40003f06070 */
[----:B------:R-:W-:Y:S02]  /*1df0*/  ISETP.LT.U32.AND P2, PT, R13, R20, PT ;  /* 0x000000140d00720c */ /* 0x000fe40003f41070 */
[CC--:B------:R-:W-:Y:S02]  /*1e00*/  ISETP.GE.AND.EX P0, PT, R12.reuse, R21.reuse, PT, P0 ;  /* 0x000000150c00720c */ /* 0x0c0fe40003f06300 */
[----:B------:R-:W-:Y:S02]  /*1e10*/  ISETP.LT.AND.EX P2, PT, R12, R21, PT, P2 ;  /* 0x000000150c00720c */ /* 0x000fe40003f41320 */
[----:B------:R-:W-:Y:S02]  /*1e20*/  FSEL R2, R6, R10, !P0 ;  /* 0x0000000a06027208 */ /* 0x000fe40004000000 */
[----:B------:R-:W-:-:S02]  /*1e30*/  FSEL R3, R7, R11, !P0 ;  /* 0x0000000b07037208 */ /* 0x000fc40004000000 */
[----:B------:R-:W-:Y:S02]  /*1e40*/  SEL R20, R13, R20, P2 ;  /* 0x000000140d147207 */ /* 0x000fe40001000000 */
[----:B------:R-:W-:Y:S01]  /*1e50*/  SEL R21, R12, R21, P2 ;  /* 0x000000150c157207 */ /* 0x000fe20001000000 */
[----:B------:R-:W-:Y:S06]  /*1e60*/  BRA `(.L_x_283) ;  /* 0x00000054007c7947 */ /* 0x000fec0003800000 */
.L_x_270:
[----:B------:R-:W-:Y:S01]  /*1e70*/  LOP3.LUT R6, R0, 0x3e0, RZ, 0xc0, !PT ;  /* 0x000003e000067812 */ /* 0x000fe200078ec0ff */
[----:B------:R-:W-:Y:S01]  /*1e80*/  BSSY.RECONVERGENT B1, `(.L_x_296) ;  /* 0x0000020000017945 */ /* 0x000fe20003800200 */
[----:B-----5:R-:W-:Y:S02]  /*1e90*/  IMAD.MOV.U32 R14, RZ, RZ, R4 ;  /* 0x000000ffff0e7224 */ /* 0x020fe400078e0004 */
[----:B------:R-:W-:Y:S02]  /*1ea0*/  IMAD.MOV.U32 R16, RZ, RZ, R5 ;  /* 0x000000ffff107224 */ /* 0x000fe400078e0005 */
[----:B------:R-:W-:Y:S01]  /*1eb0*/  VIADD R7, R6, 0x20 ;  /* 0x0000002006077836 */ /* 0x000fe20000000000 */
[----:B------:R-:W-:Y:S01]  /*1ec0*/  LOP3.LUT R6, RZ, R6, RZ, 0x33, !PT ;  /* 0x00000006ff067212 */ /* 0x000fe200078e33ff */
[----:B01----:R-:W-:Y:S02]  /*1ed0*/  IMAD.MOV.U32 R8, RZ, RZ, R2 ;  /* 0x000000ffff087224 */ /* 0x003fe400078e0002 */
[----:B------:R-:W-:Y:S01]  /*1ee0*/  IMAD.MOV.U32 R9, RZ, RZ, R3 ;  /* 0x000000ffff097224 */ /* 0x000fe200078e0003 */
[----:B------:R-:W-:Y:S01]  /*1ef0*/  ISETP.GT.AND P0, PT, R7, UR4, PT ;  /* 0x0000000407007c0c */ /* 0x000fe2000bf04270 */
[----:B------:R-:W-:-:S05]  /*1f00*/  VIADD R6, R6, UR4 ;  /* 0x0000000406067c36 */ /* 0x000fca0008000000 */
[----:B------:R-:W-:Y:S02]  /*1f10*/  SEL R7, R6, 0x1f, P0 ;  /* 0x0000001f06077807 */ /* 0x000fe40000000000 */
[----:B------:R-:W0:Y:S03]  /*1f20*/  S2R R6, SR_LANEID ;  /* 0x0000000000067919 */ /* 0x000e260000000000 */
[----:B------:R-:W-:Y:S04]  /*1f30*/  SHFL.DOWN PT, R10, R2, 0x1, R7 ;  /* 0x08200000020a7989 */ /* 0x000fe800000e0007 */
[----:B------:R-:W1:Y:S04]  /*1f40*/  SHFL.DOWN PT, R11, R3, 0x1, R7 ;  /* 0x08200000030b7989 */ /* 0x000e6800000e0007 */
[----:B------:R2:W3:Y:S04]  /*1f50*/  SHFL.DOWN PT, R13, R4, 0x1, R7 ;  /* 0x08200000040d7989 */ /* 0x0004e800000e0007 */
[----:B------:R2:W4:Y:S01]  /*1f60*/  SHFL.DOWN PT, R15, R5, 0x1, R7 ;  /* 0x08200000050f7989 */ /* 0x00052200000e0007 */
[----:B-1----:R-:W-:-:S06]  /*1f70*/  DSETP.GEU.AND P0, PT, R2, R10, PT ;  /* 0x0000000a0200722a */ /* 0x002fcc0003f0e000 */
[----:B0-----:R-:W-:-:S13]  /*1f80*/  ISETP.GE.OR P0, PT, R6, R7, !P0 ;  /* 0x000000070600720c */ /* 0x001fda0004706670 */
[----:B--234-:R-:W-:Y:S05]  /*1f90*/  @P0 BRA `(.L_x_297) ;  /* 0x0000000000380947 */ /* 0x01cfea0003800000 */
        /* <DEDUP_REMOVED lines=14> */
.L_x_297:
[----:B------:R-:W-:Y:S05]  /*2080*/  BSYNC.RECONVERGENT B1 ;  /* 0x0000000000017941 */ /* 0x000fea0003800200 */
.L_x_296:
[----:B------:R-:W-:Y:S01]  /*2090*/  SHFL.DOWN PT, R4, R8, 0x2, R7 ;  /* 0x0840000008047989 */ /* 0x000fe200000e0007 */
[----:B------:R-:W-:Y:S01]  /*20a0*/  VIADD R2, R6, 0x2 ;  /* 0x0000000206027836 */ /* 0x000fe20000000000 */
[----:B------:R-:W-:Y:S01]  /*20b0*/  BSSY.RECONVERGENT B1, `(.L_x_298) ;  /* 0x0000019000017945 */ /* 0x000fe20003800200 */
[----:B------:R-:W-:Y:S01]  /*20c0*/  IMAD.MOV.U32 R10, RZ, RZ, R14 ;  /* 0x000000ffff0a7224 */ /* 0x000fe200078e000e */
[----:B------:R-:W0:Y:S01]  /*20d0*/  SHFL.DOWN PT, R5, R9, 0x2, R7 ;  /* 0x0840000009057989 */ /* 0x000e2200000e0007 */
[----:B------:R-:W-:Y:S02]  /*20e0*/  IMAD.MOV.U32 R12, RZ, RZ, R16 ;  /* 0x000000ffff0c7224 */ /* 0x000fe400078e0010 */
[----:B------:R-:W-:Y:S01]  /*20f0*/  IMAD.MOV.U32 R3, RZ, RZ, R9 ;  /* 0x000000ffff037224 */ /* 0x000fe200078e0009 */
[----:B------:R1:W2:Y:S04]  /*2100*/  SHFL.DOWN PT, R11, R14, 0x2, R7 ;  /* 0x084000000e0b7989 */ /* 0x0002a800000e0007 */
[----:B------:R1:W3:Y:S01]  /*2110*/  SHFL.DOWN PT, R13, R16, 0x2, R7 ;  /* 0x08400000100d7989 */ /* 0x0002e200000e0007 */
[----:B0-----:R-:W-:-:S06]  /*2120*/  DSETP.GEU.AND P0, PT, R8, R4, PT ;  /* 0x000000040800722a */ /* 0x001fcc0003f0e000 */
[----:B------:R-:W-:Y:S01]  /*2130*/  ISETP.GT.OR P0, PT, R2, R7, !P0 ;  /* 0x000000070200720c */ /* 0x000fe20004704670 */
[----:B------:R-:W-:-:S12]  /*2140*/  IMAD.MOV.U32 R2, RZ, RZ, R8 ;  /* 0x000000ffff027224 */ /* 0x000fd800078e0008 */
        /* <DEDUP_REMOVED lines=15> */
.L_x_299:
[----:B------:R-:W-:Y:S05]  /*2240*/  BSYNC.RECONVERGENT B1 ;  /* 0x0000000000017941 */ /* 0x000fea0003800200 */
.L_x_298:
        /* <DEDUP_REMOVED lines=27> */
.L_x_301:
[----:B------:R-:W-:Y:S05]  /*2400*/  BSYNC.RECONVERGENT B1 ;  /* 0x0000000000017941 */ /* 0x000fea0003800200 */
.L_x_300:
        /* <DEDUP_REMOVED lines=27> */
.L_x_303:
[----:B------:R-:W-:Y:S05]  /*25c0*/  BSYNC.RECONVERGENT B1 ;  /* 0x0000000000017941 */ /* 0x000fea0003800200 */
.L_x_302:
[----:B------:R-:W-:Y:S01]  /*25d0*/  SHFL.DOWN PT, R4, R8, 0x10, R7 ;  /* 0x0a00000008047989 */ /* 0x000fe200000e0007 */
[C---:B------:R-:W-:Y:S01]  /*25e0*/  VIADD R2, R6.reuse, 0x10 ;  /* 0x0000001006027836 */ /* 0x040fe20000000000 */
[----:B------:R-:W-:Y:S01]  /*25f0*/  BSSY.RECONVERGENT B1, `(.L_x_304) ;  /* 0x000001a000017945 */ /* 0x000fe20003800200 */
[----:B------:R-:W-:Y:S01]  /*2600*/  ISETP.NE.AND P1, PT, R6, RZ, PT ;  /* 0x000000ff0600720c */ /* 0x000fe20003f25270 */
[----:B------:R-:W0:Y:S01]  /*2610*/  SHFL.DOWN PT, R5, R9, 0x10, R7 ;  /* 0x0a00000009057989 */ /* 0x000e2200000e0007 */
[----:B------:R-:W-:Y:S02]  /*2620*/  IMAD.MOV.U32 R20, RZ, RZ, R10 ;  /* 0x000000ffff147224 */ /* 0x000fe400078e000a */
[----:B------:R-:W-:Y:S01]  /*2630*/  IMAD.MOV.U32 R21, RZ, RZ, R12 ;  /* 0x000000ffff157224 */ /* 0x000fe200078e000c */
[----:B------:R1:W2:Y:S01]  /*2640*/  SHFL.DOWN PT, R11, R10, 0x10, R7 ;  /* 0x0a0000000a0b7989 */ /* 0x0002a200000e0007 */
[----:B------:R-:W-:-:S03]  /*2650*/  IMAD.MOV.U32 R3, RZ, RZ, R9 ;  /* 0x000000ffff037224 */ /* 0x000fc600078e0009 */
        /* <DEDUP_REMOVED lines=19> */
.L_x_305:
[----:B------:R-:W-:Y:S05]  /*2790*/  BSYNC.RECONVERGENT B1 ;  /* 0x0000000000017941 */ /* 0x000fea0003800200 */
.L_x_304:
[----:B------:R-:W-:Y:S04]  /*27a0*/  BSSY.RECONVERGENT B1, `(.L_x_306) ;  /* 0x000000a000017945 */ /* 0x000fe80003800200 */
[----:B------:R-:W-:Y:S05]  /*27b0*/  @P1 BRA `(.L_x_307) ;  /* 0x0000000000201947 */ /* 0x000fea0003800000 */
[----:B------:R-:W0:Y:S01]  /*27c0*/  S2R R6, SR_CgaCtaId ;  /* 0x0000000000067919 */ /* 0x000e220000008800 */
[----:B------:R-:W-:Y:S02]  /*27d0*/  MOV R5, 0x400 ;  /* 0x0000040000057802 */ /* 0x000fe40000000f00 */
[----:B------:R-:W-:-:S04]  /*27e0*/  SHF.R.U32.HI R4, RZ, 0x1, R0 ;  /* 0x00000001ff047819 */ /* 0x000fc80000011600 */
[----:B------:R-:W-:Y:S02]  /*27f0*/  LOP3.LUT R4, R4, 0x1f0, RZ, 0xc0, !PT ;  /* 0x000001f004047812 */ /* 0x000fe400078ec0ff */
[----:B0-----:R-:W-:-:S05]  /*2800*/  LEA R5, R6, R5, 0x18 ;  /* 0x0000000506057211 */ /* 0x001fca00078ec0ff */
[----:B------:R-:W-:-:S05]  /*2810*/  IMAD.IADD R5, R4, 0x1, R5 ;  /* 0x0000000104057824 */ /* 0x000fca00078e0205 */
[----:B------:R0:W-:Y:S04]  /*2820*/  STS.64 [R5+0x10], R20 ;  /* 0x0000101405007388 */ /* 0x0001e80000000a00 */
[----:B------:R0:W-:Y:S02]  /*2830*/  STS.64 [R5+0x8], R2 ;  /* 0x0000080205007388 */ /* 0x0001e40000000a00 */
.L_x_307:
[----:B------:R-:W-:Y:S05]  /*2840*/  BSYNC.RECONVERGENT B1 ;  /* 0x0000000000017941 */ /* 0x000fea0003800200 */
.L_x_306:
[----:B------:R-:W-:Y:S01]  /*2850*/  BAR.SYNC.DEFER_BLOCKING 0x0 ;  /* 0x0000000000007b1d */ /* 0x000fe20000010000 */
[----:B------:R-:W-:-:S13]  /*2860*/  ISETP.NE.AND P1, PT, R0, RZ, PT ;  /* 0x000000ff0000720c */ /* 0x000fda0003f25270 */
[----:B------:R-:W-:Y:S05]  /*2870*/  @P1 BRA `(.L_x_283) ;  /* 0x0000004800f81947 */ /* 0x000fea0003800000 */
[----:B------:R-:W-:Y:S01]  /*2880*/  UISETP.GE.AND UP0, UPT, UR4, 0x21, UPT ;  /* 0x000000210400788c */ /* 0x000fe2000bf06270 */
[----:B------:R-:W-:Y:S02]  /*2890*/  IMAD.MOV.U32 R11, RZ, RZ, R20 ;  /* 0x000000ffff0b7224 */ /* 0x000fe400078e0014 */
[----:B------:R-:W-:Y:S02]  /*28a0*/  IMAD.MOV.U32 R8, RZ, RZ, R21 ;  /* 0x000000ffff087224 */ /* 0x000fe400078e0015 */
[----:B------:R-:W-:Y:S02]  /*28b0*/  IMAD.MOV.U32 R4, RZ, RZ, R2 ;  /* 0x000000ffff047224 */ /* 0x000fe400078e0002 */
[----:B0-----:R-:W-:Y:S02]  /*28c0*/  IMAD.MOV.U32 R5, RZ, RZ, R3 ;  /* 0x000000ffff057224 */ /* 0x001fe400078e0003 */
[----:B------:R-:W-:Y:S05]  /*28d0*/  BRA.U !UP0, `(.L_x_308) ;  /* 0x00000001086c7547 */ /* 0x000fea000b800000 */
[----:B------:R-:W0:Y:S01]  /*28e0*/  S2R R5, SR_CgaCtaId ;  /* 0x0000000000057919 */ /* 0x000e220000008800 */
[----:B------:R-:W-:Y:S01]  /*28f0*/  MOV R0, 0x400 ;  /* 0x0000040000007802 */ /* 0x000fe20000000f00 */
[----:B------:R-:W-:Y:S01]  /*2900*/  BSSY.RECONVERGENT B1, `(.L_x_308) ;  /* 0x0000018000017945 */ /* 0x000fe20003800200 */
[----:B------:R-:W-:Y:S02]  /*2910*/  IMAD.MOV.U32 R11, RZ, RZ, R20 ;  /* 0x000000ffff0b7224 */ /* 0x000fe400078e0014 */
[----:B------:R-:W-:Y:S02]  /*2920*/  IMAD.MOV.U32 R8, RZ, RZ, R21 ;  /* 0x000000ffff087224 */ /* 0x000fe400078e0015 */
[----:B------:R-:W-:Y:S01]  /*2930*/  IMAD.MOV.U32 R4, RZ, RZ, R2 ;  /* 0x000000ffff047224 */ /* 0x000fe200078e0002 */
[----:B0-----:R-:W-:Y:S01]  /*2940*/  LEA R0, R5, R0, 0x18 ;  /* 0x0000000005007211 */ /* 0x001fe200078ec0ff */
[----:B------:R-:W-:-:S04]  /*2950*/  IMAD.MOV.U32 R5, RZ, RZ, R3 ;  /* 0x000000ffff057224 */ /* 0x000fc800078e0003 */
[----:B------:R-:W0:Y:S02]  /*2960*/  LDS.64 R6, [R0+0x18] ;  /* 0x0000180000067984 */ /* 0x000e240000000a00 */
[----:B0-----:R-:W-:-:S14]  /*2970*/  DSETP.GEU.AND P0, PT, R2, R6, PT ;  /* 0x000000060200722a */ /* 0x001fdc0003f0e000 */
[----:B------:R-:W-:Y:S05]  /*2980*/  @!P0 BRA `(.L_x_309) ;  /* 0x00000000003c8947 */ /* 0x000fea0003800000 */
[----:B------:R-:W0:Y:S01]  /*2990*/  LDS.64 R12, [R0+0x20] ;  /* 0x00002000000c7984 */ /* 0x000e220000000a00 */
[----:B------:R-:W-:Y:S01]  /*29a0*/  DSETP.GEU.AND P0, PT, R6, R2, PT ;  /* 0x000000020600722a */ /* 0x000fe20003f0e000 */
[----:B------:R-:W-:Y:S02]  /*29b0*/  IMAD.MOV.U32 R4, RZ, RZ, R6 ;  /* 0x000000ffff047224 */ /* 0x000fe400078e0006 */
[----:B------:R-:W-:Y:S02]  /*29c0*/  IMAD.MOV.U32 R5, RZ, RZ, R7 ;  /* 0x000000ffff057224 */ /* 0x000fe400078e0007 */
[----:B0-----:R-:W-:Y:S02]  /*29d0*/  IMAD.MOV.U32 R11, RZ, RZ, R12 ;  /* 0x000000ffff0b7224 */ /* 0x001fe400078e000c */
        /* <DEDUP_REMOVED lines=10> */
.L_x_309:
[----:B------:R-:W-:Y:S05]  /*2a80*/  BSYNC.RECONVERGENT B1 ;  /* 0x0000000000017941 */ /* 0x000fea0003800200 */
.L_x_308:
[----:B------:R-:W-:Y:S01]  /*2a90*/  UISETP.GE.AND UP0, UPT, UR4, 0x41, UPT ;  /* 0x000000410400788c */ /* 0x000fe2000bf06270 */
[----:B------:R-:W-:Y:S02]  /*2aa0*/  IMAD.MOV.U32 R9, RZ, RZ, R11 ;  /* 0x000000ffff097224 */ /* 0x000fe400078e000b */
[----:B------:R-:W-:Y:S02]  /*2ab0*/  IMAD.MOV.U32 R0, RZ, RZ, R8 ;  /* 0x000000ffff007224 */ /* 0x000fe400078e0008 */
[----:B------:R-:W-:Y:S02]  /*2ac0*/  IMAD.MOV.U32 R2, RZ, RZ, R4 ;  /* 0x000000ffff027224 */ /* 0x000fe400078e0004 */
[----:B------:R-:W-:Y:S02]  /*2ad0*/  IMAD.MOV.U32 R3, RZ, RZ, R5 ;  /* 0x000000ffff037224 */ /* 0x000fe400078e0005 */
[----:B------:R-:W-:Y:S05]  /*2ae0*/  BRA.U !UP0, `(.L_x_310) ;  /* 0x00000001086c7547 */ /* 0x000fea000b800000 */
[----:B------:R-:W0:Y:S01]  /*2af0*/  S2R R3, SR_CgaCtaId ;  /* 0x0000000000037919 */ /* 0x000e220000008800 */
[----:B------:R-:W-:Y:S01]  /*2b00*/  MOV R0, 0x400 ;  /* 0x0000040000007802 */ /* 0x000fe20000000f00 */
[----:B------:R-:W-:Y:S01]  /*2b10*/  BSSY.RECONVERGENT B1, `(.L_x_310) ;  /* 0x0000018000017945 */ /* 0x000fe20003800200 */
[----:B------:R-:W-:Y:S02]  /*2b20*/  IMAD.MOV.U32 R9, RZ, RZ, R11 ;  /* 0x000000ffff097224 */ /* 0x000fe400078e000b */
[----:B------:R-:W-:Y:S01]  /*2b30*/  IMAD.MOV.U32 R2, RZ, RZ, R4 ;  /* 0x000000ffff027224 */ /* 0x000fe200078e0004 */
[----:B0-----:R-:W-:Y:S01]  /*2b40*/  LEA R10, R3, R0, 0x18 ;  /* 0x00000000030a7211 */ /* 0x001fe200078ec0ff */
[----:B------:R-:W-:Y:S02]  /*2b50*/  IMAD.MOV.U32 R0, RZ, RZ, R8 ;  /* 0x000000ffff007224 */ /* 0x000fe400078e0008 */
[----:B------:R-:W-:Y:S02]  /*2b60*/  IMAD.MOV.U32 R3, RZ, RZ, R5 ;  /* 0x000000ffff037224 */ /* 0x000fe400078e0005 */
        /* <DEDUP_REMOVED lines=18> */
.L_x_311:
[----:B------:R-:W-:Y:S05]  /*2c90*/  BSYNC.RECONVERGENT B1 ;  /* 0x0000000000017941 */ /* 0x000fea0003800200 */
.L_x_310:
        /* <DEDUP_REMOVED lines=32> */
.L_x_313:
[----:B------:R-:W-:Y:S05]  /*2ea0*/  BSYNC.RECONVERGENT B1 ;  /* 0x0000000000017941 */ /* 0x000fea0003800200 */
.L_x_312:
        /* <DEDUP_REMOVED lines=32> */
.L_x_315:
[----:B------:R-:W-:Y:S05]  /*30b0*/  BSYNC.RECONVERGENT B1 ;  /* 0x0000000000017941 */ /* 0x000fea0003800200 */
.L_x_314:
        /* <DEDUP_REMOVED lines=32> */
.L_x_317:
[----:B------:R-:W-:Y:S05]  /*32c0*/  BSYNC.RECONVERGENT B1 ;  /* 0x0000000000017941 */ /* 0x000fea0003800200 */
.L_x_316:
        /* <DEDUP_REMOVED lines=32> */
.L_x_319:
[----:B------:R-:W-:Y:S05]  /*34d0*/  BSYNC.RECONVERGENT B1 ;  /* 0x0000000000017941 */ /* 0x000fea0003800200 */
.L_x_318:
        /* <DEDUP_REMOVED lines=16> */
[----:B------:R2:W4:Y:S01]  /*35e0*/  LDS.64 R20, [R8+0x80] ;  /* 0x0000800008147984 */ /* 0x0005220000000a00 */
[----:B------:R-:W-:Y:S01]  /*35f0*/  DSETP.GEU.AND P0, PT, R4, R6, PT ;  /* 0x000000060400722a */ /* 0x000fe20003f0e000 */
[----:B------:R-:W-:Y:S02]  /*3600*/  IMAD.MOV.U32 R2, RZ, RZ, R4 ;  /* 0x000000ffff027224 */ /* 0x000fe400078e0004 */
[----:B------:R-:W-:-:S11]  /*3610*/  IMAD.MOV.U32 R3, RZ, RZ, R5 ;  /* 0x000000ffff037224 */ /* 0x000fd600078e0005 */
[----:B--2---:R-:W-:Y:S05]  /*3620*/  @!P0 BRA `(.L_x_283) ;  /* 0x0000003c008c8947 */ /* 0x004fea0003800000 */
[CC--:B----4-:R-:W-:Y:S02]  /*3630*/  ISETP.GE.U32.AND P0, PT, R9.reuse, R20.reuse, PT ;  /* 0x000000140900720c */ /* 0x0d0fe40003f06070 */
        /* <DEDUP_REMOVED lines=8> */
.L_x_251:
[----:B------:R-:W1:Y:S01]  /*36c0*/  S2R R0, SR_TID.X ;  /* 0x0000000000007919 */ /* 0x000e620000002100 */
[----:B------:R-:W1:Y:S02]  /*36d0*/  LDC.64 R12, c[0x0][0x380] ;  /* 0x0000e000ff0c7b82 */ /* 0x000e640000000a00 */
[----:B-1----:R-:W-:-:S05]  /*36e0*/  IMAD.WIDE.U32 R12, R0, 0x10, R12 ;  /* 0x00000010000c7825 */ /* 0x002fca00078e000c */
[----:B0-----:R-:W2:Y:S04]  /*36f0*/  LDG.E.64.CONSTANT R20, desc[UR10][R12.64] ;  /* 0x0000000a0c147981 */ /* 0x001ea8000c1e9b00 */
[----:B------:R-:W3:Y:S04]  /*3700*/  LDG.E.64.CONSTANT R10, desc[UR10][R12.64+0x1000] ;  /* 0x0010000a0c0a7981 */ /* 0x000ee8000c1e9b00 */
[----:B------:R-:W4:Y:S04]  /*3710*/  LDG.E.64.CONSTANT R22, desc[UR10][R12.64+0x8] ;  /* 0x0000080a0c167981 */ /* 0x000f28000c1e9b00 */
[----:B------:R0:W5:Y:S04]  /*3720*/  LDG.E.64.CONSTANT R16, desc[UR10][R12.64+0x2000] ;  /* 0x0020000a0c107981 */ /* 0x000168000c1e9b00 */
[----:B------:R0:W5:Y:S04]  /*3730*/  LDG.E.64.CONSTANT R8, desc[UR10][R12.64+0x3000] ;  /* 0x0030000a0c087981 */ /* 0x000168000c1e9b00 */
[----:B------:R0:W5:Y:S04]  /*3740*/  LDG.E.64.CONSTANT R4, desc[UR10][R12.64+0x4000] ;  /* 0x0040000a0c047981 */ /* 0x000168000c1e9b00 */
[----:B------:R0:W5:Y:S04]  /*3750*/  LDG.E.64.CONSTANT R24, desc[UR10][R12.64+0x2008] ;  /* 0x0020080a0c187981 */ /* 0x000168000c1e9b00 */
[----:B------:R0:W5:Y:S04]  /*3760*/  LDG.E.64.CONSTANT R6, desc[UR10][R12.64+0x3008] ;  /* 0x0030080a0c067981 */ /* 0x000168000c1e9b00 */
[----:B------:R0:W5:Y:S01]  /*3770*/  LDG.E.64.CONSTANT R2, desc[UR10][R12.64+0x4008] ;  /* 0x0040080a0c027981 */ /* 0x000162000c1e9b00 */
[----:B------:R-:W-:Y:S01]  /*3780*/  BSSY.RECONVERGENT B1, `(.L_x_320) ;  /* 0x0000014000017945 */ /* 0x000fe20003800200 */
[----:B--2---:R-:W-:-:S02]  /*3790*/  IMAD.MOV.U32 R18, RZ, RZ, R20 ;  /* 0x000000ffff127224 */ /* 0x004fc400078e0014 */
[----:B------:R-:W-:Y:S01]  /*37a0*/  IMAD.MOV.U32 R19, RZ, RZ, R21 ;  /* 0x000000ffff137224 */ /* 0x000fe200078e0015 */
[----:B---3--:R-:W-:Y:S01]  /*37b0*/  DSETP.GEU.AND P0, PT, R20, R10, PT ;  /* 0x0000000a1400722a */ /* 0x008fe20003f0e000 */
[----:B----4-:R-:W-:Y:S02]  /*37c0*/  IMAD.MOV.U32 R14, RZ, RZ, R22 ;  /* 0x000000ffff0e7224 */ /* 0x010fe400078e0016 */
[----:B------:R-:W-:-:S11]  /*37d0*/  IMAD.MOV.U32 R15, RZ, RZ, R23 ;  /* 0x000000ffff0f7224 */ /* 0x000fd600078e0017 */
[----:B0-----:R-:W-:Y:S05]  /*37e0*/  @!P0 BRA `(.L_x_321) ;  /* 0x0000000000348947 */ /* 0x001fea0003800000 */
[----:B------:R0:W5:Y:S01]  /*37f0*/  LDG.E.64.CONSTANT R14, desc[UR10][R12.64+0x1008] ;  /* 0x0010080a0c0e7981 */ /* 0x000162000c1e9b00 */
[----:B------:R-:W-:Y:S01]  /*3800*/  DSETP.GEU.AND P0, PT, R10, R20, PT ;  /* 0x000000140a00722a */ /* 0x000fe20003f0e000 */
[----:B------:R-:W-:Y:S02]  /*3810*/  IMAD.MOV.U32 R18, RZ, RZ, R10 ;  /* 0x000000ffff127224 */ /* 0x000fe400078e000a */
[----:B------:R-:W-:-:S11]  /*3820*/  IMAD.MOV.U32 R19, RZ, RZ, R11 ;  /* 0x000000ffff137224 */ /* 0x000fd600078e000b */
[----:B0-----:R-:W-:Y:S05]  /*3830*/  @!P0 BRA `(.L_x_321) ;  /* 0x0000000000208947 */ /* 0x001fea0003800000 */
        /* <DEDUP_REMOVED lines=8> */
.L_x_321:
[----:B------:R-:W-:Y:S05]  /*38c0*/  BSYNC.RECONVERGENT B1 ;  /* 0x0000000000017941 */ /* 0x000fea0003800200 */
.L_x_320:
[----:B-----5:R-:W-:Y:S01]  /*38d0*/  DSETP.GEU.AND P0, PT, R18, R16, PT ;  /* 0x000000101200722a */ /* 0x020fe20003f0e000 */
[----:B------:R-:W-:Y:S01]  /*38e0*/  BSSY.RECONVERGENT B1, `(.L_x_322) ;  /* 0x0000014000017945 */ /* 0x000fe20003800200 */
[----:B------:R-:W-:Y:S02]  /*38f0*/  IMAD.MOV.U32 R21, RZ, RZ, R14 ;  /* 0x000000ffff157224 */ /* 0x000fe400078e000e */
[----:B------:R-:W-:Y:S02]  /*3900*/  IMAD.MOV.U32 R22, RZ, RZ, R15 ;  /* 0x000000ffff167224 */ /* 0x000fe400078e000f */
[----:B------:R-:W-:Y:S02]  /*3910*/  IMAD.MOV.U32 R10, RZ, RZ, R18 ;  /* 0x000000ffff0a7224 */ /* 0x000fe400078e0012 */
[----:B------:R-:W-:-:S06]  /*3920*/  IMAD.MOV.U32 R11, RZ, RZ, R19 ;  /* 0x000000ffff0b7224 */ /* 0x000fcc00078e0013 */
[----:B------:R-:W-:Y:S05]  /*3930*/  @!P0 BRA `(.L_x_323) ;  /* 0x0000000000388947 */ /* 0x000fea0003800000 */
        /* <DEDUP_REMOVED lines=14> */
.L_x_323:
[----:B------:R-:W-:Y:S05]  /*3a20*/  BSYNC.RECONVERGENT B1 ;  /* 0x0000000000017941 */ /* 0x000fea0003800200 */
.L_x_322:
[----:B------:R-:W-:Y:S01]  /*3a30*/  DSETP.GEU.AND P0, PT, R10, R8, PT ;  /* 0x000000080a00722a */ /* 0x000fe20003f0e000 */
        /* <DEDUP_REMOVED lines=20> */
.L_x_325:
[----:B------:R-:W-:Y:S05]  /*3b80*/  BSYNC.RECONVERGENT B1 ;  /* 0x0000000000017941 */ /* 0x000fea0003800200 */
.L_x_324:
        /* <DEDUP_REMOVED lines=21> */
.L_x_327:
[----:B------:R-:W-:Y:S05]  /*3ce0*/  BSYNC.RECONVERGENT B1 ;  /* 0x0000000000017941 */ /* 0x000fea0003800200 */
.L_x_326:
[----:B------:R-:W-:Y:S01]  /*3cf0*/  UISETP.GE.U32.AND UP0, UPT, UR8, 0xa00, UPT ;  /* 0x00000a000800788c */ /* 0x000fe2000bf06070 */
[----:B------:R-:W-:Y:S02]  /*3d00*/  IMAD.MOV.U32 R17, RZ, RZ, 0x500 ;  /* 0x00000500ff117424 */ /* 0x000fe400078e00ff */
[----:B------:R-:W-:-:S06]  /*3d10*/  IMAD.MOV.U32 R15, RZ, RZ, RZ ;  /* 0x000000ffff0f7224 */ /* 0x000fcc00078e00ff */
[----:B------:R-:W-:Y:S05]  /*3d20*/  BRA.U !UP0, `(.L_x_328) ;  /* 0x00000019084c7547 */ /* 0x000fea000b800000 */
[----:B------:R-:W-:Y:S01]  /*3d30*/  UIADD3 UR9, UP0, UPT, UR8, -0xa00, URZ ;  /* 0xfffff60008097890 */ /* 0x000fe2000ff1e0ff */
[----:B------:R-:W-:Y:S02]  /*3d40*/  IMAD.MOV.U32 R17, RZ, RZ, 0x500 ;  /* 0x00000500ff117424 */ /* 0x000fe400078e00ff */
[----:B------:R-:W-:Y:S01]  /*3d50*/  IMAD.MOV.U32 R15, RZ, RZ, RZ ;  /* 0x000000ffff0f7224 */ /* 0x000fe200078e00ff */
[----:B------:R-:W-:Y:S02]  /*3d60*/  ULEA.HI.X.SX32 UR8, UR8, 0xffffffff, 0x1, UP0 ;  /* 0xffffffff08087891 */ /* 0x000fe400080f0eff */
[----:B------:R-:W-:Y:S02]  /*3d70*/  UIMAD.WIDE.U32 UR12, UR9, -0x33333333, URZ ;  /* 0xcccccccd090c78a5 */ /* 0x000fe4000f8e00ff */
[----:B------:R-:W-:-:S04]  /*3d80*/  UIMAD.WIDE.U32 UR4, UR8, -0x33333333, URZ ;  /* 0xcccccccd080478a5 */ /* 0x000fc8000f8e00ff */
[----:B------:R-:W-:-:S04]  /*3d90*/  UIMAD.WIDE.U32 UR4, UP0, UR9, -0x33333334, UR4 ;  /* 0xcccccccc090478a5 */ /* 0x000fc8000f800004 */
[----:B------:R-:W-:Y:S02]  /*3da0*/  UIADD3.X UR7, UPT, UPT, URZ, URZ, URZ, UP0, !UPT ;  /* 0x000000ffff077290 */ /* 0x000fe400087fe4ff */
[----:B------:R-:W-:Y:S01]  /*3db0*/  UIADD3 URZ, UP0, UPT, UR13, UR4, URZ ;  /* 0x000000040dff7290 */ /* 0x000fe2000ff1e0ff */
[----:B------:R-:W-:-:S03]  /*3dc0*/  UMOV UR6, UR5 ;  /* 0x0000000500067c82 */ /* 0x000fc60008000000 */
[----:B------:R-:W-:Y:S02]  /*3dd0*/  UIMAD.WIDE.U32.X UR4, UR8, -0x33333334, UR6, UP0 ;  /* 0xcccccccc080478a5 */ /* 0x000fe400080e0406 */
[----:B------:R-:W-:Y:S02]  /*3de0*/  UISETP.GE.U32.AND UP0, UPT, UR9, 0x500, UPT ;  /* 0x000005000900788c */ /* 0x000fe4000bf06070 */
[----:B------:R-:W-:Y:S02]  /*3df0*/  USHF.R.U64 UR6, UR4, 0xa, UR5 ;  /* 0x0000000a04067899 */ /* 0x000fe40008001205 */
[----:B------:R-:W-:-:S09]  /*3e00*/  UISETP.GE.U32.AND.EX UP0, UPT, UR8, URZ, UPT, UP0 ;  /* 0x000000ff0800728c */ /* 0x000fd2000bf06100 */
[----:B------:R-:W-:Y:S05]  /*3e10*/  BRA.U !UP0, `(.L_x_329) ;  /* 0x0000001108107547 */ /* 0x000fea000b800000 */
[----:B------:R-:W0:Y:S01]  /*3e20*/  LDCU.64 UR8, c[0x0][0x380] ;  /* 0x00007000ff0877ac */ /* 0x000e220008000a00 */
[----:B------:R-:W-:Y:S02]  /*3e30*/  IMAD.MOV.U32 R17, RZ, RZ, 0x500 ;  /* 0x00000500ff117424 */ /* 0x000fe400078e00ff */
[----:B------:R-:W-:Y:S01]  /*3e40*/  IMAD.MOV.U32 R15, RZ, RZ, RZ ;  /* 0x000000ffff0f7224 */ /* 0x000fe200078e00ff */
[----:B------:R-:W-:-:S04]  /*3e50*/  UIADD3 UR4, UP0, UPT, UR6, 0x1, URZ ;  /* 0x0000000106047890 */ /* 0x000fc8000ff1e0ff */
[----:B------:R-:W-:Y:S02]  /*3e60*/  ULEA.HI.X UR5, UR5, URZ, URZ, 0x16, UP0 ;  /* 0x000000ff05057291 */ /* 0x000fe400080fb4ff */
[----:B------:R-:W-:Y:S02]  /*3e70*/  ULOP3.LUT UR4, UR4, 0xfffffffe, URZ, 0xc0, !UPT ;  /* 0xfffffffe04047892 */ /* 0x000fe4000f8ec0ff */
[----:B------:R-:W-:Y:S01]  /*3e80*/  ULOP3.LUT UR5, UR5, 0x7fffff, URZ, 0xc0, !UPT ;  /* 0x007fffff05057892 */ /* 0x000fe2000f8ec0ff */
[----:B0-----:R-:W-:-:S04]  /*3e90*/  LEA R10, P0, R0, UR8, 0x4 ;  /* 0x00000008000a7c11 */ /* 0x001fc8000f8020ff */
[----:B------:R-:W-:Y:S02]  /*3ea0*/  IADD3 R10, P1, PT, R10, 0xe008, RZ ;  /* 0x0000e0080a0a7810 */ /* 0x000fe40007f3e0ff */
[----:B------:R-:W-:-:S05]  /*3eb0*/  LEA.HI.X R11, R0, UR9, RZ, 0x4, P0 ;  /* 0x00000009000b7c11 */ /* 0x000fca00080f24ff */
[----:B------:R-:W-:-:S07]  /*3ec0*/  IMAD.X R11, RZ, RZ, R11, P1 ;  /* 0x000000ffff0b7224 */ /* 0x000fce00008e060b */
.L_x_350:
[----:B------:R-:W2:Y:S04]  /*3ed0*/  LDG.E.64.CONSTANT R28, desc[UR10][R10.64+-0x9008] ;  /* 0xff6ff80a0a1c7981 */ /* 0x000ea8000c1e9b00 */
[----:B------:R0:W5:Y:S04]  /*3ee0*/  LDG.E.64.CONSTANT R26, desc[UR10][R10.64+-0x8008] ;  /* 0xff7ff80a0a1a7981 */ /* 0x000168000c1e9b00 */
[----:B------:R0:W5:Y:S04]  /*3ef0*/  LDG.E.64.CONSTANT R22, desc[UR10][R10.64+-0x7008] ;  /* 0xff8ff80a0a167981 */ /* 0x000168000c1e9b00 */
[----:B------:R0:W5:Y:S04]  /*3f00*/  LDG.E.64.CONSTANT R4, desc[UR10][R10.64+-0x6008] ;  /* 0xff9ff80a0a047981 */ /* 0x000168000c1e9b00 */
[----:B------:R0:W5:Y:S04]  /*3f10*/  LDG.E.64.CONSTANT R2, desc[UR10][R10.64+-0x5008] ;  /* 0xffaff80a0a027981 */ /* 0x000168000c1e9b00 */
[----:B------:R0:W5:Y:S04]  /*3f20*/  LDG.E.64.CONSTANT R8, desc[UR10][R10.64+-0x4008] ;  /* 0xffbff80a0a087981 */ /* 0x000168000c1e9b00 */
[----:B------:R0:W5:Y:S01]  /*3f30*/  LDG.E.64.CONSTANT R6, desc[UR10][R10.64+-0x3008] ;  /* 0xffcff80a0a067981 */ /* 0x000162000c1e9b00 */
[----:B------:R-:W-:Y:S01]  /*3f40*/  UIADD3 UR4, UP0, UPT, UR4, -0x2, URZ ;  /* 0xfffffffe04047890 */ /* 0x000fe2000ff1e0ff */
[----:B------:R-:W-:Y:S01]  /*3f50*/  BSSY.RECONVERGENT B1, `(.L_x_330) ;  /* 0x0000019000017945 */ /* 0x000fe20003800200 */
[----:B------:R-:W-:-:S02]  /*3f60*/  IMAD.MOV.U32 R37, RZ, RZ, R14 ;  /* 0x000000ffff257224 */ /* 0x000fc400078e000e */
[----:B------:R-:W-:Y:S01]  /*3f70*/  UIADD3.X UR5, UPT, UPT, UR5, -0x1, URZ, UP0, !UPT ;  /* 0xffffffff05057890 */ /* 0x000fe200087fe4ff */
[----:B------:R-:W-:Y:S01]  /*3f80*/  IMAD.MOV.U32 R16, RZ, RZ, R21 ;  /* 0x000000ffff107224 */ /* 0x000fe200078e0015 */
[----:B------:R-:W-:Y:S01]  /*3f90*/  UISETP.NE.U32.AND UP0, UPT, UR4, URZ, UPT ;  /* 0x000000ff0400728c */ /* 0x000fe2000bf05070 */
[----:B------:R-:W-:Y:S02]  /*3fa0*/  IMAD.MOV.U32 R24, RZ, RZ, R18 ;  /* 0x000000ffff187224 */ /* 0x000fe400078e0012 */
[----:B------:R-:W-:Y:S01]  /*3fb0*/  IMAD.MOV.U32 R25, RZ, RZ, R19 ;  /* 0x000000ffff197224 */ /* 0x000fe200078e0013 */
[----:B------:R-:W-:Y:S01]  /*3fc0*/  UISETP.NE.AND.EX UP0, UPT, UR5, URZ, UPT, UP0 ;  /* 0x000000ff0500728c */ /* 0x000fe2000bf05300 */
        /* <DEDUP_REMOVED lines=17> */
.L_x_331:
[----:B------:R-:W-:Y:S05]  /*40e0*/  BSYNC.RECONVERGENT B1 ;  /* 0x0000000000017941 */ /* 0x000fea0003800200 */
.L_x_330:
[----:B------:R0:W5:Y:S02]  /*40f0*/  LDG.E.64.CONSTANT R18, desc[UR10][R10.64+-0x8000] ;  /* 0xff80000a0a127981 */ /* 0x000164000c1e9b00 */
[----:B-----5:R-:W-:Y:S01]  /*4100*/  DSETP.GEU.AND P0, PT, R24, R26, PT ;  /* 0x0000001a1800722a */ /* 0x020fe20003f0e000 */
[----:B------:R-:W-:Y:S01]  /*4110*/  BSSY.RECONVERGENT B1, `(.L_x_332) ;  /* 0x0000014000017945 */ /* 0x000fe20003800200 */
[----:B------:R-:W-:Y:S02]  /*4120*/  IMAD.MOV.U32 R33, RZ, RZ, R37 ;  /* 0x000000ffff217224 */ /* 0x000fe400078e0025 */
[----:B------:R-:W-:Y:S02]  /*4130*/  IMAD.MOV.U32 R35, RZ, RZ, R16 ;  /* 0x000000ffff237224 */ /* 0x000fe400078e0010 */
[----:B------:R-:W-:Y:S02]  /*4140*/  IMAD.MOV.U32 R20, RZ, RZ, R24 ;  /* 0x000000ffff147224 */ /* 0x000fe400078e0018 */
[----:B------:R-:W-:-:S06]  /*4150*/  IMAD.MOV.U32 R21, RZ, RZ, R25 ;  /* 0x000000ffff157224 */ /* 0x000fcc00078e0019 */
[----:B0-----:R-:W-:Y:S05]  /*4160*/  @!P0 BRA `(.L_x_333) ;  /* 0x0000000000388947 */ /* 0x001fea0003800000 */
        /* <DEDUP_REMOVED lines=14> */
.L_x_333:
[----:B------:R-:W-:Y:S05]  /*4250*/  BSYNC.RECONVERGENT B1 ;  /* 0x0000000000017941 */ /* 0x000fea0003800200 */
.L_x_332:
[----:B------:R0:W5:Y:S01]  /*4260*/  LDG.E.64.CONSTANT R24, desc[UR10][R10.64+-0x7000] ;  /* 0xff90000a0a187981 */ /* 0x000162000c1e9b00 */
[----:B------:R-:W-:Y:S01]  /*4270*/  DSETP.GEU.AND P0, PT, R20, R22, PT ;  /* 0x000000161400722a */ /* 0x000fe20003f0e000 */
[----:B------:R-:W-:Y:S01]  /*4280*/  BSSY.RECONVERGENT B1, `(.L_x_334) ;  /* 0x0000014000017945 */ /* 0x000fe20003800200 */
[----:B------:R-:W-:Y:S02]  /*4290*/  IMAD.MOV.U32 R29, RZ, RZ, R33 ;  /* 0x000000ffff1d7224 */ /* 0x000fe400078e0021 */
[----:B------:R-:W-:Y:S02]  /*42a0*/  IMAD.MOV.U32 R31, RZ, RZ, R35 ;  /* 0x000000ffff1f7224 */ /* 0x000fe400078e0023 */
[----:B------:R-:W-:Y:S02]  /*42b0*/  IMAD.MOV.U32 R18, RZ, RZ, R20 ;  /* 0x000000ffff127224 */ /* 0x000fe400078e0014 */
[----:B------:R-:W-:-:S06]  /*42c0*/  IMAD.MOV.U32 R19, RZ, RZ, R21 ;  /* 0x000000ffff137224 */ /* 0x000fcc00078e0015 */
[----:B0-----:R-:W-:Y:S05]  /*42d0*/  @!P0 BRA `(.L_x_335) ;  /* 0x0000000000388947 */ /* 0x001fea0003800000 */
[----:B------:R-:W-:Y:S01]  /*42e0*/  DSETP.GT.AND P0, PT, R20, R22, PT ;  /* 0x000000161400722a */ /* 0x000fe20003f04000 */
[----:B-----5:R-:W-:Y:S02]  /*42f0*/  IMAD.MOV.U32 R29, RZ, RZ, R24 ;  /* 0x000000ffff1d7224 */ /* 0x020fe400078e0018 */
        /* <DEDUP_REMOVED lines=12> */
.L_x_335:
[----:B------:R-:W-:Y:S05]  /*43c0*/  BSYNC.RECONVERGENT B1 ;  /* 0x0000000000017941 */ /* 0x000fea0003800200 */
.L_x_334:
[----:B------:R0:W5:Y:S01]  /*43d0*/  LDG.E.64.CONSTANT R22, desc[UR10][R10.64+-0x6000] ;  /* 0xffa0000a0a167981 */ /* 0x000162000c1e9b00 */
[----:B------:R-:W-:Y:S01]  /*43e0*/  DSETP.GEU.AND P0, PT, R18, R4, PT ;  /* 0x000000041200722a */ /* 0x000fe20003f0e000 */
[----:B------:R-:W-:Y:S01]  /*43f0*/  BSSY.RECONVERGENT B1, `(.L_x_336) ;  /* 0x0000014000017945 */ /* 0x000fe20003800200 */
[----:B-----5:R-:W-:Y:S02]  /*4400*/  IMAD.MOV.U32 R25, RZ, RZ, R29 ;  /* 0x000000ffff197224 */ /* 0x020fe400078e001d */
        /* <DEDUP_REMOVED lines=18> */
.L_x_337:
[----:B------:R-:W-:Y:S05]  /*4530*/  BSYNC.RECONVERGENT B1 ;  /* 0x0000000000017941 */ /* 0x000fea0003800200 */
.L_x_336:
        /* <DEDUP_REMOVED lines=22> */
.L_x_339:
[----:B------:R-:W-:Y:S05]  /*46a0*/  BSYNC.RECONVERGENT B1 ;  /* 0x0000000000017941 */ /* 0x000fea0003800200 */
.L_x_338:
[----:B------:R0:W5:Y:S04]  /*46b0*/  LDG.E.64.CONSTANT R20, desc[UR10][R10.64+-0x3000] ;  /* 0xffd0000a0a147981 */ /* 0x000168000c1e9b00 */
[----:B------:R0:W5:Y:S04]  /*46c0*/  LDG.E.64.CONSTANT R22, desc[UR10][R10.64+-0x2008] ;  /* 0xffdff80a0a167981 */ /* 0x000168000c1e9b00 */
[----:B------:R0:W5:Y:S04]  /*46d0*/  LDG.E.64.CONSTANT R24, desc[UR10][R10.64+-0x2000] ;  /* 0xffe0000a0a187981 */ /* 0x000168000c1e9b00 */
[----:B------:R0:W5:Y:S04]  /*46e0*/  LDG.E.64.CONSTANT R26, desc[UR10][R10.64+-0x1008] ;  /* 0xffeff80a0a1a7981 */ /* 0x000168000c1e9b00 */
[----:B------:R0:W5:Y:S04]  /*46f0*/  LDG.E.64.CONSTANT R28, desc[UR10][R10.64+-0x1000] ;  /* 0xfff0000a0a1c7981 */ /* 0x000168000c1e9b00 */
[----:B-----5:R0:W5:Y:S04]  /*4700*/  LDG.E.64.CONSTANT R4, desc[UR10][R10.64+-0x8] ;  /* 0xfffff80a0a047981 */ /* 0x020168000c1e9b00 */
[----:B------:R0:W5:Y:S01]  /*4710*/  LDG.E.64.CONSTANT R2, desc[UR10][R10.64] ;  /* 0x0000000a0a027981 */ /* 0x000162000c1e9b00 */
[----:B------:R-:W-:Y:S01]  /*4720*/  DSETP.GEU.AND P0, PT, R18, R8, PT ;  /* 0x000000081200722a */ /* 0x000fe20003f0e000 */
[----:B------:R-:W-:Y:S01]  /*4730*/  BSSY.RECONVERGENT B1, `(.L_x_340) ;  /* 0x0000015000017945 */ /* 0x000fe20003800200 */
[----:B------:R-:W-:-:S02]  /*4740*/  IMAD.MOV.U32 R16, RZ, RZ, R35 ;  /* 0x000000ffff107224 */ /* 0x000fc400078e0023 */
[----:B------:R-:W-:Y:S02]  /*4750*/  IMAD.MOV.U32 R14, RZ, RZ, R37 ;  /* 0x000000ffff0e7224 */ /* 0x000fe400078e0025 */
[----:B------:R-:W-:Y:S02]  /*4760*/  IMAD.MOV.U32 R30, RZ, RZ, R18 ;  /* 0x000000ffff1e7224 */ /* 0x000fe400078e0012 */
[----:B------:R-:W-:-:S06]  /*4770*/  IMAD.MOV.U32 R31, RZ, RZ, R19 ;  /* 0x000000ffff1f7224 */ /* 0x000fcc00078e0013 */
        /* <DEDUP_REMOVED lines=16> */
.L_x_341:
[----:B------:R-:W-:Y:S05]  /*4880*/  BSYNC.RECONVERGENT B1 ;  /* 0x0000000000017941 */ /* 0x000fea0003800200 */
.L_x_340:
        /* <DEDUP_REMOVED lines=21> */
.L_x_343:
[----:B------:R-:W-:Y:S05]  /*49e0*/  BSYNC.RECONVERGENT B1 ;  /* 0x0000000000017941 */ /* 0x000fea0003800200 */
.L_x_342:
        /* <DEDUP_REMOVED lines=21> */
.L_x_345:
[----:B------:R-:W-:Y:S05]  /*4b40*/  BSYNC.RECONVERGENT B1 ;  /* 0x0000000000017941 */ /* 0x000fea0003800200 */
.L_x_344:
        /* <DEDUP_REMOVED lines=21> */
.L_x_347:
[----:B------:R-:W-:Y:S05]  /*4ca0*/  BSYNC.RECONVERGENT B1 ;  /* 0x0000000000017941 */ /* 0x000fea0003800200 */
.L_x_346:
        /* <DEDUP_REMOVED lines=21> */
.L_x_349:
[----:B------:R-:W-:Y:S05]  /*4e00*/  BSYNC.RECONVERGENT B1 ;  /* 0x0000000000017941 */ /* 0x000fea0003800200 */
.L_x_348:
[----:B------:R-:W-:Y:S02]  /*4e10*/  IADD3 R17, P0, PT, R17, 0xa00, RZ ;  /* 0x00000a0011117810 */ /* 0x000fe40007f1e0ff */
[----:B------:R-:W-:-:S03]  /*4e20*/  IADD3 R10, P1, PT, R10, 0xa000, RZ ;  /* 0x0000a0000a0a7810 */ /* 0x000fc60007f3e0ff */
[----:B------:R-:W-:Y:S02]  /*4e30*/  IMAD.X R15, RZ, RZ, R15, P0 ;  /* 0x000000ffff0f7224 */ /* 0x000fe400000e060f */
[----:B------:R-:W-:Y:S01]  /*4e40*/  IMAD.X R11, RZ, RZ, R11, P1 ;  /* 0x000000ffff0b7224 */ /* 0x000fe200008e060b */
[----:B------:R-:W-:Y:S07]  /*4e50*/  BRA.U UP0, `(.L_x_350) ;  /* 0xfffffff1001c7547 */ /* 0x000fee000b83ffff */
.L_x_329:
[----:B------:R-:W-:-:S04]  /*4e60*/  ULOP3.LUT UR4, UR6, 0x1, URZ, 0xc0, !UPT ;  /* 0x0000000106047892 */ /* 0x000fc8000f8ec0ff */
[----:B------:R-:W-:-:S04]  /*4e70*/  UISETP.NE.U32.AND UP0, UPT, UR4, 0x1, UPT ;  /* 0x000000010400788c */ /* 0x000fc8000bf05070 */
[----:B------:R-:W-:-:S09]  /*4e80*/  UISETP.NE.U32.AND.EX UP0, UPT, URZ, URZ, UPT, UP0 ;  /* 0x000000ffff00728c */ /* 0x000fd2000bf05100 */
[----:B------:R-:W-:Y:S05]  /*4e90*/  BRA.U !UP0, `(.L_x_328) ;  /* 0x0000000508f07547 */ /* 0x000fea000b800000 */
[----:B------:R-:W-:-:S04]  /*4ea0*/  LEA R30, P0, R17, R12, 0x4 ;  /* 0x0000000c111e7211 */ /* 0x000fc800078020ff */
[----:B------:R-:W-:-:S05]  /*4eb0*/  LEA.HI.X R31, R17, R13, R15, 0x4, P0 ;  /* 0x0000000d111f7211 */ /* 0x000fca00000f240f */
[----:B------:R-:W2:Y:S04]  /*4ec0*/  LDG.E.64.CONSTANT R28, desc[UR10][R30.64] ;  /* 0x0000000a1e1c7981 */ /* 0x000ea8000c1e9b00 */
[----:B------:R0:W5:Y:S04]  /*4ed0*/  LDG.E.64.CONSTANT R26, desc[UR10][R30.64+0x1000] ;  /* 0x0010000a1e1a7981 */ /* 0x000168000c1e9b00 */
[----:B------:R0:W5:Y:S04]  /*4ee0*/  LDG.E.64.CONSTANT R24, desc[UR10][R30.64+0x1008] ;  /* 0x0010080a1e187981 */ /* 0x000168000c1e9b00 */
[----:B------:R0:W5:Y:S04]  /*4ef0*/  LDG.E.64.CONSTANT R22, desc[UR10][R30.64+0x2000] ;  /* 0x0020000a1e167981 */ /* 0x000168000c1e9b00 */
[----:B------:R0:W5:Y:S04]  /*4f00*/  LDG.E.64.CONSTANT R12, desc[UR10][R30.64+0x2008] ;  /* 0x0020080a1e0c7981 */ /* 0x000168000c1e9b00 */
[----:B------:R0:W5:Y:S04]  /*4f10*/  LDG.E.64.CONSTANT R10, desc[UR10][R30.64+0x3000] ;  /* 0x0030000a1e0a7981 */ /* 0x000168000c1e9b00 */
[----:B------:R0:W5:Y:S04]  /*4f20*/  LDG.E.64.CONSTANT R8, desc[UR10][R30.64+0x3008] ;  /* 0x0030080a1e087981 */ /* 0x000168000c1e9b00 */
        /* <DEDUP_REMOVED lines=24> */
.L_x_352:
[----:B------:R-:W-:Y:S05]  /*50b0*/  BSYNC.RECONVERGENT B1 ;  /* 0x0000000000017941 */ /* 0x000fea0003800200 */
.L_x_351:
        /* <DEDUP_REMOVED lines=21> */
.L_x_354:
[----:B------:R-:W-:Y:S05]  /*5210*/  BSYNC.RECONVERGENT B1 ;  /* 0x0000000000017941 */ /* 0x000fea0003800200 */
.L_x_353:
        /* <DEDUP_REMOVED lines=21> */
.L_x_356:
[----:B------:R-:W-:Y:S05]  /*5370*/  BSYNC.RECONVERGENT B1 ;  /* 0x0000000000017941 */ /* 0x000fea0003800200 */
.L_x_355:
        /* <DEDUP_REMOVED lines=21> */
.L_x_358:
[----:B------:R-:W-:Y:S05]  /*54d0*/  BSYNC.RECONVERGENT B1 ;  /* 0x0000000000017941 */ /* 0x000fea0003800200 */
.L_x_357:
[----:B------:R-:W-:Y:S01]  /*54e0*/  DSETP.GEU.AND P0, PT, R12, R6, PT ;  /* 0x000000060c00722a */ /* 0x000fe20003f0e000 */
[----:B------:R-:W-:Y:S01]  /*54f0*/  BSSY.RECONVERGENT B1, `(.L_x_359) ;  /* 0x0000015000017945 */ /* 0x000fe20003800200 */
[----:B------:R-:W-:Y:S01]  /*5500*/  IADD3 R17, P2, PT, R17, 0x500, RZ ;  /* 0x0000050011117810 */ /* 0x000fe20007f5e0ff */
[----:B------:R-:W-:Y:S02]  /*5510*/  IMAD.MOV.U32 R14, RZ, RZ, R23 ;  /* 0x000000ffff0e7224 */ /* 0x000fe400078e0017 */
[----:B------:R-:W-:Y:S02]  /*5520*/  IMAD.MOV.U32 R21, RZ, RZ, R25 ;  /* 0x000000ffff157224 */ /* 0x000fe400078e0019 */
[----:B------:R-:W-:Y:S02]  /*5530*/  IMAD.MOV.U32 R18, RZ, RZ, R12 ;  /* 0x000000ffff127224 */ /* 0x000fe400078e000c */
[----:B------:R-:W-:-:S05]  /*5540*/  IMAD.MOV.U32 R19, RZ, RZ, R13 ;  /* 0x000000ffff137224 */ /* 0x000fca00078e000d */
        /* <DEDUP_REMOVED lines=15> */
.L_x_360:
[----:B------:R-:W-:Y:S05]  /*5640*/  BSYNC.RECONVERGENT B1 ;  /* 0x0000000000017941 */ /* 0x000fea0003800200 */
.L_x_359:
[----:B------:R-:W-:-:S07]  /*5650*/  IMAD.X R15, RZ, RZ, R15, P2 ;  /* 0x000000ffff0f7224 */ /* 0x000fce00010e060f */
.L_x_328:
[----:B------:R-:W0:Y:S02]  /*5660*/  LDCU UR4, c[0x0][0x390] ;  /* 0x00007200ff0477ac */ /* 0x000e240008000800 */
[----:B0-----:R-:W-:Y:S02]  /*5670*/  USHF.R.S32.HI UR5, URZ, 0x1f, UR4 ;  /* 0x0000001fff057899 */ /* 0x001fe40008011404 */
[----:B------:R-:W-:-:S04]  /*5680*/  ISETP.GE.U32.AND P0, PT, R17, UR4, PT ;  /* 0x0000000411007c0c */ /* 0x000fc8000bf06070 */
[----:B------:R-:W-:-:S13]  /*5690*/  ISETP.GE.AND.EX P0, PT, R15, UR5, PT, P0 ;  /* 0x000000050f007c0c */ /* 0x000fda000bf06300 */
[----:B------:R-:W-:Y:S05]  /*56a0*/  @P0 BRA `(.L_x_361) ;  /* 0x00000008008c0947 */ /* 0x000fea0003800000 */
[----:B------:R-:W-:Y:S01]  /*56b0*/  IADD3 R3, PT, PT, -R17, UR4, RZ ;  /* 0x0000000411037c10 */ /* 0x000fe2000fffe1ff */
[----:B------:R-:W-:Y:S03]  /*56c0*/  BSSY.RECONVERGENT B1, `(.L_x_361) ;  /* 0x00000a1000017945 */ /* 0x000fe60003800200 */
[----:B------:R-:W-:-:S13]  /*56d0*/  ISETP.GE.AND P0, PT, R0, R3, PT ;  /* 0x000000030000720c */ /* 0x000fda0003f06270 */
[----:B------:R-:W-:Y:S05]  /*56e0*/  @P0 BRA `(.L_x_362) ;  /* 0x0000000800780947 */ /* 0x000fea0003800000 */
[----:B------:R-:W-:Y:S01]  /*56f0*/  LOP3.LUT R2, RZ, R0, RZ, 0x33, !PT ;  /* 0x00000000ff027212 */ /* 0x000fe200078e33ff */
[----:B------:R-:W-:Y:S03]  /*5700*/  BSSY.RECONVERGENT B2, `(.L_x_363) ;  /* 0x000002e000027945 */ /* 0x000fe60003800200 */
[----:B------:R-:W-:-:S04]  /*5710*/  IADD3 R16, PT, PT, -R17, UR4, R2 ;  /* 0x0000000411107c10 */ /* 0x000fc8000fffe102 */
[----:B------:R-:W-:-:S04]  /*5720*/  LOP3.LUT R2, R16, 0x300, RZ, 0xc0, !PT ;  /* 0x0000030010027812 */ /* 0x000fc800078ec0ff */
[----:B------:R-:W-:Y:S01]  /*5730*/  ISETP.NE.AND P0, PT, R2, 0x300, PT ;  /* 0x000003000200780c */ /* 0x000fe20003f05270 */
[----:B------:R-:W-:-:S12]  /*5740*/  IMAD.MOV.U32 R2, RZ, RZ, R0 ;  /* 0x000000ffff027224 */ /* 0x000fd800078e0000 */
[----:B------:R-:W-:Y:S05]  /*5750*/  @!P0 BRA `(.L_x_364) ;  /* 0x0000000000a08947 */ /* 0x000fea0003800000 */
[----:B------:R-:W0:Y:S01]  /*5760*/  LDCU.64 UR6, c[0x0][0x380] ;  /* 0x00007000ff0677ac */ /* 0x000e220008000a00 */
[----:B------:R-:W-:Y:S02]  /*5770*/  IADD3 R5, P0, PT, R0, R17, RZ ;  /* 0x0000001100057210 */ /* 0x000fe40007f1e0ff */
[----:B------:R-:W-:-:S03]  /*5780*/  LEA.HI R2, R16, 0x1, RZ, 0x18 ;  /* 0x0000000110027811 */ /* 0x000fc600078fc0ff */
[----:B------:R-:W-:Y:S01]  /*5790*/  IMAD.X R6, RZ, RZ, R15, P0 ;  /* 0x000000ffff067224 */ /* 0x000fe200000e060f */
[----:B------:R-:W-:Y:S01]  /*57a0*/  LOP3.LUT R4, R2, 0x3, RZ, 0xc0, !PT ;  /* 0x0000000302047812 */ /* 0x000fe200078ec0ff */
[----:B------:R-:W-:-:S04]  /*57b0*/  IMAD.MOV.U32 R2, RZ, RZ, R0 ;  /* 0x000000ffff027224 */ /* 0x000fc800078e0000 */
[----:B------:R-:W-:Y:S01]  /*57c0*/  IMAD.MOV R10, RZ, RZ, -R4 ;  /* 0x000000ffff0a7224 */ /* 0x000fe200078e0a04 */
[----:B0-----:R-:W-:-:S04]  /*57d0*/  LEA R12, P1, R5, UR6, 0x4 ;  /* 0x00000006050c7c11 */ /* 0x001fc8000f8220ff */
[----:B------:R-:W-:-:S09]  /*57e0*/  LEA.HI.X R5, R5, UR7, R6, 0x4, P1 ;  /* 0x0000000705057c11 */ /* 0x000fd200088f2406 */
.L_x_367:
[----:B------:R-:W-:-:S05]  /*57f0*/  IMAD.MOV.U32 R4, RZ, RZ, R12 ;  /* 0x000000ffff047224 */ /* 0x000fca00078e000c */
[----:B------:R-:W2:Y:S01]  /*5800*/  LDG.E.64.CONSTANT R8, desc[UR10][R4.64] ;  /* 0x0000000a04087981 */ /* 0x000ea2000c1e9b00 */
[----:B------:R-:W-:Y:S01]  /*5810*/  VIADD R10, R10, 0x1 ;  /* 0x000000010a0a7836 */ /* 0x000fe20000000000 */
[----:B------:R-:W-:Y:S01]  /*5820*/  BSSY.RECONVERGENT B3, `(.L_x_365) ;  /* 0x0000018000037945 */ /* 0x000fe20003800200 */
[----:B------:R-:W-:-:S03]  /*5830*/  IADD3 R12, P3, PT, R4, 0x1000, RZ ;  /* 0x00001000040c7810 */ /* 0x000fc60007f7e0ff */
[----:B------:R-:W-:Y:S01]  /*5840*/  ISETP.NE.AND P2, PT, R10, RZ, PT ;  /* 0x000000ff0a00720c */ /* 0x000fe20003f45270 */
[----:B--2---:R-:W-:-:S14]  /*5850*/  DSETP.GEU.AND P0, PT, R18, R8, PT ;  /* 0x000000081200722a */ /* 0x004fdc0003f0e000 */
        /* <DEDUP_REMOVED lines=20> */
.L_x_366:
[----:B------:R-:W-:Y:S05]  /*59a0*/  BSYNC.RECONVERGENT B3 ;  /* 0x0000000000037941 */ /* 0x000fea0003800200 */
.L_x_365:
[----:B------:R-:W-:Y:S02]  /*59b0*/  IMAD.X R5, RZ, RZ, R5, P3 ;  /* 0x000000ffff057224 */ /* 0x000fe400018e0605 */
[----:B------:R-:W-:Y:S01]  /*59c0*/  VIADD R2, R2, 0x100 ;  /* 0x0000010002027836 */ /* 0x000fe20000000000 */
[----:B------:R-:W-:Y:S06]  /*59d0*/  @P2 BRA `(.L_x_367) ;  /* 0xfffffffc00842947 */ /* 0x000fec000383ffff */
.L_x_364:
[----:B------:R-:W-:Y:S05]  /*59e0*/  BSYNC.RECONVERGENT B2 ;  /* 0x0000000000027941 */ /* 0x000fea0003800200 */
.L_x_363:
[----:B------:R-:W-:-:S13]  /*59f0*/  ISETP.GE.U32.AND P0, PT, R16, 0x300, PT ;  /* 0x000003001000780c */ /* 0x000fda0003f06070 */
[----:B------:R-:W-:Y:S05]  /*5a00*/  @!P0 BRA `(.L_x_362) ;  /* 0x0000000400b08947 */ /* 0x000fea0003800000 */
[----:B------:R-:W0:Y:S01]  /*5a10*/  LDCU.64 UR6, c[0x0][0x380] ;  /* 0x00007000ff0677ac */ /* 0x000e220008000a00 */
[----:B------:R-:W-:-:S05]  /*5a20*/  IADD3 R5, P0, PT, R2, R17, RZ ;  /* 0x0000001102057210 */ /* 0x000fca0007f1e0ff */
[----:B------:R-:W-:Y:S01]  /*5a30*/  IMAD.X R6, RZ, RZ, R15, P0 ;  /* 0x000000ffff067224 */ /* 0x000fe200000e060f */
[----:B0-----:R-:W-:-:S04]  /*5a40*/  LEA R4, P1, R5, UR6, 0x4 ;  /* 0x0000000605047c11 */ /* 0x001fc8000f8220ff */
[----:B------:R-:W-:Y:S02]  /*5a50*/  IADD3 R4, P0, PT, R4, 0x3008, RZ ;  /* 0x0000300804047810 */ /* 0x000fe40007f1e0ff */
[----:B------:R-:W-:-:S05]  /*5a60*/  LEA.HI.X R5, R5, UR7, R6, 0x4, P1 ;  /* 0x0000000705057c11 */ /* 0x000fca00088f2406 */
[----:B------:R-:W-:-:S07]  /*5a70*/  IMAD.X R5, RZ, RZ, R5, P0 ;  /* 0x000000ffff057224 */ /* 0x000fce00000e0605 */
.L_x_376:
[----:B------:R-:W2:Y:S04]  /*5a80*/  LDG.E.64.CONSTANT R16, desc[UR10][R4.64+-0x3008] ;  /* 0xffcff80a04107981 */ /* 0x000ea8000c1e9b00 */
        /* <DEDUP_REMOVED lines=25> */
.L_x_369:
[----:B------:R-:W-:Y:S05]  /*5c20*/  BSYNC.RECONVERGENT B2 ;  /* 0x0000000000027941 */ /* 0x000fea0003800200 */
.L_x_368:
        /* <DEDUP_REMOVED lines=22> */
.L_x_371:
[----:B------:R-:W-:Y:S05]  /*5d90*/  BSYNC.RECONVERGENT B2 ;  /* 0x0000000000027941 */ /* 0x000fea0003800200 */
.L_x_370:
        /* <DEDUP_REMOVED lines=22> */
.L_x_373:
[----:B------:R-:W-:Y:S05]  /*5f00*/  BSYNC.RECONVERGENT B2 ;  /* 0x0000000000027941 */ /* 0x000fea0003800200 */
.L_x_372:
        /* <DEDUP_REMOVED lines=22> */
.L_x_375:
[----:B------:R-:W-:Y:S05]  /*6070*/  BSYNC.RECONVERGENT B2 ;  /* 0x0000000000027941 */ /* 0x000fea0003800200 */
.L_x_374:
[----:B------:R-:W-:Y:S01]  /*6080*/  VIADD R2, R2, 0x400 ;  /* 0x0000040002027836 */ /* 0x000fe20000000000 */
[----:B------:R-:W-:-:S04]  /*6090*/  IADD3 R4, P1, PT, R4, 0x4000, RZ ;  /* 0x0000400004047810 */ /* 0x000fc80007f3e0ff */
[----:B------:R-:W-:Y:S01]  /*60a0*/  ISETP.GE.AND P0, PT, R2, R3, PT ;  /* 0x000000030200720c */ /* 0x000fe20003f06270 */
[----:B------:R-:W-:-:S12]  /*60b0*/  IMAD.X R5, RZ, RZ, R5, P1 ;  /* 0x000000ffff057224 */ /* 0x000fd800008e0605 */
[----:B------:R-:W-:Y:S05]  /*60c0*/  @!P0 BRA `(.L_x_376) ;  /* 0xfffffff8006c8947 */ /* 0x000fea000383ffff */
.L_x_362:
[----:B------:R-:W-:Y:S05]  /*60d0*/  BSYNC.RECONVERGENT B1 ;  /* 0x0000000000017941 */ /* 0x000fea0003800200 */
.L_x_361:
[----:B------:R-:W0:Y:S01]  /*60e0*/  S2R R2, SR_LANEID ;  /* 0x0000000000027919 */ /* 0x000e220000000000 */
[----:B------:R-:W-:Y:S01]  /*60f0*/  BSSY.RECONVERGENT B1, `(.L_x_377) ;  /* 0x000001a000017945 */ /* 0x000fe20003800200 */
[----:B------:R-:W-:Y:S01]  /*6100*/  IMAD.MOV.U32 R3, RZ, RZ, R14 ;  /* 0x000000ffff037224 */ /* 0x000fe200078e000e */
[----:B------:R-:W-:Y:S01]  /*6110*/  SHFL.DOWN PT, R6, R18, 0x1, 0x1f ;  /* 0x08201f0012067f89 */ /* 0x000fe200000e0000 */
[----:B------:R-:W-:Y:S02]  /*6120*/  IMAD.MOV.U32 R12, RZ, RZ, R21 ;  /* 0x000000ffff0c7224 */ /* 0x000fe400078e0015 */
[----:B------:R-:W-:Y:S01]  /*6130*/  IMAD.MOV.U32 R4, RZ, RZ, R18 ;  /* 0x000000ffff047224 */ /* 0x000fe200078e0012 */
[----:B------:R-:W1:Y:S01]  /*6140*/  SHFL.DOWN PT, R7, R19, 0x1, 0x1f ;  /* 0x08201f0013077f89 */ /* 0x000e6200000e0000 */
[----:B------:R-:W-:-:S03]  /*6150*/  IMAD.MOV.U32 R5, RZ, RZ, R19 ;  /* 0x000000ffff057224 */ /* 0x000fc600078e0013 */
[----:B------:R2:W3:Y:S04]  /*6160*/  SHFL.DOWN PT, R9, R14, 0x1, 0x1f ;  /* 0x08201f000e097f89 */ /* 0x0004e800000e0000 */
[----:B------:R2:W4:Y:S01]  /*6170*/  SHFL.DOWN PT, R8, R21, 0x1, 0x1f ;  /* 0x08201f0015087f89 */ /* 0x00052200000e0000 */
[----:B-1----:R-:W-:-:S06]  /*6180*/  DSETP.GEU.AND P0, PT, R18, R6, PT ;  /* 0x000000061200722a */ /* 0x002fcc0003f0e000 */
[----:B0-----:R-:W-:-:S13]  /*6190*/  ISETP.GT.OR P0, PT, R2, 0x1e, !P0 ;  /* 0x0000001e0200780c */ /* 0x001fda0004704670 */
[----:B--234-:R-:W-:Y:S05]  /*61a0*/  @P0 BRA `(.L_x_378) ;  /* 0x0000000000380947 */ /* 0x01cfea0003800000 */
        /* <DEDUP_REMOVED lines=14> */
.L_x_378:
[----:B------:R-:W-:Y:S05]  /*6290*/  BSYNC.RECONVERGENT B1 ;  /* 0x0000000000017941 */ /* 0x000fea0003800200 */
.L_x_377:
        /* <DEDUP_REMOVED lines=26> */
.L_x_380:
[----:B------:R-:W-:Y:S05]  /*6440*/  BSYNC.RECONVERGENT B1 ;  /* 0x0000000000017941 */ /* 0x000fea0003800200 */
.L_x_379:
        /* <DEDUP_REMOVED lines=26> */
.L_x_382:
[----:B------:R-:W-:Y:S05]  /*65f0*/  BSYNC.RECONVERGENT B1 ;  /* 0x0000000000017941 */ /* 0x000fea0003800200 */
.L_x_381:
        /* <DEDUP_REMOVED lines=26> */
.L_x_384:
[----:B------:R-:W-:Y:S05]  /*67a0*/  BSYNC.RECONVERGENT B1 ;  /* 0x0000000000017941 */ /* 0x000fea0003800200 */
.L_x_383:
[----:B------:R-:W-:Y:S01]  /*67b0*/  SHFL.DOWN PT, R4, R6, 0x10, 0x1f ;  /* 0x0a001f0006047f89 */ /* 0x000fe200000e0000 */
[----:B------:R-:W-:Y:S01]  /*67c0*/  BSSY.RECONVERGENT B1, `(.L_x_385) ;  /* 0x000001a000017945 */ /* 0x000fe20003800200 */
[----:B------:R-:W-:Y:S01]  /*67d0*/  ISETP.NE.AND P1, PT, R2, RZ, PT ;  /* 0x000000ff0200720c */ /* 0x000fe20003f25270 */
[----:B------:R-:W-:Y:S01]  /*67e0*/  IMAD.MOV.U32 R20, RZ, RZ, R10 ;  /* 0x000000ffff147224 */ /* 0x000fe200078e000a */
[----:B------:R-:W0:Y:S01]  /*67f0*/  SHFL.DOWN PT, R5, R7, 0x10, 0x1f ;  /* 0x0a001f0007057f89 */ /* 0x000e2200000e0000 */
[----:B------:R-:W-:Y:S02]  /*6800*/  IMAD.MOV.U32 R21, RZ, RZ, R11 ;  /* 0x000000ffff157224 */ /* 0x000fe400078e000b */
[----:B------:R-:W-:Y:S01]  /*6810*/  IMAD.MOV.U32 R3, RZ, RZ, R7 ;  /* 0x000000ffff037224 */ /* 0x000fe200078e0007 */
[----:B------:R1:W2:Y:S04]  /*6820*/  SHFL.DOWN PT, R9, R10, 0x10, 0x1f ;  /* 0x0a001f000a097f89 */ /* 0x0002a800000e0000 */
[----:B------:R1:W3:Y:S01]  /*6830*/  SHFL.DOWN PT, R8, R11, 0x10, 0x1f ;  /* 0x0a001f000b087f89 */ /* 0x0002e200000e0000 */
[----:B0-----:R-:W-:-:S06]  /*6840*/  DSETP.GEU.AND P0, PT, R6, R4, PT ;  /* 0x000000040600722a */ /* 0x001fcc0003f0e000 */
[----:B------:R-:W-:Y:S01]  /*6850*/  ISETP.GT.OR P0, PT, R2, 0xf, !P0 ;  /* 0x0000000f0200780c */ /* 0x000fe20004704670 */
        /* <DEDUP_REMOVED lines=16> */
.L_x_386:
[----:B------:R-:W-:Y:S05]  /*6960*/  BSYNC.RECONVERGENT B1 ;  /* 0x0000000000017941 */ /* 0x000fea0003800200 */
.L_x_385:
        /* <DEDUP_REMOVED lines=10> */
.L_x_388:
[----:B------:R-:W-:Y:S05]  /*6a10*/  BSYNC.RECONVERGENT B1 ;  /* 0x0000000000017941 */ /* 0x000fea0003800200 */
.L_x_387:
[----:B------:R-:W-:Y:S01]  /*6a20*/  BAR.SYNC.DEFER_BLOCKING 0x0 ;  /* 0x0000000000007b1d */ /* 0x000fe20000010000 */
[----:B------:R-:W-:-:S13]  /*6a30*/  ISETP.NE.AND P1, PT, R0, RZ, PT ;  /* 0x000000ff0000720c */ /* 0x000fda0003f25270 */
[----:B------:R-:W-:Y:S05]  /*6a40*/  @P1 BRA `(.L_x_283) ;  /* 0x0000000800841947 */ /* 0x000fea0003800000 */
[----:B0-----:R-:W0:Y:S01]  /*6a50*/  S2R R5, SR_CgaCtaId ;  /* 0x0000000000057919 */ /* 0x001e220000008800 */
[----:B------:R-:W-:Y:S01]  /*6a60*/  MOV R0, 0x400 ;  /* 0x0000040000007802 */ /* 0x000fe20000000f00 */
[----:B------:R-:W-:Y:S01]  /*6a70*/  BSSY.RECONVERGENT B1, `(.L_x_389) ;  /* 0x000001a000017945 */ /* 0x000fe20003800200 */
[----:B------:R-:W-:Y:S02]  /*6a80*/  IMAD.MOV.U32 R33, RZ, RZ, R20 ;  /* 0x000000ffff217224 */ /* 0x000fe400078e0014 */
[----:B------:R-:W-:Y:S02]  /*6a90*/  IMAD.MOV.U32 R31, RZ, RZ, R21 ;  /* 0x000000ffff1f7224 */ /* 0x000fe400078e0015 */
[----:B------:R-:W-:Y:S02]  /*6aa0*/  IMAD.MOV.U32 R28, RZ, RZ, R2 ;  /* 0x000000ffff1c7224 */ /* 0x000fe400078e0002 */
[----:B------:R-:W-:Y:S01]  /*6ab0*/  IMAD.MOV.U32 R29, RZ, RZ, R3 ;  /* 0x000000ffff1d7224 */ /* 0x000fe200078e0003 */
[----:B0-----:R-:W-:-:S05]  /*6ac0*/  LEA R0, R5, R0, 0x18 ;  /* 0x0000000005007211 */ /* 0x001fca00078ec0ff */
[----:B------:R-:W0:Y:S04]  /*6ad0*/  LDS.64 R16, [R0+0x18] ;  /* 0x0000180000107984 */ /* 0x000e280000000a00 */
[----:B------:R1:W2:Y:S04]  /*6ae0*/  LDS.128 R12, [R0+0x40] ;  /* 0x00004000000c7984 */ /* 0x0002a80000000c00 */
[----:B------:R1:W3:Y:S04]  /*6af0*/  LDS.128 R8, [R0+0x50] ;  /* 0x0000500000087984 */ /* 0x0002e80000000c00 */
[----:B------:R1:W4:Y:S01]  /*6b00*/  LDS.128 R4, [R0+0x20] ;  /* 0x0000200000047984 */ /* 0x0003220000000c00 */
[----:B0-----:R-:W-:-:S14]  /*6b10*/  DSETP.GEU.AND P0, PT, R2, R16, PT ;  /* 0x000000100200722a */ /* 0x001fdc0003f0e000 */
[----:B-1234-:R-:W-:Y:S05]  /*6b20*/  @!P0 BRA `(.L_x_390) ;  /* 0x0000000000388947 */ /* 0x01efea0003800000 */
        /* <DEDUP_REMOVED lines=14> */
.L_x_390:
[----:B------:R-:W-:Y:S05]  /*6c10*/  BSYNC.RECONVERGENT B1 ;  /* 0x0000000000017941 */ /* 0x000fea0003800200 */
.L_x_389:
        /* <DEDUP_REMOVED lines=24> */
.L_x_392:
[----:B------:R-:W-:Y:S05]  /*6da0*/  BSYNC.RECONVERGENT B1 ;  /* 0x0000000000017941 */ /* 0x000fea0003800200 */
.L_x_391:
        /* <DEDUP_REMOVED lines=21> */
.L_x_394:
[----:B------:R-:W-:Y:S05]  /*6f00*/  BSYNC.RECONVERGENT B1 ;  /* 0x0000000000017941 */ /* 0x000fea0003800200 */
.L_x_393:
        /* <DEDUP_REMOVED lines=21> */
.L_x_396:
[----:B------:R-:W-:Y:S05]  /*7060*/  BSYNC.RECONVERGENT B1 ;  /* 0x0000000000017941 */ /* 0x000fea0003800200 */
.L_x_395:
        /* <DEDUP_REMOVED lines=21> */
.L_x_398:
[----:B------:R-:W-:Y:S05]  /*71c0*/  BSYNC.RECONVERGENT B1 ;  /* 0x0000000000017941 */ /* 0x000fea0003800200 */
.L_x_397:
        /* <DEDUP_REMOVED lines=21> */
.L_x_400:
[----:B------:R-:W-:Y:S05]  /*7320*/  BSYNC.RECONVERGENT B1 ;  /* 0x0000000000017941 */ /* 0x000fea0003800200 */
.L_x_399:
[----:B--2---:R-:W-:Y:S01]  /*7330*/  DSETP.GEU.AND P0, PT, R6, R18, PT ;  /* 0x000000120600722a */ /* 0x004fe20003f0e000 */
[----:B------:R-:W-:Y:S02]  /*7340*/  IMAD.MOV.U32 R20, RZ, RZ, R9 ;  /* 0x000000ffff147224 */ /* 0x000fe400078e0009 */
[----:B------:R-:W-:Y:S02]  /*7350*/  IMAD.MOV.U32 R21, RZ, RZ, R8 ;  /* 0x000000ffff157224 */ /* 0x000fe400078e0008 */
[----:B------:R-:W-:Y:S02]  /*7360*/  IMAD.MOV.U32 R2, RZ, RZ, R6 ;  /* 0x000000ffff027224 */ /* 0x000fe400078e0006 */
[----:B------:R-:W-:-:S07]  /*7370*/  IMAD.MOV.U32 R3, RZ, RZ, R7 ;  /* 0x000000ffff037224 */ /* 0x000fce00078e0007 */
[----:B------:R-:W-:Y:S05]  /*7380*/  @!P0 BRA `(.L_x_283) ;  /* 0x0000000000348947 */ /* 0x000fea0003800000 */
[----:B------:R2:W1:Y:S01]  /*7390*/  LDS.64 R20, [R0+0x80] ;  /* 0x0000800000147984 */ /* 0x0004620000000a00 */
[----:B------:R-:W-:Y:S01]  /*73a0*/  DSETP.GEU.AND P0, PT, R18, R6, PT ;  /* 0x000000061200722a */ /* 0x000fe20003f0e000 */
[----:B------:R-:W-:Y:S02]  /*73b0*/  IMAD.MOV.U32 R2, RZ, RZ, R18 ;  /* 0x000000ffff027224 */ /* 0x000fe400078e0012 */
[----:B------:R-:W-:-:S11]  /*73c0*/  IMAD.MOV.U32 R3, RZ, RZ, R19 ;  /* 0x000000ffff037224 */ /* 0x000fd600078e0013 */
[----:B--2---:R-:W-:Y:S05]  /*73d0*/  @!P0 BRA `(.L_x_283) ;  /* 0x0000000000208947 */ /* 0x004fea0003800000 */
[CC--:B-1----:R-:W-:Y:S02]  /*73e0*/  ISETP.GE.U32.AND P0, PT, R9.reuse, R20.reuse, PT ;  /* 0x000000140900720c */ /* 0x0c2fe40003f06070 */
[----:B------:R-:W-:Y:S02]  /*73f0*/  ISETP.LT.U32.AND P2, PT, R9, R20, PT ;  /* 0x000000140900720c */ /* 0x000fe40003f41070 */
[CC--:B------:R-:W-:Y:S02]  /*7400*/  ISETP.GE.AND.EX P0, PT, R8.reuse, R21.reuse, PT, P0 ;  /* 0x000000150800720c */ /* 0x0c0fe40003f06300 */
[----:B------:R-:W-:Y:S02]  /*7410*/  ISETP.LT.AND.EX P2, PT, R8, R21, PT, P2 ;  /* 0x000000150800720c */ /* 0x000fe40003f41320 */
[----:B------:R-:W-:Y:S02]  /*7420*/  FSEL R2, R6, R18, !P0 ;  /* 0x0000001206027208 */ /* 0x000fe40004000000 */
[----:B------:R-:W-:-:S02]  /*7430*/  FSEL R3, R7, R19, !P0 ;  /* 0x0000001307037208 */ /* 0x000fc40004000000 */
[----:B------:R-:W-:Y:S02]  /*7440*/  SEL R20, R9, R20, P2 ;  /* 0x0000001409147207 */ /* 0x000fe40001000000 */
[----:B------:R-:W-:-:S07]  /*7450*/  SEL R21, R8, R21, P2 ;  /* 0x0000001508157207 */ /* 0x000fce0001000000 */
.L_x_283:
[----:B------:R-:W-:Y:S05]  /*7460*/  BSYNC.RECONVERGENT B0 ;  /* 0x0000000000007941 */ /* 0x000fea0003800200 */
.L_x_250:
[----:B------:R-:W-:Y:S05]  /*7470*/  @P1 EXIT ;  /* 0x000000000000194d */ /* 0x000fea0003800000 */
[----:B01----:R-:W0:Y:S02]  /*7480*/  LDC.64 R4, c[0x0][0x388] ;  /* 0x0000e200ff047b82 */ /* 0x003e240000000a00 */
[----:B0-----:R-:W-:Y:S04]  /*7490*/  STG.E.64 desc[UR10][R4.64], R2 ;  /* 0x0000000204007986 */ /* 0x001fe8000c101b0a */
[----:B---34-:R-:W-:Y:S01]  /*74a0*/  STG.E.64 desc[UR10][R4.64+0x8], R20 ;  /* 0x0000081404007986 */ /* 0x018fe2000c101b0a */
[----:B------:R-:W-:Y:S05]  /*74b0*/  EXIT ;  /* 0x000000000000794d */ /* 0x000fea0003800000 */
.L_x_401:
        /* <DEDUP_REMOVED lines=12> */
.L_x_1824:


//--------------------- .text._ZN6thrust24THRUST_300001_SM_1000_NS8cuda_cub4core6detail13_kernel_agentINS1_8__reduce11ReduceAgentINS0_12zip_iteratorIN4cuda3std3__45tupleIJNS0_6detail15normal_iteratorINS0_10device_ptrIdEEEENS0_17counting_iteratorIlNS0_11use_defaultESI_SI_EEEEEEEPNSB_IJdlEEESM_lNS1_9__extrema9arg_min_fIdlNSA_4lessIdEEEEEEJSL_SN_lN3cub18CUB_300001_SM_100013GridEvenShareIlEENSV_9GridQueueIyEESS_EEEvDpT0_ --------------------------
	.section	.text._ZN6thrust24THRUST_300001_SM_1000_NS8cuda_cub4core6detail13_kernel_agentINS1_8__reduce11ReduceAgentINS0_12zip_iteratorIN4cuda3std3__45tupleIJNS0_6detail15normal_iteratorINS0_10device_ptrIdEEEENS0_17counting_iteratorIlNS0_11use_defaultESI_SI_EEEEEEEPNSB_IJdlEEESM_lNS1_9__extrema9arg_min_fIdlNSA_4lessIdEEEEEEJSL_SN_lN3cub18CUB_300001_SM_100013GridEvenShareIlEENSV_9GridQueueIyEESS_EEEvDpT0_,"ax",@progbits
	.align	128
        .global         _ZN6thrust24THRUST_300001_SM_1000_NS8cuda_cub4core6detail13_kernel_agentINS1_8__reduce11ReduceAgentINS0_12zip_iteratorIN4cuda3std3__45tupleIJNS0_6detail15normal_iteratorINS0_10device_ptrIdEEEENS0_17counting_iteratorIlNS0_11use_defaultESI_SI_EEEEEEEPNSB_IJdlEEESM_lNS1_9__extrema9arg_min_fIdlNSA_4lessIdEEEEEEJSL_SN_lN3cub18CUB_300001_SM_100013GridEvenShareIlEENSV_9GridQueueIyEESS_EEEvDpT0_
        .type           _ZN6thrust24THRUST_300001_SM_1000_NS8cuda_cub4core6detail13_kernel_agentINS1_8__reduce11ReduceAgentINS0_12zip_iteratorIN4cuda3std3__45tupleIJNS0_6detail15normal_iteratorINS0_10device_ptrIdEEEENS0_17counting_iteratorIlNS0_11use_defaultESI_SI_EEEEEEEPNSB_IJdlEEESM_lNS1_9__extrema9arg_min_fIdlNSA_4lessIdEEEEEEJSL_SN_lN3cub18CUB_300001_SM_100013GridEvenShareIlEENSV_9GridQueueIyEESS_EEEvDpT0_,@function
        .size           _ZN6thrust24THRUST_300001_SM_1000_NS8cuda_cub4core6detail13_kernel_agentINS1_8__reduce11ReduceAgentINS0_12zip_iteratorIN4cuda3std3__45tupleIJNS0_6detail15normal_iteratorINS0_10device_ptrIdEEEENS0_17counting_iteratorIlNS0_11use_defaultESI_SI_EEEEEEEPNSB_IJdlEEESM_lNS1_9__extrema9arg_min_fIdlNSA_4lessIdEEEEEEJSL_SN_lN3cub18CUB_300001_SM_100013GridEvenShareIlEENSV_9GridQueueIyEESS_EEEvDpT0_,(.L_x_1825 - _ZN6thrust24THRUST_300001_SM_1000_NS8cuda_cub4core6detail13_kernel_agentINS1_8__reduce11ReduceAgentINS0_12zip_iteratorIN4cuda3std3__45tupleIJNS0_6detail15normal_iteratorINS0_10device_ptrIdEEEENS0_17counting_iteratorIlNS0_11use_defaultESI_SI_EEEEEEEPNSB_IJdlEEESM_lNS1_9__extrema9arg_min_fIdlNSA_4lessIdEEEEEEJSL_SN_lN3cub18CUB_300001_SM_100013GridEvenShareIlEENSV_9GridQueueIyEESS_EEEvDpT0_)
        .other          _ZN6thrust24THRUST_300001_SM_1000_NS8cuda_cub4core6detail13_kernel_agentINS1_8__reduce11ReduceAgentINS0_12zip_iteratorIN4cuda3std3__45tupleIJNS0_6detail15normal_iteratorINS0_10device_ptrIdEEEENS0_17counting_iteratorIlNS0_11use_defaultESI_SI_EEEEEEEPNSB_IJdlEEESM_lNS1_9__extrema9arg_min_fIdlNSA_4lessIdEEEEEEJSL_SN_lN3cub18CUB_300001_SM_100013GridEvenShareIlEENSV_9GridQueueIyEESS_EEEvDpT0_,@"STO_CUDA_ENTRY STV_DEFAULT"
_ZN6thrust24THRUST_300001_SM_1000_NS8cuda_cub4core6detail13_kernel_agentINS1_8__reduce11ReduceAgentINS0_12zip_iteratorIN4cuda3std3__45tupleIJNS0_6detail15normal_iteratorINS0_10device_ptrIdEEEENS0_17counting_iteratorIlNS0_11use_defaultESI_SI_EEEEEEEPNSB_IJdlEEESM_lNS1_9__extrema9arg_min_fIdlNSA_4lessIdEEEEEEJSL_SN_lN3cub18CUB_300001_SM_100013GridEvenShareIlEENSV_9GridQueueIyEESS_EEEvDpT0_:
.text._ZN6thrust24THRUST_300001_SM_1000_NS8cuda_cub4core6detail13_kernel_agentINS1_8__reduce11ReduceAgentINS0_12zip_iteratorIN4cuda3std3__45tupleIJNS0_6detail15normal_iteratorINS0_10device_ptrIdEEEENS0_17counting_iteratorIlNS0_11use_defaultESI_SI_EEEEEEEPNSB_IJdlEEESM_lNS1_9__extrema9arg_min_fIdlNSA_4lessIdEEEEEEJSL_SN_lN3cub18CUB_300001_SM_100013GridEvenShareIlEENSV_9GridQueueIyEESS_EEEvDpT0_:
[----:B------:R-:W-:Y:S01]  /*0000*/  LDC R1, c[0x0][0x37c] ;  /* 0x0000df00ff017b82 */ /* 0x000fe20000000800 */
[----:B------:R-:W0:Y:S01]  /*0010*/  S2R R0, SR_CTAID.X ;  /* 0x0000000000007919 */ /* 0x000e220000002500 */
[----:B------:R-:W1:Y:S01]  /*0020*/  LDCU.64 UR4, c[0x0][0x398] ;  /* 0x00007300ff0477ac */ /* 0x000e620008000a00 */
[----:B------:R-:W-:Y:S01]  /*0030*/  BSSY.RECONVERGENT B0, `(.L_x_402) ;  /* 0x000067b000007945 */ /* 0x000fe20003800200 */
[----:B------:R-:W2:Y:S01]  /*0040*/  LDCU UR6, c[0x0][0x370] ;  /* 0x00006e00ff0677ac */ /* 0x000ea20008000800 */
[----:B------:R-:W3:Y:S01]  /*0050*/  LDCU.64 UR10, c[0x0][0x358] ;  /* 0x00006b00ff0a77ac */ /* 0x000ee20008000a00 */
[----:B-1----:R-:W-:Y:S02]  /*0060*/  IMAD.U32 R13, RZ, RZ, UR4 ;  /* 0x00000004ff0d7e24 */ /* 0x002fe4000f8e00ff */
[----:B------:R-:W-:Y:S01]  /*0070*/  IMAD.U32 R12, RZ, RZ, UR5 ;  /* 0x00000005ff0c7e24 */ /* 0x000fe2000f8e00ff */
[----:B--2---:R-:W-:Y:S01]  /*0080*/  UIMAD UR6, UR6, 0x500, URZ ;  /* 0x00000500060678a4 */ /* 0x004fe2000f8e02ff */
[----:B0-----:R-:W-:-:S05]  /*0090*/  IMAD R5, R0, 0x500, RZ ;  /* 0x0000050000057824 */ /* 0x001fca00078e02ff */
[----:B------:R-:W-:-:S04]  /*00a0*/  IADD3 R2, P1, PT, R5, 0x500, RZ ;  /* 0x0000050005027810 */ /* 0x000fc80007f3e0ff */
[----:B------:R-:W-:Y:S01]  /*00b0*/  ISETP.GT.U32.AND P0, PT, R2, R13, PT ;  /* 0x0000000d0200720c */ /* 0x000fe20003f04070 */
[----:B------:R-:W-:-:S05]  /*00c0*/  IMAD.X R3, RZ, RZ, RZ, P1 ;  /* 0x000000ffff037224 */ /* 0x000fca00008e06ff */
[----:B------:R-:W-:-:S13]  /*00d0*/  ISETP.GT.AND.EX P0, PT, R3, R12, PT, P0 ;  /* 0x0000000c0300720c */ /* 0x000fda0003f04300 */
[----:B---3--:R-:W-:Y:S05]  /*00e0*/  @!P0 BRA `(.L_x_403) ;  /* 0x0000003800008947 */ /* 0x008fea0003800000 */
[----:B------:R-:W0:Y:S01]  /*00f0*/  S2R R6, SR_TID.X ;  /* 0x0000000000067919 */ /* 0x000e220000002100 */
[----:B------:R-:W-:Y:S01]  /*0100*/  IMAD.IADD R4, R13, 0x1, -R5 ;  /* 0x000000010d047824 */ /* 0x000fe200078e0a05 */
[----:B------:R-:W-:Y:S01]  /*0110*/  BSSY.RECONVERGENT B1, `(.L_x_404) ;  /* 0x0000010000017945 */ /* 0x000fe20003800200 */
[----:B------:R-:W-:Y:S01]  /*0120*/  IMAD.MOV.U32 R7, RZ, RZ, RZ ;  /* 0x000000ffff077224 */ /* 0x000fe200078e00ff */
[----:B------:R-:W-:Y:S01]  /*0130*/  CS2R R2, SRZ ;  /* 0x0000000000027805 */ /* 0x000fe2000001ff00 */
[----:B------:R-:W-:Y:S01]  /*0140*/  IMAD.MOV.U32 R8, RZ, RZ, RZ ;  /* 0x000000ffff087224 */ /* 0x000fe200078e00ff */
[----:B0-----:R-:W-:Y:S01]  /*0150*/  ISETP.GE.AND P0, PT, R6, R4, PT ;  /* 0x000000040600720c */ /* 0x001fe20003f06270 */
[----:B------:R-:W-:-:S12]  /*0160*/  IMAD.MOV.U32 R9, RZ, RZ, R6 ;  /* 0x000000ffff097224 */ /* 0x000fd800078e0006 */
[----:B------:R-:W-:Y:S05]  /*0170*/  @P0 BRA `(.L_x_405) ;  /* 0x0000000000240947 */ /* 0x000fea0003800000 */
[----:B------:R-:W0:Y:S01]  /*0180*/  LDCU.128 UR4, c[0x0][0x380] ;  /* 0x00007000ff0477ac */ /* 0x000e220008000c00 */
[----:B------:R-:W-:-:S05]  /*0190*/  IADD3 R7, P0, PT, R5, R6, RZ ;  /* 0x0000000605077210 */ /* 0x000fca0007f1e0ff */
[----:B------:R-:W-:Y:S01]  /*01a0*/  IMAD.X R8, RZ, RZ, RZ, P0 ;  /* 0x000000ffff087224 */ /* 0x000fe200000e06ff */
[----:B0-----:R-:W-:-:S04]  /*01b0*/  LEA R2, P1, R7, UR4, 0x3 ;  /* 0x0000000407027c11 */ /* 0x001fc8000f8218ff */
[----:B------:R-:W-:-:S06]  /*01c0*/  LEA.HI.X R3, R7, UR5, R8, 0x3, P1 ;  /* 0x0000000507037c11 */ /* 0x000fcc00088f1c08 */
[----:B------:R-:W5:Y:S01]  /*01d0*/  LDG.E.64 R2, desc[UR10][R2.64] ;  /* 0x0000000a02027981 */ /* 0x000f62000c1e1b00 */
[----:B------:R-:W-:Y:S01]  /*01e0*/  IADD3 R7, P0, PT, R7, UR6, RZ ;  /* 0x0000000607077c10 */ /* 0x000fe2000ff1e0ff */
[----:B------:R-:W-:-:S03]  /*01f0*/  VIADD R9, R6, 0x100 ;  /* 0x0000010006097836 */ /* 0x000fc60000000000 */
[----:B------:R-:W-:-:S09]  /*0200*/  IADD3.X R8, PT, PT, R8, UR7, RZ, P0, !PT ;  /* 0x0000000708087c10 */ /* 0x000fd200087fe4ff */
.L_x_405:
[----:B------:R-:W-:Y:S05]  /*0210*/  BSYNC.RECONVERGENT B1 ;  /* 0x0000000000017941 */ /* 0x000fea0003800200 */
.L_x_404:
[----:B------:R-:W-:Y:S01]  /*0220*/  ISETP.GE.AND P0, PT, R9, R4, PT ;  /* 0x000000040900720c */ /* 0x000fe20003f06270 */
[----:B------:R-:W-:-:S12]  /*0230*/  BSSY.RECONVERGENT B1, `(.L_x_406) ;  /* 0x00000ab000017945 */ /* 0x000fd80003800200 */
[----:B------:R-:W-:Y:S05]  /*0240*/  @P0 BRA `(.L_x_407) ;  /* 0x0000000800a40947 */ /* 0x000fea0003800000 */
[----:B------:R-:W-:Y:S01]  /*0250*/  LOP3.LUT R10, RZ, R9, RZ, 0x33, !PT ;  /* 0x00000009ff0a7212 */ /* 0x000fe200078e33ff */
[----:B------:R-:W-:Y:S03]  /*0260*/  BSSY.RECONVERGENT B2, `(.L_x_408) ;  /* 0x0000030000027945 */ /* 0x000fe60003800200 */
[----:B------:R-:W-:-:S04]  /*0270*/  IADD3 R20, PT, PT, -R5, R13, R10 ;  /* 0x0000000d05147210 */ /* 0x000fc80007ffe10a */
[----:B------:R-:W-:-:S04]  /*0280*/  LOP3.LUT R10, R20, 0x300, RZ, 0xc0, !PT ;  /* 0x00000300140a7812 */ /* 0x000fc800078ec0ff */
[----:B------:R-:W-:-:S13]  /*0290*/  ISETP.NE.AND P0, PT, R10, 0x300, PT ;  /* 0x000003000a00780c */ /* 0x000fda0003f05270 */
[----:B------:R-:W-:Y:S05]  /*02a0*/  @!P0 BRA `(.L_x_409) ;  /* 0x0000000000ac8947 */ /* 0x000fea0003800000 */
[----:B------:R-:W0:Y:S01]  /*02b0*/  LDCU.128 UR4, c[0x0][0x380] ;  /* 0x00007000ff0477ac */ /* 0x000e220008000c00 */
[----:B------:R-:W-:Y:S02]  /*02c0*/  IADD3 R18, P0, PT, R5, R9, RZ ;  /* 0x0000000905127210 */ /* 0x000fe40007f1e0ff */
[----:B------:R-:W-:-:S03]  /*02d0*/  LEA.HI R10, R20, 0x1, RZ, 0x18 ;  /* 0x00000001140a7811 */ /* 0x000fc600078fc0ff */
[----:B------:R-:W-:Y:S01]  /*02e0*/  IMAD.X R21, RZ, RZ, RZ, P0 ;  /* 0x000000ffff157224 */ /* 0x000fe200000e06ff */
[----:B------:R-:W-:-:S05]  /*02f0*/  LOP3.LUT R10, R10, 0x3, RZ, 0xc0, !PT ;  /* 0x000000030a0a7812 */ /* 0x000fca00078ec0ff */
[----:B------:R-:W-:Y:S01]  /*0300*/  IMAD.MOV R12, RZ, RZ, -R10 ;  /* 0x000000ffff0c7224 */ /* 0x000fe200078e0a0a */
[C---:B0-----:R-:W-:Y:S02]  /*0310*/  LEA R17, P2, R18.reuse, UR4, 0x3 ;  /* 0x0000000412117c11 */ /* 0x041fe4000f8418ff */
[C---:B------:R-:W-:Y:S02]  /*0320*/  IADD3 R19, P1, PT, R18.reuse, UR6, RZ ;  /* 0x0000000612137c10 */ /* 0x040fe4000ff3e0ff */
[----:B------:R-:W-:Y:S02]  /*0330*/  LEA.HI.X R18, R18, UR5, R21, 0x3, P2 ;  /* 0x0000000512127c11 */ /* 0x000fe400090f1c15 */
[----:B------:R-:W-:-:S09]  /*0340*/  IADD3.X R21, PT, PT, R21, UR7, RZ, P1, !PT ;  /* 0x0000000715157c10 */ /* 0x000fd20008ffe4ff */
.L_x_412:
[----:B------:R-:W-:Y:S02]  /*0350*/  IMAD.MOV.U32 R10, RZ, RZ, R17 ;  /* 0x000000ffff0a7224 */ /* 0x000fe400078e0011 */
[----:B------:R-:W-:-:S06]  /*0360*/  IMAD.MOV.U32 R11, RZ, RZ, R18 ;  /* 0x000000ffff0b7224 */ /* 0x000fcc00078e0012 */
[----:B------:R-:W2:Y:S01]  /*0370*/  LDG.E.64 R10, desc[UR10][R10.64] ;  /* 0x0000000a0a0a7981 */ /* 0x000ea2000c1e1b00 */
[----:B------:R-:W-:Y:S01]  /*0380*/  VIADD R12, R12, 0x1 ;  /* 0x000000010c0c7836 */ /* 0x000fe20000000000 */
[----:B------:R-:W-:Y:S01]  /*0390*/  BSSY.RECONVERGENT B3, `(.L_x_410) ;  /* 0x0000017000037945 */ /* 0x000fe20003800200 */
[----:B------:R-:W-:-:S03]  /*03a0*/  IADD3 R17, P3, PT, R17, 0x800, RZ ;  /* 0x0000080011117810 */ /* 0x000fc60007f7e0ff */
[----:B------:R-:W-:Y:S01]  /*03b0*/  ISETP.NE.AND P2, PT, R12, RZ, PT ;  /* 0x000000ff0c00720c */ /* 0x000fe20003f45270 */
[----:B--2--5:R-:W-:-:S14]  /*03c0*/  DSETP.GEU.AND P0, PT, R2, R10, PT ;  /* 0x0000000a0200722a */ /* 0x024fdc0003f0e000 */
[----:B------:R-:W-:Y:S05]  /*03d0*/  @!P0 BRA `(.L_x_411) ;  /* 0x0000000000488947 */ /* 0x000fea0003800000 */
[----:B------:R-:W-:Y:S01]  /*03e0*/  DSETP.GEU.AND P0, PT, R10, R2, PT ;  /* 0x000000020a00722a */ /* 0x000fe20003f0e000 */
[----:B------:R-:W-:Y:S02]  /*03f0*/  IMAD.MOV.U32 R13, RZ, RZ, R2 ;  /* 0x000000ffff0d7224 */ /* 0x000fe400078e0002 */
[----:B------:R-:W-:Y:S02]  /*0400*/  IMAD.MOV.U32 R15, RZ, RZ, R3 ;  /* 0x000000ffff0f7224 */ /* 0x000fe400078e0003 */
[----:B------:R-:W-:Y:S02]  /*0410*/  IMAD.MOV.U32 R14, RZ, RZ, R7 ;  /* 0x000000ffff0e7224 */ /* 0x000fe400078e0007 */
[----:B------:R-:W-:Y:S02]  /*0420*/  IMAD.MOV.U32 R16, RZ, RZ, R8 ;  /* 0x000000ffff107224 */ /* 0x000fe400078e0008 */
[----:B------:R-:W-:Y:S02]  /*0430*/  IMAD.MOV.U32 R7, RZ, RZ, R19 ;  /* 0x000000ffff077224 */ /* 0x000fe400078e0013 */
[----:B------:R-:W-:-:S02]  /*0440*/  IMAD.MOV.U32 R8, RZ, RZ, R21 ;  /* 0x000000ffff087224 */ /* 0x000fc400078e0015 */
[----:B------:R-:W-:Y:S02]  /*0450*/  IMAD.MOV.U32 R2, RZ, RZ, R10 ;  /* 0x000000ffff027224 */ /* 0x000fe400078e000a */
[----:B------:R-:W-:Y:S01]  /*0460*/  IMAD.MOV.U32 R3, RZ, RZ, R11 ;  /* 0x000000ffff037224 */ /* 0x000fe200078e000b */
[----:B------:R-:W-:Y:S06]  /*0470*/  @!P0 BRA `(.L_x_411) ;  /* 0x0000000000208947 */ /* 0x000fec0003800000 */
        /* <DEDUP_REMOVED lines=8> */
.L_x_411:
[----:B------:R-:W-:Y:S05]  /*0500*/  BSYNC.RECONVERGENT B3 ;  /* 0x0000000000037941 */ /* 0x000fea0003800200 */
.L_x_410:
[----:B------:R-:W-:Y:S01]  /*0510*/  IADD3 R19, P0, PT, R19, 0x100, RZ ;  /* 0x0000010013137810 */ /* 0x000fe20007f1e0ff */
[----:B------:R-:W-:Y:S02]  /*0520*/  VIADD R9, R9, 0x100 ;  /* 0x0000010009097836 */ /* 0x000fe40000000000 */
[----:B------:R-:W-:Y:S02]  /*0530*/  IMAD.X R18, RZ, RZ, R18, P3 ;  /* 0x000000ffff127224 */ /* 0x000fe400018e0612 */
[----:B------:R-:W-:Y:S01]  /*0540*/  IMAD.X R21, RZ, RZ, R21, P0 ;  /* 0x000000ffff157224 */ /* 0x000fe200000e0615 */
[----:B------:R-:W-:Y:S07]  /*0550*/  @P2 BRA `(.L_x_412) ;  /* 0xfffffffc007c2947 */ /* 0x000fee000383ffff */
.L_x_409:
[----:B------:R-:W-:Y:S05]  /*0560*/  BSYNC.RECONVERGENT B2 ;  /* 0x0000000000027941 */ /* 0x000fea0003800200 */
.L_x_408:
[----:B------:R-:W-:-:S13]  /*0570*/  ISETP.GE.U32.AND P0, PT, R20, 0x300, PT ;  /* 0x000003001400780c */ /* 0x000fda0003f06070 */
[----:B------:R-:W-:Y:S05]  /*0580*/  @!P0 BRA `(.L_x_407) ;  /* 0x0000000400d48947 */ /* 0x000fea0003800000 */
[----:B------:R-:W0:Y:S01]  /*0590*/  LDC.64 R10, c[0x0][0x380] ;  /* 0x0000e000ff0a7b82 */ /* 0x000e220000000a00 */
[----:B------:R-:W-:-:S07]  /*05a0*/  VIADD R9, R9, 0x200 ;  /* 0x0000020009097836 */ /* 0x000fce0000000000 */
[----:B------:R-:W1:Y:S02]  /*05b0*/  LDC.64 R12, c[0x0][0x388] ;  /* 0x0000e200ff0c7b82 */ /* 0x000e640000000a00 */
.L_x_421:
[----:B------:R-:W-:-:S05]  /*05c0*/  VIADD R14, R9, 0xfffffe00 ;  /* 0xfffffe00090e7836 */ /* 0x000fca0000000000 */
[----:B------:R-:W-:-:S04]  /*05d0*/  IADD3 R21, P0, PT, R5, R14, RZ ;  /* 0x0000000e05157210 */ /* 0x000fc80007f1e0ff */
[----:B------:R-:W-:Y:S02]  /*05e0*/  LEA.HI.X.SX32 R30, R14, RZ, 0x1, P0 ;  /* 0x000000ff0e1e7211 */ /* 0x000fe400000f0eff */
[----:B0-----:R-:W-:-:S04]  /*05f0*/  LEA R24, P0, R21, R10, 0x3 ;  /* 0x0000000a15187211 */ /* 0x001fc800078018ff */
[----:B------:R-:W-:-:S05]  /*0600*/  LEA.HI.X R25, R21, R11, R30, 0x3, P0 ;  /* 0x0000000b15197211 */ /* 0x000fca00000f1c1e */
[----:B------:R-:W2:Y:S04]  /*0610*/  LDG.E.64 R22, desc[UR10][R24.64] ;  /* 0x0000000a18167981 */ /* 0x000ea8000c1e1b00 */
[----:B-----5:R0:W5:Y:S04]  /*0620*/  LDG.E.64 R18, desc[UR10][R24.64+0x800] ;  /* 0x0008000a18127981 */ /* 0x020168000c1e1b00 */
[----:B------:R0:W5:Y:S04]  /*0630*/  LDG.E.64 R14, desc[UR10][R24.64+0x1000] ;  /* 0x0010000a180e7981 */ /* 0x000168000c1e1b00 */
[----:B------:R0:W5:Y:S01]  /*0640*/  LDG.E.64 R16, desc[UR10][R24.64+0x1800] ;  /* 0x0018000a18107981 */ /* 0x000162000c1e1b00 */
[----:B-1----:R-:W-:Y:S01]  /*0650*/  IADD3 R32, P1, PT, R21, R12, RZ ;  /* 0x0000000c15207210 */ /* 0x002fe20007f3e0ff */
[----:B------:R-:W-:Y:S01]  /*0660*/  BSSY.RECONVERGENT B2, `(.L_x_413) ;  /* 0x0000017000027945 */ /* 0x000fe20003800200 */
[----:B------:R-:W-:-:S02]  /*0670*/  IMAD.MOV.U32 R27, RZ, RZ, R7 ;  /* 0x000000ffff1b7224 */ /* 0x000fc400078e0007 */
[----:B------:R-:W-:Y:S02]  /*0680*/  IMAD.MOV.U32 R28, RZ, RZ, R8 ;  /* 0x000000ffff1c7224 */ /* 0x000fe400078e0008 */
[----:B------:R-:W-:Y:S02]  /*0690*/  VIADD R26, R9, 0xffffff00 ;  /* 0xffffff00091a7836 */ /* 0x000fe40000000000 */
[----:B------:R-:W-:Y:S02]  /*06a0*/  IMAD.MOV.U32 R20, RZ, RZ, R2 ;  /* 0x000000ffff147224 */ /* 0x000fe400078e0002 */
[----:B------:R-:W-:Y:S02]  /*06b0*/  IMAD.MOV.U32 R21, RZ, RZ, R3 ;  /* 0x000000ffff157224 */ /* 0x000fe400078e0003 */
[----:B------:R-:W-:Y:S01]  /*06c0*/  IMAD.X R29, R30, 0x1, R13, P1 ;  /* 0x000000011e1d7824 */ /* 0x000fe200008e060d */
[----:B--2---:R-:W-:-:S14]  /*06d0*/  DSETP.GEU.AND P0, PT, R2, R22, PT ;  /* 0x000000160200722a */ /* 0x004fdc0003f0e000 */
[----:B0-----:R-:W-:Y:S05]  /*06e0*/  @!P0 BRA `(.L_x_414) ;  /* 0x0000000000388947 */ /* 0x001fea0003800000 */
        /* <DEDUP_REMOVED lines=14> */
.L_x_414:
[----:B------:R-:W-:Y:S05]  /*07d0*/  BSYNC.RECONVERGENT B2 ;  /* 0x0000000000027941 */ /* 0x000fea0003800200 */
.L_x_413:
[----:B-----5:R-:W-:Y:S01]  /*07e0*/  DSETP.GEU.AND P0, PT, R20, R18, PT ;  /* 0x000000121400722a */ /* 0x020fe20003f0e000 */
[----:B------:R-:W-:Y:S01]  /*07f0*/  SHF.R.S32.HI R2, RZ, 0x1f, R26 ;  /* 0x0000001fff027819 */ /* 0x000fe2000001141a */
[----:B------:R-:W-:Y:S01]  /*0800*/  BSSY.RECONVERGENT B2, `(.L_x_415) ;  /* 0x0000016000027945 */ /* 0x000fe20003800200 */
[----:B------:R-:W-:Y:S01]  /*0810*/  IADD3 R26, P1, P2, R26, R12, R5 ;  /* 0x0000000c1a1a7210 */ /* 0x000fe20007a3e005 */
[----:B------:R-:W-:Y:S02]  /*0820*/  IMAD.MOV.U32 R22, RZ, RZ, R27 ;  /* 0x000000ffff167224 */ /* 0x000fe400078e001b */
[----:B------:R-:W-:Y:S01]  /*0830*/  IMAD.MOV.U32 R23, RZ, RZ, R28 ;  /* 0x000000ffff177224 */ /* 0x000fe200078e001c */
[----:B------:R-:W-:Y:S01]  /*0840*/  IADD3.X R7, PT, PT, R2, R13, RZ, P1, P2 ;  /* 0x0000000d02077210 */ /* 0x000fe20000fe44ff */
[----:B------:R-:W-:Y:S02]  /*0850*/  IMAD.MOV.U32 R2, RZ, RZ, R20 ;  /* 0x000000ffff027224 */ /* 0x000fe400078e0014 */
[----:B------:R-:W-:-:S04]  /*0860*/  IMAD.MOV.U32 R3, RZ, RZ, R21 ;  /* 0x000000ffff037224 */ /* 0x000fc800078e0015 */
        /* <DEDUP_REMOVED lines=15> */
.L_x_416:
[----:B------:R-:W-:Y:S05]  /*0960*/  BSYNC.RECONVERGENT B2 ;  /* 0x0000000000027941 */ /* 0x000fea0003800200 */
.L_x_415:
[----:B------:R-:W-:Y:S01]  /*0970*/  DSETP.GEU.AND P0, PT, R2, R14, PT ;  /* 0x0000000e0200722a */ /* 0x000fe20003f0e000 */
[----:B------:R-:W-:Y:S01]  /*0980*/  SHF.R.S32.HI R8, RZ, 0x1f, R9 ;  /* 0x0000001fff087819 */ /* 0x000fe20000011409 */
[C---:B------:R-:W-:Y:S01]  /*0990*/  VIADD R7, R9.reuse, 0x100 ;  /* 0x0000010009077836 */ /* 0x040fe20000000000 */
[----:B------:R-:W-:Y:S01]  /*09a0*/  IADD3 R25, P1, P2, R9, R12, R5 ;  /* 0x0000000c09197210 */ /* 0x000fe20007a3e005 */
[----:B------:R-:W-:Y:S01]  /*09b0*/  BSSY.RECONVERGENT B2, `(.L_x_417) ;  /* 0x0000016000027945 */ /* 0x000fe20003800200 */
[----:B------:R-:W-:Y:S02]  /*09c0*/  IMAD.MOV.U32 R20, RZ, RZ, R22 ;  /* 0x000000ffff147224 */ /* 0x000fe400078e0016 */
[----:B------:R-:W-:Y:S01]  /*09d0*/  IADD3.X R24, PT, PT, R8, R13, RZ, P1, P2 ;  /* 0x0000000d08187210 */ /* 0x000fe20000fe44ff */
[----:B------:R-:W-:Y:S01]  /*09e0*/  IMAD.MOV.U32 R21, RZ, RZ, R23 ;  /* 0x000000ffff157224 */ /* 0x000fe200078e0017 */
[----:B------:R-:W-:Y:S01]  /*09f0*/  SHF.R.S32.HI R8, RZ, 0x1f, R7 ;  /* 0x0000001fff087819 */ /* 0x000fe20000011407 */
[----:B------:R-:W-:-:S02]  /*0a00*/  IMAD.MOV.U32 R18, RZ, RZ, R2 ;  /* 0x000000ffff127224 */ /* 0x000fc400078e0002 */
[----:B------:R-:W-:Y:S02]  /*0a10*/  IMAD.MOV.U32 R19, RZ, RZ, R3 ;  /* 0x000000ffff137224 */ /* 0x000fe400078e0003 */
        /* <DEDUP_REMOVED lines=15> */
.L_x_418:
[----:B------:R-:W-:Y:S05]  /*0b10*/  BSYNC.RECONVERGENT B2 ;  /* 0x0000000000027941 */ /* 0x000fea0003800200 */
.L_x_417:
[----:B------:R-:W-:Y:S01]  /*0b20*/  DSETP.GEU.AND P0, PT, R18, R16, PT ;  /* 0x000000101200722a */ /* 0x000fe20003f0e000 */
[----:B------:R-:W-:Y:S01]  /*0b30*/  IADD3 R15, P1, P2, R7, R12, R5 ;  /* 0x0000000c070f7210 */ /* 0x000fe20007a3e005 */
[----:B------:R-:W-:Y:S01]  /*0b40*/  BSSY.RECONVERGENT B2, `(.L_x_419) ;  /* 0x0000015000027945 */ /* 0x000fe20003800200 */
[----:B------:R-:W-:Y:S02]  /*0b50*/  IMAD.MOV.U32 R7, RZ, RZ, R20 ;  /* 0x000000ffff077224 */ /* 0x000fe400078e0014 */
[----:B------:R-:W-:Y:S01]  /*0b60*/  IADD3.X R14, PT, PT, R8, R13, RZ, P1, P2 ;  /* 0x0000000d080e7210 */ /* 0x000fe20000fe44ff */
[----:B------:R-:W-:Y:S02]  /*0b70*/  IMAD.MOV.U32 R8, RZ, RZ, R21 ;  /* 0x000000ffff087224 */ /* 0x000fe400078e0015 */
        /* <DEDUP_REMOVED lines=17> */
.L_x_420:
[----:B------:R-:W-:Y:S05]  /*0c90*/  BSYNC.RECONVERGENT B2 ;  /* 0x0000000000027941 */ /* 0x000fea0003800200 */
.L_x_419:
[C---:B------:R-:W-:Y:S02]  /*0ca0*/  VIADD R15, R9.reuse, 0x200 ;  /* 0x00000200090f7836 */ /* 0x040fe40000000000 */
[----:B------:R-:W-:-:S03]  /*0cb0*/  VIADD R9, R9, 0x400 ;  /* 0x0000040009097836 */ /* 0x000fc60000000000 */
[----:B------:R-:W-:-:S13]  /*0cc0*/  ISETP.GE.AND P0, PT, R15, R4, PT ;  /* 0x000000040f00720c */ /* 0x000fda0003f06270 */
[----:B------:R-:W-:Y:S05]  /*0cd0*/  @!P0 BRA `(.L_x_421) ;  /* 0xfffffff800388947 */ /* 0x000fea000383ffff */
.L_x_407:
[----:B------:R-:W-:Y:S05]  /*0ce0*/  BSYNC.RECONVERGENT B1 ;  /* 0x0000000000017941 */ /* 0x000fea0003800200 */
.L_x_406:
[----:B------:R-:W-:-:S13]  /*0cf0*/  ISETP.GE.AND P0, PT, R4, 0x100, PT ;  /* 0x000001000400780c */ /* 0x000fda0003f06270 */
[----:B------:R-:W-:Y:S05]  /*0d00*/  @!P0 BRA `(.L_x_422) ;  /* 0x0000001000e48947 */ /* 0x000fea0003800000 */
[----:B------:R-:W0:Y:S01]  /*0d10*/  S2R R4, SR_LANEID ;  /* 0x0000000000047919 */ /* 0x000e220000000000 */
[----:B------:R-:W-:Y:S01]  /*0d20*/  BSSY.RECONVERGENT B1, `(.L_x_423) ;  /* 0x000001a000017945 */ /* 0x000fe20003800200 */
[----:B------:R-:W-:Y:S01]  /*0d30*/  IMAD.MOV.U32 R14, RZ, RZ, R7 ;  /* 0x000000ffff0e7224 */ /* 0x000fe200078e0007 */
[----:B-----5:R-:W-:Y:S01]  /*0d40*/  SHFL.DOWN PT, R12, R2, 0x1, 0x1f ;  /* 0x08201f00020c7f89 */ /* 0x020fe200000e0000 */
        /* <DEDUP_REMOVED lines=23> */
.L_x_424:
[----:B------:R-:W-:Y:S05]  /*0ec0*/  BSYNC.RECONVERGENT B1 ;  /* 0x0000000000017941 */ /* 0x000fea0003800200 */
.L_x_423:
        /* <DEDUP_REMOVED lines=26> */
.L_x_426:
[----:B------:R-:W-:Y:S05]  /*1070*/  BSYNC.RECONVERGENT B1 ;  /* 0x0000000000017941 */ /* 0x000fea0003800200 */
.L_x_425:
        /* <DEDUP_REMOVED lines=26> */
.L_x_428:
[----:B------:R-:W-:Y:S05]  /*1220*/  BSYNC.RECONVERGENT B1 ;  /* 0x0000000000017941 */ /* 0x000fea0003800200 */
.L_x_427:
        /* <DEDUP_REMOVED lines=26> */
.L_x_430:
[----:B------:R-:W-:Y:S05]  /*13d0*/  BSYNC.RECONVERGENT B1 ;  /* 0x0000000000017941 */ /* 0x000fea0003800200 */
.L_x_429:
        /* <DEDUP_REMOVED lines=27> */
.L_x_432:
[----:B------:R-:W-:Y:S05]  /*1590*/  BSYNC.RECONVERGENT B1 ;  /* 0x0000000000017941 */ /* 0x000fea0003800200 */
.L_x_431:
[----:B------:R-:W-:Y:S04]  /*15a0*/  BSSY.RECONVERGENT B1, `(.L_x_433) ;  /* 0x000000a000017945 */ /* 0x000fe80003800200 */
[----:B------:R-:W-:Y:S05]  /*15b0*/  @P2 BRA `(.L_x_434) ;  /* 0x0000000000202947 */ /* 0x000fea0003800000 */
[----:B------:R-:W1:Y:S01]  /*15c0*/  S2R R8, SR_CgaCtaId ;  /* 0x0000000000087919 */ /* 0x000e620000008800 */
[----:B------:R-:W-:Y:S02]  /*15d0*/  MOV R5, 0x400 ;  /* 0x0000040000057802 */ /* 0x000fe40000000f00 */
[----:B0-----:R-:W-:-:S04]  /*15e0*/  SHF.R.U32.HI R4, RZ, 0x1, R6 ;  /* 0x00000001ff047819 */ /* 0x001fc80000011606 */
[----:B------:R-:W-:Y:S02]  /*15f0*/  LOP3.LUT R4, R4, 0x1f0, RZ, 0xc0, !PT ;  /* 0x000001f004047812 */ /* 0x000fe400078ec0ff */
[----:B-1----:R-:W-:-:S05]  /*1600*/  LEA R5, R8, R5, 0x18 ;  /* 0x0000000508057211 */ /* 0x002fca00078ec0ff */
[----:B------:R-:W-:-:S05]  /*1610*/  IMAD.IADD R5, R4, 0x1, R5 ;  /* 0x0000000104057824 */ /* 0x000fca00078e0205 */
[----:B------:R1:W-:Y:S04]  /*1620*/  STS.64 [R5+0x10], R16 ;  /* 0x0000101005007388 */ /* 0x0003e80000000a00 */
[----:B------:R1:W-:Y:S02]  /*1630*/  STS.64 [R5+0x8], R2 ;  /* 0x0000080205007388 */ /* 0x0003e40000000a00 */
.L_x_434:
[----:B------:R-:W-:Y:S05]  /*1640*/  BSYNC.RECONVERGENT B1 ;  /* 0x0000000000017941 */ /* 0x000fea0003800200 */
.L_x_433:
        /* <DEDUP_REMOVED lines=12> */
[----:B0-----:R0:W2:Y:S04]  /*1710*/  LDS.128 R4, [R32+0x40] ;  /* 0x0000400020047984 */ /* 0x0010a80000000c00 */
[----:B------:R0:W3:Y:S04]  /*1720*/  LDS.128 R8, [R32+0x50] ;  /* 0x0000500020087984 */ /* 0x0000e80000000c00 */
[----:B------:R0:W4:Y:S01]  /*1730*/  LDS.128 R12, [R32+0x20] ;  /* 0x00002000200c7984 */ /* 0x0001220000000c00 */
        /* <DEDUP_REMOVED lines=16> */
.L_x_437:
[----:B------:R-:W-:Y:S05]  /*1840*/  BSYNC.RECONVERGENT B1 ;  /* 0x0000000000017941 */ /* 0x000fea0003800200 */
.L_x_436:
        /* <DEDUP_REMOVED lines=24> */
.L_x_439:
[----:B------:R-:W-:Y:S05]  /*19d0*/  BSYNC.RECONVERGENT B1 ;  /* 0x0000000000017941 */ /* 0x000fea0003800200 */
.L_x_438:
        /* <DEDUP_REMOVED lines=21> */
.L_x_441:
[----:B------:R-:W-:Y:S05]  /*1b30*/  BSYNC.RECONVERGENT B1 ;  /* 0x0000000000017941 */ /* 0x000fea0003800200 */
.L_x_440:
        /* <DEDUP_REMOVED lines=21> */
.L_x_443:
[----:B------:R-:W-:Y:S05]  /*1c90*/  BSYNC.RECONVERGENT B1 ;  /* 0x0000000000017941 */ /* 0x000fea0003800200 */
.L_x_442:
        /* <DEDUP_REMOVED lines=21> */
.L_x_445:
[----:B------:R-:W-:Y:S05]  /*1df0*/  BSYNC.RECONVERGENT B1 ;  /* 0x0000000000017941 */ /* 0x000fea0003800200 */
.L_x_444:
        /* <DEDUP_REMOVED lines=21> */
.L_x_447:
[----:B------:R-:W-:Y:S05]  /*1f50*/  BSYNC.RECONVERGENT B1 ;  /* 0x0000000000017941 */ /* 0x000fea0003800200 */
.L_x_446:
        /* <DEDUP_REMOVED lines=20> */
.L_x_422:
[----:B------:R-:W-:Y:S01]  /*20a0*/  LOP3.LUT R5, R6, 0x3e0, RZ, 0xc0, !PT ;  /* 0x000003e006057812 */ /* 0x000fe200078ec0ff */
[----:B------:R-:W-:Y:S01]  /*20b0*/  BSSY.RECONVERGENT B1, `(.L_x_448) ;  /* 0x0000020000017945 */ /* 0x000fe20003800200 */
[----:B------:R-:W-:Y:S02]  /*20c0*/  IMAD.MOV.U32 R16, RZ, RZ, R7 ;  /* 0x000000ffff107224 */ /* 0x000fe400078e0007 */
[----:B------:R-:W-:Y:S02]  /*20d0*/  IMAD.MOV.U32 R18, RZ, RZ, R8 ;  /* 0x000000ffff127224 */ /* 0x000fe400078e0008 */
[----:B------:R-:W-:Y:S01]  /*20e0*/  VIADD R9, R5, 0x20 ;  /* 0x0000002005097836 */ /* 0x000fe20000000000 */
[----:B------:R-:W-:Y:S01]  /*20f0*/  LOP3.LUT R5, RZ, R5, RZ, 0x33, !PT ;  /* 0x00000005ff057212 */ /* 0x000fe200078e33ff */
[----:B-----5:R-:W-:Y:S02]  /*2100*/  IMAD.MOV.U32 R10, RZ, RZ, R2 ;  /* 0x000000ffff0a7224 */ /* 0x020fe400078e0002 */
[----:B------:R-:W-:Y:S01]  /*2110*/  IMAD.MOV.U32 R11, RZ, RZ, R3 ;  /* 0x000000ffff0b7224 */ /* 0x000fe200078e0003 */
[----:B------:R-:W-:Y:S01]  /*2120*/  ISETP.GT.AND P0, PT, R9, R4, PT ;  /* 0x000000040900720c */ /* 0x000fe20003f04270 */
[----:B------:R-:W-:-:S05]  /*2130*/  IMAD.IADD R5, R4, 0x1, R5 ;  /* 0x0000000104057824 */ /* 0x000fca00078e0205 */
        /* <DEDUP_REMOVED lines=23> */
.L_x_449:
[----:B------:R-:W-:Y:S05]  /*22b0*/  BSYNC.RECONVERGENT B1 ;  /* 0x0000000000017941 */ /* 0x000fea0003800200 */
.L_x_448:
        /* <DEDUP_REMOVED lines=27> */
.L_x_451:
[----:B------:R-:W-:Y:S05]  /*2470*/  BSYNC.RECONVERGENT B1 ;  /* 0x0000000000017941 */ /* 0x000fea0003800200 */
.L_x_450:
[----:B------:R-:W-:Y:S01]  /*2480*/  SHFL.DOWN PT, R12, R2, 0x4, R9 ;  /* 0x08800000020c7989 */ /* 0x000fe200000e0009 */
[----:B------:R-:W-:Y:S01]  /*2490*/  VIADD R8, R5, 0x4 ;  /* 0x0000000405087836 */ /* 0x000fe20000000000 */
[----:B------:R-:W-:Y:S01]  /*24a0*/  BSSY.RECONVERGENT B1, `(.L_x_452) ;  /* 0x0000019000017945 */ /* 0x000fe20003800200 */
[----:B------:R-:W-:Y:S01]  /*24b0*/  IMAD.MOV.U32 R16, RZ, RZ, R14 ;  /* 0x000000ffff107224 */ /* 0x000fe200078e000e */
[----:B------:R-:W0:Y:S01]  /*24c0*/  SHFL.DOWN PT, R13, R3, 0x4, R9 ;  /* 0x08800000030d7989 */ /* 0x000e2200000e0009 */
[----:B------:R-:W-:Y:S02]  /*24d0*/  IMAD.MOV.U32 R18, RZ, RZ, R20 ;  /* 0x000000ffff127224 */ /* 0x000fe400078e0014 */
[----:B------:R-:W-:Y:S01]  /*24e0*/  IMAD.MOV.U32 R10, RZ, RZ, R2 ;  /* 0x000000ffff0a7224 */ /* 0x000fe200078e0002 */
[----:B------:R1:W2:Y:S01]  /*24f0*/  SHFL.DOWN PT, R7, R14, 0x4, R9 ;  /* 0x088000000e077989 */ /* 0x0002a200000e0009 */
[----:B------:R-:W-:-:S03]  /*2500*/  IMAD.MOV.U32 R11, RZ, RZ, R3 ;  /* 0x000000ffff0b7224 */ /* 0x000fc600078e0003 */
[----:B------:R1:W3:Y:S01]  /*2510*/  SHFL.DOWN PT, R15, R20, 0x4, R9 ;  /* 0x08800000140f7989 */ /* 0x0002e200000e0009 */
[----:B0-----:R-:W-:-:S06]  /*2520*/  DSETP.GEU.AND P0, PT, R2, R12, PT ;  /* 0x0000000c0200722a */ /* 0x001fcc0003f0e000 */
[----:B------:R-:W-:-:S13]  /*2530*/  ISETP.GT.OR P0, PT, R8, R9, !P0 ;  /* 0x000000090800720c */ /* 0x000fda0004704670 */
        /* <DEDUP_REMOVED lines=15> */
.L_x_453:
[----:B------:R-:W-:Y:S05]  /*2630*/  BSYNC.RECONVERGENT B1 ;  /* 0x0000000000017941 */ /* 0x000fea0003800200 */
.L_x_452:
        /* <DEDUP_REMOVED lines=27> */
.L_x_455:
[----:B------:R-:W-:Y:S05]  /*27f0*/  BSYNC.RECONVERGENT B1 ;  /* 0x0000000000017941 */ /* 0x000fea0003800200 */
.L_x_454:
[----:B------:R-:W-:Y:S01]  /*2800*/  SHFL.DOWN PT, R10, R12, 0x10, R9 ;  /* 0x0a0000000c0a7989 */ /* 0x000fe200000e0009 */
[C---:B------:R-:W-:Y:S01]  /*2810*/  VIADD R2, R5.reuse, 0x10 ;  /* 0x0000001005027836 */ /* 0x040fe20000000000 */
[----:B------:R-:W-:Y:S01]  /*2820*/  ISETP.NE.AND P2, PT, R5, RZ, PT ;  /* 0x000000ff0500720c */ /* 0x000fe20003f45270 */
[----:B------:R-:W-:Y:S01]  /*2830*/  BSSY.RECONVERGENT B1, `(.L_x_456) ;  /* 0x0000019000017945 */ /* 0x000fe20003800200 */
        /* <DEDUP_REMOVED lines=24> */
.L_x_457:
[----:B------:R-:W-:Y:S05]  /*29c0*/  BSYNC.RECONVERGENT B1 ;  /* 0x0000000000017941 */ /* 0x000fea0003800200 */
.L_x_456:
        /* <DEDUP_REMOVED lines=10> */
.L_x_459:
[----:B------:R-:W-:Y:S05]  /*2a70*/  BSYNC.RECONVERGENT B1 ;  /* 0x0000000000017941 */ /* 0x000fea0003800200 */
.L_x_458:
[----:B------:R-:W-:Y:S01]  /*2a80*/  BAR.SYNC.DEFER_BLOCKING 0x0 ;  /* 0x0000000000007b1d */ /* 0x000fe20000010000 */
[----:B------:R-:W-:-:S13]  /*2a90*/  ISETP.NE.AND P1, PT, R6, RZ, PT ;  /* 0x000000ff0600720c */ /* 0x000fda0003f25270 */
[----:B------:R-:W-:Y:S05]  /*2aa0*/  @P1 BRA `(.L_x_435) ;  /* 0x0000003c004c1947 */ /* 0x000fea0003800000 */
[----:B------:R-:W-:Y:S01]  /*2ab0*/  ISETP.GE.AND P0, PT, R4, 0x21, PT ;  /* 0x000000210400780c */ /* 0x000fe20003f06270 */
[----:B0-----:R-:W-:Y:S02]  /*2ac0*/  IMAD.MOV.U32 R5, RZ, RZ, R16 ;  /* 0x000000ffff057224 */ /* 0x001fe400078e0010 */
[----:B------:R-:W-:Y:S02]  /*2ad0*/  IMAD.MOV.U32 R12, RZ, RZ, R17 ;  /* 0x000000ffff0c7224 */ /* 0x000fe400078e0011 */
[----:B------:R-:W-:Y:S02]  /*2ae0*/  IMAD.MOV.U32 R6, RZ, RZ, R2 ;  /* 0x000000ffff067224 */ /* 0x000fe400078e0002 */
[----:B------:R-:W-:-:S06]  /*2af0*/  IMAD.MOV.U32 R7, RZ, RZ, R3 ;  /* 0x000000ffff077224 */ /* 0x000fcc00078e0003 */
[----:B------:R-:W-:Y:S05]  /*2b00*/  @!P0 BRA `(.L_x_460) ;  /* 0x00000000006c8947 */ /* 0x000fea0003800000 */
        /* <DEDUP_REMOVED lines=26> */
.L_x_461:
[----:B------:R-:W-:Y:S05]  /*2cb0*/  BSYNC.RECONVERGENT B1 ;  /* 0x0000000000017941 */ /* 0x000fea0003800200 */
.L_x_460:
[----:B------:R-:W-:Y:S01]  /*2cc0*/  ISETP.GE.AND P0, PT, R4, 0x41, PT ;  /* 0x000000410400780c */ /* 0x000fe20003f06270 */
[----:B------:R-:W-:Y:S02]  /*2cd0*/  IMAD.MOV.U32 R11, RZ, RZ, R5 ;  /* 0x000000ffff0b7224 */ /* 0x000fe400078e0005 */
        /* <DEDUP_REMOVED lines=30> */
.L_x_463:
[----:B------:R-:W-:Y:S05]  /*2ec0*/  BSYNC.RECONVERGENT B1 ;  /* 0x0000000000017941 */ /* 0x000fea0003800200 */
.L_x_462:
        /* <DEDUP_REMOVED lines=32> */
.L_x_465:
[----:B------:R-:W-:Y:S05]  /*30d0*/  BSYNC.RECONVERGENT B1 ;  /* 0x0000000000017941 */ /* 0x000fea0003800200 */
.L_x_464:
        /* <DEDUP_REMOVED lines=32> */
.L_x_467:
[----:B------:R-:W-:Y:S05]  /*32e0*/  BSYNC.RECONVERGENT B1 ;  /* 0x0000000000017941 */ /* 0x000fea0003800200 */
.L_x_466:
        /* <DEDUP_REMOVED lines=32> */
.L_x_469:
[----:B------:R-:W-:Y:S05]  /*34f0*/  BSYNC.RECONVERGENT B1 ;  /* 0x0000000000017941 */ /* 0x000fea0003800200 */
.L_x_468:
        /* <DEDUP_REMOVED lines=11> */
[----:B------:R-:W-:Y:S02]  /*35b0*/  IMAD.MOV.U32 R6, RZ, RZ, R8 ;  /* 0x000000ffff067224 */ /* 0x000fe400078e0008 */
[----:B------:R-:W-:Y:S01]  /*35c0*/  IMAD.MOV.U32 R7, RZ, RZ, R9 ;  /* 0x000000ffff077224 */ /* 0x000fe200078e0009 */
[----:B0-----:R-:W-:-:S05]  /*35d0*/  LEA R13, R3, R2, 0x18 ;  /* 0x00000002030d7211 */ /* 0x001fca00078ec0ff */
        /* <DEDUP_REMOVED lines=18> */
.L_x_471:
[----:B------:R-:W-:Y:S05]  /*3700*/  BSYNC.RECONVERGENT B1 ;  /* 0x0000000000017941 */ /* 0x000fea0003800200 */
.L_x_470:
        /* <DEDUP_REMOVED lines=30> */
.L_x_403:
[----:B------:R-:W0:Y:S01]  /*38f0*/  S2R R7, SR_TID.X ;  /* 0x0000000000077919 */ /* 0x000e220000002100 */
[----:B------:R-:W1:Y:S02]  /*3900*/  LDCU.128 UR12, c[0x0][0x380] ;  /* 0x00007000ff0c77ac */ /* 0x000e640008000c00 */
[----:B-1----:R-:W-:Y:S02]  /*3910*/  IMAD.U32 R18, RZ, RZ, UR12 ;  /* 0x0000000cff127e24 */ /* 0x002fe4000f8e00ff */
[----:B------:R-:W-:Y:S01]  /*3920*/  IMAD.U32 R17, RZ, RZ, UR13 ;  /* 0x0000000dff117e24 */ /* 0x000fe2000f8e00ff */
[----:B0-----:R-:W-:-:S05]  /*3930*/  IADD3 R2, P0, PT, R5, R7, RZ ;  /* 0x0000000705027210 */ /* 0x001fca0007f1e0ff */
[----:B------:R-:W-:Y:S01]  /*3940*/  IMAD.X R3, RZ, RZ, RZ, P0 ;  /* 0x000000ffff037224 */ /* 0x000fe200000e06ff */
[----:B------:R-:W-:-:S04]  /*3950*/  LEA R22, P0, R2, R18, 0x3 ;  /* 0x0000001202167211 */ /* 0x000fc800078018ff */
[----:B------:R-:W-:-:S05]  /*3960*/  LEA.HI.X R23, R2, R17, R3, 0x3, P0 ;  /* 0x0000001102177211 */ /* 0x000fca00000f1c03 */
[----:B------:R-:W2:Y:S04]  /*3970*/  LDG.E.64 R8, desc[UR10][R22.64] ;  /* 0x0000000a16087981 */ /* 0x000ea8000c1e1b00 */
[----:B------:R-:W2:Y:S04]  /*3980*/  LDG.E.64 R14, desc[UR10][R22.64+0x800] ;  /* 0x0008000a160e7981 */ /* 0x000ea8000c1e1b00 */
[----:B------:R-:W3:Y:S04]  /*3990*/  LDG.E.64 R20, desc[UR10][R22.64+0x1000] ;  /* 0x0010000a16147981 */ /* 0x000ee8000c1e1b00 */
[----:B------:R-:W4:Y:S04]  /*39a0*/  LDG.E.64 R2, desc[UR10][R22.64+0x1800] ;  /* 0x0018000a16027981 */ /* 0x000f28000c1e1b00 */
[----:B------:R0:W5:Y:S01]  /*39b0*/  LDG.E.64 R10, desc[UR10][R22.64+0x2000] ;  /* 0x0020000a160a7981 */ /* 0x000162000c1e1b00 */
[C---:B------:R-:W-:Y:S01]  /*39c0*/  VIADD R4, R7.reuse, 0x100 ;  /* 0x0000010007047836 */ /* 0x040fe20000000000 */
[----:B------:R-:W-:Y:S01]  /*39d0*/  UMOV UR4, URZ ;  /* 0x000000ff00047c82 */ /* 0x000fe20008000000 */
[----:B------:R-:W-:Y:S01]  /*39e0*/  IMAD.U32 R16, RZ, RZ, UR14 ;  /* 0x0000000eff107e24 */ /* 0x000fe2000f8e00ff */
[----:B------:R-:W-:Y:S01]  /*39f0*/  BSSY.RECONVERGENT B1, `(.L_x_472) ;  /* 0x0000018000017945 */ /* 0x000fe20003800200 */
[----:B------:R-:W-:Y:S01]  /*3a00*/  VIADD R6, R7, 0x200 ;  /* 0x0000020007067836 */ /* 0x000fe20000000000 */
[----:B------:R-:W-:Y:S01]  /*3a10*/  ISETP.LE.U32.AND P0, PT, R13, UR6, PT ;  /* 0x000000060d007c0c */ /* 0x000fe2000bf03070 */
[----:B--2---:R-:W-:-:S06]  /*3a20*/  DSETP.GEU.AND P2, PT, R14, R8, PT ;  /* 0x000000080e00722a */ /* 0x004fcc0003f4e000 */
[----:B------:R-:W-:Y:S02]  /*3a30*/  FSEL R8, R14, R8, !P2 ;  /* 0x000000080e087208 */ /* 0x000fe40005000000 */
[----:B------:R-:W-:-:S06]  /*3a40*/  FSEL R9, R15, R9, !P2 ;  /* 0x000000090f097208 */ /* 0x000fcc0005000000 */
[----:B---3--:R-:W-:-:S06]  /*3a50*/  DSETP.GEU.AND P3, PT, R20, R8, PT ;  /* 0x000000081400722a */ /* 0x008fcc0003f6e000 */
[----:B------:R-:W-:Y:S02]  /*3a60*/  FSEL R14, R20, R8, !P3 ;  /* 0x00000008140e7208 */ /* 0x000fe40005800000 */
[----:B------:R-:W-:Y:S01]  /*3a70*/  FSEL R15, R21, R9, !P3 ;  /* 0x00000009150f7208 */ /* 0x000fe20005800000 */
[----:B------:R-:W-:Y:S01]  /*3a80*/  IMAD.U32 R9, RZ, RZ, UR15 ;  /* 0x0000000fff097e24 */ /* 0x000fe2000f8e00ff */
[----:B------:R-:W-:-:S03]  /*3a90*/  IADD3 R8, P1, PT, R5, R16, RZ ;  /* 0x0000001005087210 */ /* 0x000fc60007f3e0ff */
[----:B------:R-:W-:Y:S01]  /*3aa0*/  IMAD.MOV.U32 R5, RZ, RZ, R15 ;  /* 0x000000ffff057224 */ /* 0x000fe200078e000f */
[----:B----4-:R-:W-:Y:S01]  /*3ab0*/  DSETP.GEU.AND P4, PT, R14, R2, PT ;  /* 0x000000020e00722a */ /* 0x010fe20003f8e000 */
[----:B------:R-:W-:Y:S01]  /*3ac0*/  @P3 SEL R6, R4, R7, !P2 ;  /* 0x0000000704063207 */ /* 0x000fe20005000000 */
[----:B------:R-:W-:-:S04]  /*3ad0*/  IMAD.MOV.U32 R4, RZ, RZ, R14 ;  /* 0x000000ffff047224 */ /* 0x000fc800078e000e */
[----:B------:R-:W-:-:S08]  /*3ae0*/  IMAD.MOV.U32 R19, RZ, RZ, R6 ;  /* 0x000000ffff137224 */ /* 0x000fd000078e0006 */
[----:B0-----:R-:W-:Y:S05]  /*3af0*/  @!P4 BRA `(.L_x_473) ;  /* 0x00000000001cc947 */ /* 0x001fea0003800000 */
[----:B------:R-:W-:Y:S01]  /*3b00*/  DSETP.GEU.AND P2, PT, R2, R14, PT ;  /* 0x0000000e0200722a */ /* 0x000fe20003f4e000 */
[----:B------:R-:W-:Y:S02]  /*3b10*/  IMAD.MOV.U32 R4, RZ, RZ, R2 ;  /* 0x000000ffff047224 */ /* 0x000fe400078e0002 */
[----:B------:R-:W-:Y:S02]  /*3b20*/  IMAD.MOV.U32 R5, RZ, RZ, R3 ;  /* 0x000000ffff057224 */ /* 0x000fe400078e0003 */
[----:B------:R-:W-:-:S09]  /*3b30*/  VIADD R19, R7, 0x300 ;  /* 0x0000030007137836 */ /* 0x000fd20000000000 */
[----:B------:R-:W-:Y:S02]  /*3b40*/  @P2 IMAD.MOV.U32 R4, RZ, RZ, R14 ;  /* 0x000000ffff042224 */ /* 0x000fe400078e000e */
[----:B------:R-:W-:Y:S02]  /*3b50*/  @P2 IMAD.MOV.U32 R5, RZ, RZ, R15 ;  /* 0x000000ffff052224 */ /* 0x000fe400078e000f */
[----:B------:R-:W-:-:S07]  /*3b60*/  @P2 IMAD.MOV.U32 R19, RZ, RZ, R6 ;  /* 0x000000ffff132224 */ /* 0x000fce00078e0006 */
.L_x_473:
[----:B------:R-:W-:Y:S05]  /*3b70*/  BSYNC.RECONVERGENT B1 ;  /* 0x0000000000017941 */ /* 0x000fea0003800200 */
.L_x_472:
[----:B------:R-:W-:Y:S01]  /*3b80*/  IMAD.X R20, RZ, RZ, R9, P1 ;  /* 0x000000ffff147224 */ /* 0x000fe200008e0609 */
[----:B-----5:R-:W-:Y:S01]  /*3b90*/  DSETP.GEU.AND P1, PT, R4, R10, PT ;  /* 0x0000000a0400722a */ /* 0x020fe20003f2e000 */
[----:B------:R-:W-:Y:S01]  /*3ba0*/  LOP3.LUT R14, R7, 0x400, RZ, 0xfc, !PT ;  /* 0x00000400070e7812 */ /* 0x000fe200078efcff */
[----:B------:R-:W-:Y:S01]  /*3bb0*/  BSSY.RECONVERGENT B1, `(.L_x_474) ;  /* 0x0000019000017945 */ /* 0x000fe20003800200 */
[-C--:B------:R-:W-:Y:S01]  /*3bc0*/  IADD3 R22, P3, PT, R19, R8.reuse, RZ ;  /* 0x0000000813167210 */ /* 0x080fe20007f7e0ff */
[----:B------:R-:W-:Y:S01]  /*3bd0*/  IMAD.MOV.U32 R2, RZ, RZ, R4 ;  /* 0x000000ffff027224 */ /* 0x000fe200078e0004 */
[----:B------:R-:W-:Y:S01]  /*3be0*/  IADD3 R15, P2, PT, R14, R8, RZ ;  /* 0x000000080e0f7210 */ /* 0x000fe20007f5e0ff */
[----:B------:R-:W-:Y:S01]  /*3bf0*/  IMAD.MOV.U32 R3, RZ, RZ, R5 ;  /* 0x000000ffff037224 */ /* 0x000fe200078e0005 */
[----:B------:R-:W-:Y:S01]  /*3c00*/  IADD3.X R21, PT, PT, R20, UR4, RZ, P3, !PT ;  /* 0x0000000414157c10 */ /* 0x000fe20009ffe4ff */
[----:B------:R-:W-:Y:S01]  /*3c10*/  IMAD.MOV.U32 R8, RZ, RZ, R22 ;  /* 0x000000ffff087224 */ /* 0x000fe200078e0016 */
[----:B------:R-:W-:Y:S01]  /*3c20*/  ISETP.GE.U32.AND.EX P0, PT, RZ, R12, PT, P0 ;  /* 0x0000000cff00720c */ /* 0x000fe20003f06100 */
[----:B------:R-:W-:-:S02]  /*3c30*/  IMAD.X R20, RZ, RZ, R20, P2 ;  /* 0x000000ffff147224 */ /* 0x000fc400010e0614 */
[----:B------:R-:W-:Y:S02]  /*3c40*/  IMAD.MOV.U32 R6, RZ, RZ, R21 ;  /* 0x000000ffff067224 */ /* 0x000fe400078e0015 */
[----:B------:R-:W-:Y:S08]  /*3c50*/  @!P1 BRA `(.L_x_475) ;  /* 0x0000000000389947 */ /* 0x000ff00003800000 */
[----:B------:R-:W-:Y:S01]  /*3c60*/  DSETP.GEU.AND P2, PT, R10, R4, PT ;  /* 0x000000040a00722a */ /* 0x000fe20003f4e000 */
[----:B------:R-:W-:Y:S02]  /*3c70*/  IMAD.U32 R2, RZ, RZ, UR4 ;  /* 0x00000004ff027e24 */ /* 0x000fe4000f8e00ff */
[----:B------:R-:W-:Y:S02]  /*3c80*/  IMAD.MOV.U32 R8, RZ, RZ, R15 ;  /* 0x000000ffff087224 */ /* 0x000fe400078e000f */
[----:B------:R-:W-:Y:S02]  /*3c90*/  IMAD.MOV.U32 R6, RZ, RZ, R20 ;  /* 0x000000ffff067224 */ /* 0x000fe400078e0014 */
[----:B------:R-:W-:-:S07]  /*3ca0*/  IMAD.MOV.U32 R3, RZ, RZ, R11 ;  /* 0x000000ffff037224 */ /* 0x000fce00078e000b */
[----:B------:R-:W-:-:S04]  /*3cb0*/  @P2 ISETP.GE.U32.AND P1, PT, R19, R14, PT ;  /* 0x0000000e1300220c */ /* 0x000fc80003f26070 */
[----:B------:R-:W-:Y:S01]  /*3cc0*/  @P2 ISETP.GE.AND.EX P1, PT, R2, RZ, PT, P1 ;  /* 0x000000ff0200220c */ /* 0x000fe20003f26310 */
[----:B------:R-:W-:-:S03]  /*3cd0*/  IMAD.MOV.U32 R2, RZ, RZ, R10 ;  /* 0x000000ffff027224 */ /* 0x000fc600078e000a */
[----:B------:R-:W-:Y:S02]  /*3ce0*/  @P2 FSEL R4, R4, R10, !P1 ;  /* 0x0000000a04042208 */ /* 0x000fe40004800000 */
[----:B------:R-:W-:Y:S02]  /*3cf0*/  @P2 FSEL R5, R5, R11, !P1 ;  /* 0x0000000b05052208 */ /* 0x000fe40004800000 */
[----:B------:R-:W-:Y:S01]  /*3d00*/  @P2 SEL R8, R22, R15, !P1 ;  /* 0x0000000f16082207 */ /* 0x000fe20004800000 */
[----:B------:R-:W-:Y:S01]  /*3d10*/  @P2 IMAD.MOV.U32 R2, RZ, RZ, R4 ;  /* 0x000000ffff022224 */ /* 0x000fe200078e0004 */
[----:B------:R-:W-:Y:S01]  /*3d20*/  @P2 SEL R6, R21, R20, !P1 ;  /* 0x0000001415062207 */ /* 0x000fe20004800000 */
[----:B------:R-:W-:-:S07]  /*3d30*/  @P2 IMAD.MOV.U32 R3, RZ, RZ, R5 ;  /* 0x000000ffff032224 */ /* 0x000fce00078e0005 */
.L_x_475:
[----:B------:R-:W-:Y:S05]  /*3d40*/  BSYNC.RECONVERGENT B1 ;  /* 0x0000000000017941 */ /* 0x000fea0003800200 */
.L_x_474:
[----:B------:R-:W-:Y:S05]  /*3d50*/  @P0 BRA `(.L_x_476) ;  /* 0x0000001400c00947 */ /* 0x000fea0003800000 */
[----:B------:R-:W0:Y:S01]  /*3d60*/  LDCU.64 UR8, c[0x0][0x3e8] ;  /* 0x00007d00ff0877ac */ /* 0x000e220008000a00 */
[----:B------:R-:W-:Y:S01]  /*3d70*/  ISETP.NE.AND P0, PT, R7, RZ, PT ;  /* 0x000000ff0700720c */ /* 0x000fe20003f05270 */
[----:B------:R-:W-:Y:S01]  /*3d80*/  BSSY.RECONVERGENT B1, `(.L_x_477) ;  /* 0x0000012000017945 */ /* 0x000fe20003800200 */
[----:B------:R-:W-:Y:S01]  /*3d90*/  UMOV UR4, 0x8 ;  /* 0x0000000800047882 */ /* 0x000fe20000000000 */
[----:B------:R-:W-:Y:S02]  /*3da0*/  UMOV UR5, 0x0 ;  /* 0x0000000000057882 */ /* 0x000fe40000000000 */
[----:B0-----:R-:W-:-:S04]  /*3db0*/  UIMAD.WIDE.U32 UR4, UR8, 0x1, UR4 ;  /* 0x00000001080478a5 */ /* 0x001fc8000f8e0004 */
[----:B------:R-:W-:Y:S02]  /*3dc0*/  UIADD3 UR7, UPT, UPT, UR5, UR9, URZ ;  /* 0x0000000905077290 */ /* 0x000fe4000fffe0ff */
[----:B------:R-:W-:Y:S02]  /*3dd0*/  IMAD.U32 R5, RZ, RZ, UR5 ;  /* 0x00000005ff057e24 */ /* 0x000fe4000f8e00ff */
[----:B------:R-:W-:Y:S02]  /*3de0*/  IMAD.U32 R4, RZ, RZ, UR4 ;  /* 0x00000004ff047e24 */ /* 0x000fe4000f8e00ff */
[----:B------:R-:W-:Y:S01]  /*3df0*/  IMAD.U32 R5, RZ, RZ, UR7 ;  /* 0x00000007ff057e24 */ /* 0x000fe2000f8e00ff */
[----:B------:R-:W-:Y:S06]  /*3e00*/  @P0 BRA `(.L_x_478) ;  /* 0x0000000000240947 */ /* 0x000fec0003800000 */
[----:B------:R-:W-:Y:S02]  /*3e10*/  IMAD.MOV.U32 R14, RZ, RZ, 0x500 ;  /* 0x00000500ff0e7424 */ /* 0x000fe400078e00ff */
[----:B------:R-:W-:-:S05]  /*3e20*/  IMAD.MOV.U32 R15, RZ, RZ, 0x0 ;  /* 0x00000000ff0f7424 */ /* 0x000fca00078e00ff */
[----:B------:R-:W2:Y:S01]  /*3e30*/  ATOMG.E.ADD.64.STRONG.GPU PT, R10, desc[UR10][R4.64], R14 ;  /* 0x8000000e040a79a8 */ /* 0x000ea200081ef50a */
[----:B------:R-:W0:Y:S01]  /*3e40*/  S2UR UR5, SR_CgaCtaId ;  /* 0x00000000000579c3 */ /* 0x000e220000008800 */
[----:B------:R-:W-:Y:S02]  /*3e50*/  UMOV UR4, 0x400 ;  /* 0x0000040000047882 */ /* 0x000fe40000000000 */
[----:B0-----:R-:W-:Y:S01]  /*3e60*/  ULEA UR4, UR5, UR4, 0x18 ;  /* 0x0000000405047291 */ /* 0x001fe2000f8ec0ff */
[----:B--2---:R-:W-:-:S05]  /*3e70*/  IADD3 R10, P0, PT, R10, UR6, RZ ;  /* 0x000000060a0a7c10 */ /* 0x004fca000ff1e0ff */
[----:B------:R-:W-:-:S05]  /*3e80*/  IMAD.X R11, RZ, RZ, R11, P0 ;  /* 0x000000ffff0b7224 */ /* 0x000fca00000e060b */
[----:B------:R0:W-:Y:S03]  /*3e90*/  STS.64 [UR4+0x98], R10 ;  /* 0x0000980aff007988 */ /* 0x0001e60008000a04 */
.L_x_478:
[----:B------:R-:W-:Y:S05]  /*3ea0*/  BSYNC.RECONVERGENT B1 ;  /* 0x0000000000017941 */ /* 0x000fea0003800200 */
.L_x_477:
[----:B------:R-:W1:Y:S08]  /*3eb0*/  S2UR UR5, SR_CgaCtaId ;  /* 0x00000000000579c3 */ /* 0x000e700000008800 */
[----:B------:R-:W-:Y:S06]  /*3ec0*/  BAR.SYNC.DEFER_BLOCKING 0x0 ;  /* 0x0000000000007b1d */ /* 0x000fec0000010000 */
[----:B------:R-:W-:-:S02]  /*3ed0*/  UMOV UR4, 0x400 ;  /* 0x0000040000047882 */ /* 0x000fc40000000000 */
[----:B-1----:R-:W-:-:S06]  /*3ee0*/  ULEA UR4, UR5, UR4, 0x18 ;  /* 0x0000000405047291 */ /* 0x002fcc000f8ec0ff */
[----:B------:R-:W-:-:S05]  /*3ef0*/  IMAD.U32 R19, RZ, RZ, UR4 ;  /* 0x00000004ff137e24 */ /* 0x000fca000f8e00ff */
[----:B0-----:R-:W0:Y:S02]  /*3f00*/  LDS.64 R10, [R19+0x98] ;  /* 0x00009800130a7984 */ /* 0x001e240000000a00 */
[----:B0-----:R-:W-:-:S04]  /*3f10*/  IADD3 R14, P1, PT, R10, 0x500, RZ ;  /* 0x000005000a0e7810 */ /* 0x001fc80007f3e0ff */
[----:B------:R-:W-:Y:S01]  /*3f20*/  ISETP.GT.U32.AND P0, PT, R14, R13, PT ;  /* 0x0000000d0e00720c */ /* 0x000fe20003f04070 */
[----:B------:R-:W-:-:S05]  /*3f30*/  IMAD.X R15, RZ, RZ, R11, P1 ;  /* 0x000000ffff0f7224 */ /* 0x000fca00008e060b */
[----:B------:R-:W-:-:S13]  /*3f40*/  ISETP.GT.AND.EX P0, PT, R15, R12, PT, P0 ;  /* 0x0000000c0f00720c */ /* 0x000fda0003f04300 */
[----:B------:R-:W-:Y:S05]  /*3f50*/  @P0 BRA `(.L_x_479) ;  /* 0x0000000800840947 */ /* 0x000fea0003800000 */
[----:B------:R-:W-:Y:S01]  /*3f60*/  BSSY.RECONVERGENT B1, `(.L_x_479) ;  /* 0x00000a0000017945 */ /* 0x000fe20003800200 */
[----:B------:R-:W0:Y:S01]  /*3f70*/  LDCU.64 UR8, c[0x0][0x398] ;  /* 0x00007300ff0877ac */ /* 0x000e220008000a00 */
[----:B------:R-:W1:Y:S02]  /*3f80*/  LDCU.128 UR12, c[0x0][0x380] ;  /* 0x00007000ff0c77ac */ /* 0x000e640008000c00 */
.L_x_492:
[----:B------:R-:W-:Y:S01]  /*3f90*/  IADD3 R29, P0, PT, R7, R10, RZ ;  /* 0x0000000a071d7210 */ /* 0x000fe20007f1e0ff */
[----:B-1----:R-:W-:Y:S02]  /*3fa0*/  IMAD.U32 R18, RZ, RZ, UR12 ;  /* 0x0000000cff127e24 */ /* 0x002fe4000f8e00ff */
[----:B------:R-:W-:Y:S02]  /*3fb0*/  IMAD.U32 R17, RZ, RZ, UR13 ;  /* 0x0000000dff117e24 */ /* 0x000fe4000f8e00ff */
[----:B------:R-:W-:Y:S01]  /*3fc0*/  IMAD.X R26, RZ, RZ, R11, P0 ;  /* 0x000000ffff1a7224 */ /* 0x000fe200000e060b */
[----:B------:R-:W-:-:S04]  /*3fd0*/  LEA R30, P0, R29, R18, 0x3 ;  /* 0x000000121d1e7211 */ /* 0x000fc800078018ff */
[----:B------:R-:W-:-:S05]  /*3fe0*/  LEA.HI.X R31, R29, R17, R26, 0x3, P0 ;  /* 0x000000111d1f7211 */ /* 0x000fca00000f1c1a */
[----:B------:R-:W2:Y:S04]  /*3ff0*/  LDG.E.64 R24, desc[UR10][R30.64] ;  /* 0x0000000a1e187981 */ /* 0x000ea8000c1e1b00 */
[----:B------:R1:W5:Y:S04]  /*4000*/  LDG.E.64 R22, desc[UR10][R30.64+0x800] ;  /* 0x0008000a1e167981 */ /* 0x000368000c1e1b00 */
[----:B------:R1:W5:Y:S04]  /*4010*/  LDG.E.64 R14, desc[UR10][R30.64+0x1000] ;  /* 0x0010000a1e0e7981 */ /* 0x000368000c1e1b00 */
[----:B------:R1:W5:Y:S04]  /*4020*/  LDG.E.64 R12, desc[UR10][R30.64+0x1800] ;  /* 0x0018000a1e0c7981 */ /* 0x000368000c1e1b00 */
[----:B------:R1:W5:Y:S01]  /*4030*/  LDG.E.64 R10, desc[UR10][R30.64+0x2000] ;  /* 0x0020000a1e0a7981 */ /* 0x000362000c1e1b00 */
[----:B------:R-:W-:Y:S01]  /*4040*/  IMAD.U32 R16, RZ, RZ, UR14 ;  /* 0x0000000eff107e24 */ /* 0x000fe2000f8e00ff */
[----:B------:R-:W-:Y:S01]  /*4050*/  BSSY.RECONVERGENT B2, `(.L_x_480) ;  /* 0x0000018000027945 */ /* 0x000fe20003800200 */
[----:B------:R-:W-:-:S02]  /*4060*/  IMAD.U32 R9, RZ, RZ, UR15 ;  /* 0x0000000fff097e24 */ /* 0x000fc4000f8e00ff */
[----:B------:R-:W-:Y:S01]  /*4070*/  IMAD.MOV.U32 R32, RZ, RZ, R8 ;  /* 0x000000ffff207224 */ /* 0x000fe200078e0008 */
[----:B------:R-:W-:Y:S01]  /*4080*/  IADD3 R29, P1, PT, R29, R16, RZ ;  /* 0x000000101d1d7210 */ /* 0x000fe20007f3e0ff */
[----:B------:R-:W-:Y:S02]  /*4090*/  IMAD.MOV.U32 R33, RZ, RZ, R6 ;  /* 0x000000ffff217224 */ /* 0x000fe400078e0006 */
[----:B------:R-:W-:Y:S02]  /*40a0*/  IMAD.MOV.U32 R20, RZ, RZ, R2 ;  /* 0x000000ffff147224 */ /* 0x000fe400078e0002 */
[----:B------:R-:W-:Y:S02]  /*40b0*/  IMAD.MOV.U32 R21, RZ, RZ, R3 ;  /* 0x000000ffff157224 */ /* 0x000fe400078e0003 */
[----:B------:R-:W-:Y:S01]  /*40c0*/  IMAD.X R27, R26, 0x1, R9, P1 ;  /* 0x000000011a1b7824 */ /* 0x000fe200008e0609 */
[----:B--2---:R-:W-:-:S14]  /*40d0*/  DSETP.GEU.AND P0, PT, R2, R24, PT ;  /* 0x000000180200722a */ /* 0x004fdc0003f0e000 */
[----:B-1----:R-:W-:Y:S05]  /*40e0*/  @!P0 BRA `(.L_x_481) ;  /* 0x0000000000388947 */ /* 0x002fea0003800000 */
        /* <DEDUP_REMOVED lines=14> */
.L_x_481:
[----:B0-----:R-:W-:Y:S05]  /*41d0*/  BSYNC.RECONVERGENT B2 ;  /* 0x0000000000027941 */ /* 0x001fea0003800200 */
.L_x_480:
[----:B-----5:R-:W-:Y:S01]  /*41e0*/  DSETP.GEU.AND P0, PT, R20, R22, PT ;  /* 0x000000161400722a */ /* 0x020fe20003f0e000 */
[----:B------:R-:W-:Y:S01]  /*41f0*/  IADD3 R3, P1, PT, R29, 0x100, RZ ;  /* 0x000001001d037810 */ /* 0x000fe20007f3e0ff */
[----:B------:R-:W-:Y:S01]  /*4200*/  BSSY.RECONVERGENT B2, `(.L_x_482) ;  /* 0x0000015000027945 */ /* 0x000fe20003800200 */
[----:B------:R-:W-:Y:S02]  /*4210*/  IMAD.MOV.U32 R26, RZ, RZ, R32 ;  /* 0x000000ffff1a7224 */ /* 0x000fe400078e0020 */
[----:B------:R-:W-:Y:S02]  /*4220*/  IMAD.MOV.U32 R28, RZ, RZ, R33 ;  /* 0x000000ffff1c7224 */ /* 0x000fe400078e0021 */
[----:B------:R-:W-:Y:S02]  /*4230*/  IMAD.X R2, RZ, RZ, R27, P1 ;  /* 0x000000ffff027224 */ /* 0x000fe400008e061b */
[----:B------:R-:W-:Y:S02]  /*4240*/  IMAD.MOV.U32 R24, RZ, RZ, R20 ;  /* 0x000000ffff187224 */ /* 0x000fe400078e0014 */
[----:B------:R-:W-:-:S03]  /*4250*/  IMAD.MOV.U32 R25, RZ, RZ, R21 ;  /* 0x000000ffff197224 */ /* 0x000fc600078e0015 */
        /* <DEDUP_REMOVED lines=15> */
.L_x_483:
[----:B------:R-:W-:Y:S05]  /*4350*/  BSYNC.RECONVERGENT B2 ;  /* 0x0000000000027941 */ /* 0x000fea0003800200 */
.L_x_482:
[----:B------:R-:W-:Y:S01]  /*4360*/  DSETP.GEU.AND P0, PT, R24, R14, PT ;  /* 0x0000000e1800722a */ /* 0x000fe20003f0e000 */
        /* <DEDUP_REMOVED lines=22> */
.L_x_485:
[----:B------:R-:W-:Y:S05]  /*44d0*/  BSYNC.RECONVERGENT B2 ;  /* 0x0000000000027941 */ /* 0x000fea0003800200 */
.L_x_484:
        /* <DEDUP_REMOVED lines=23> */
.L_x_487:
[----:B------:R-:W-:Y:S05]  /*4650*/  BSYNC.RECONVERGENT B2 ;  /* 0x0000000000027941 */ /* 0x000fea0003800200 */
.L_x_486:
        /* <DEDUP_REMOVED lines=23> */
.L_x_489:
[----:B------:R-:W-:Y:S05]  /*47d0*/  BSYNC.RECONVERGENT B2 ;  /* 0x0000000000027941 */ /* 0x000fea0003800200 */
.L_x_488:
[----:B------:R-:W-:Y:S01]  /*47e0*/  BAR.SYNC.DEFER_BLOCKING 0x0 ;  /* 0x0000000000007b1d */ /* 0x000fe20000010000 */
[----:B------:R-:W-:-:S05]  /*47f0*/  ISETP.NE.AND P0, PT, R7, RZ, PT ;  /* 0x000000ff0700720c */ /* 0x000fca0003f05270 */
[----:B------:R-:W-:Y:S08]  /*4800*/  BSSY.RECONVERGENT B2, `(.L_x_490) ;  /* 0x000000c000027945 */ /* 0x000ff00003800200 */
[----:B------:R-:W-:Y:S05]  /*4810*/  @P0 BRA `(.L_x_491) ;  /* 0x0000000000280947 */ /* 0x000fea0003800000 */
[----:B------:R-:W-:Y:S02]  /*4820*/  IMAD.MOV.U32 R12, RZ, RZ, 0x500 ;  /* 0x00000500ff0c7424 */ /* 0x000fe400078e00ff */
[----:B------:R-:W-:-:S05]  /*4830*/  IMAD.MOV.U32 R13, RZ, RZ, 0x0 ;  /* 0x00000000ff0d7424 */ /* 0x000fca00078e00ff */
[----:B------:R-:W2:Y:S01]  /*4840*/  ATOMG.E.ADD.64.STRONG.GPU PT, R10, desc[UR10][R4.64], R12 ;  /* 0x8000000c040a79a8 */ /* 0x000ea200081ef50a */
[----:B------:R-:W0:Y:S01]  /*4850*/  S2UR UR5, SR_CgaCtaId ;  /* 0x00000000000579c3 */ /* 0x000e220000008800 */
[----:B------:R-:W-:Y:S02]  /*4860*/  UMOV UR4, 0x400 ;  /* 0x0000040000047882 */ /* 0x000fe40000000000 */
[----:B0-----:R-:W-:-:S06]  /*4870*/  ULEA UR4, UR5, UR4, 0x18 ;  /* 0x0000000405047291 */ /* 0x001fcc000f8ec0ff */
[----:B------:R-:W-:Y:S01]  /*4880*/  IMAD.U32 R19, RZ, RZ, UR4 ;  /* 0x00000004ff137e24 */ /* 0x000fe2000f8e00ff */
[----:B--2---:R-:W-:-:S05]  /*4890*/  IADD3 R10, P0, PT, R10, UR6, RZ ;  /* 0x000000060a0a7c10 */ /* 0x004fca000ff1e0ff */
[----:B------:R-:W-:-:S05]  /*48a0*/  IMAD.X R11, RZ, RZ, R11, P0 ;  /* 0x000000ffff0b7224 */ /* 0x000fca00000e060b */
[----:B------:R0:W-:Y:S03]  /*48b0*/  STS.64 [R19+0x98], R10 ;  /* 0x0000980a13007388 */ /* 0x0001e60000000a00 */
.L_x_491:
[----:B------:R-:W-:Y:S05]  /*48c0*/  BSYNC.RECONVERGENT B2 ;  /* 0x0000000000027941 */ /* 0x000fea0003800200 */
.L_x_490:
[----:B------:R-:W-:Y:S01]  /*48d0*/  BAR.SYNC.DEFER_BLOCKING 0x0 ;  /* 0x0000000000007b1d */ /* 0x000fe20000010000 */
[----:B------:R-:W-:Y:S02]  /*48e0*/  IMAD.U32 R13, RZ, RZ, UR8 ;  /* 0x00000008ff0d7e24 */ /* 0x000fe4000f8e00ff */
[----:B------:R-:W-:-:S03]  /*48f0*/  IMAD.U32 R12, RZ, RZ, UR9 ;  /* 0x00000009ff0c7e24 */ /* 0x000fc6000f8e00ff */
[----:B0-----:R-:W0:Y:S02]  /*4900*/  LDS.64 R10, [R19+0x98] ;  /* 0x00009800130a7984 */ /* 0x001e240000000a00 */
[----:B0-----:R-:W-:-:S04]  /*4910*/  IADD3 R14, P1, PT, R10, 0x500, RZ ;  /* 0x000005000a0e7810 */ /* 0x001fc80007f3e0ff */
[----:B------:R-:W-:Y:S01]  /*4920*/  ISETP.GT.U32.AND P0, PT, R14, R13, PT ;  /* 0x0000000d0e00720c */ /* 0x000fe20003f04070 */
[----:B------:R-:W-:-:S05]  /*4930*/  IMAD.X R15, RZ, RZ, R11, P1 ;  /* 0x000000ffff0f7224 */ /* 0x000fca00008e060b */
[----:B------:R-:W-:-:S13]  /*4940*/  ISETP.GT.AND.EX P0, PT, R15, R12, PT, P0 ;  /* 0x0000000c0f00720c */ /* 0x000fda0003f04300 */
[----:B------:R-:W-:Y:S05]  /*4950*/  @!P0 BRA `(.L_x_492) ;  /* 0xfffffff4008c8947 */ /* 0x000fea000383ffff */
[----:B------:R-:W-:Y:S05]  /*4960*/  BSYNC.RECONVERGENT B1 ;  /* 0x0000000000017941 */ /* 0x000fea0003800200 */
.L_x_479:
[----:B------:R-:W-:Y:S01]  /*4970*/  ISETP.GE.U32.AND P0, PT, R10, R13, PT ;  /* 0x0000000d0a00720c */ /* 0x000fe20003f06070 */
[----:B------:R-:W-:Y:S03]  /*4980*/  BSSY.RECONVERGENT B1, `(.L_x_476) ;  /* 0x00000ad000017945 */ /* 0x000fe60003800200 */
[----:B------:R-:W-:-:S13]  /*4990*/  ISETP.GE.AND.EX P0, PT, R11, R12, PT, P0 ;  /* 0x0000000c0b00720c */ /* 0x000fda0003f06300 */
[----:B------:R-:W-:Y:S05]  /*49a0*/  @P0 BRA `(.L_x_493) ;  /* 0x0000000800a80947 */ /* 0x000fea0003800000 */
[----:B------:R-:W-:-:S05]  /*49b0*/  IMAD.IADD R4, R13, 0x1, -R10 ;  /* 0x000000010d047824 */ /* 0x000fca00078e0a0a */
[----:B------:R-:W-:-:S13]  /*49c0*/  ISETP.GE.AND P0, PT, R7, R4, PT ;  /* 0x000000040700720c */ /* 0x000fda0003f06270 */
[----:B------:R-:W-:Y:S05]  /*49d0*/  @P0 BRA `(.L_x_493) ;  /* 0x00000008009c0947 */ /* 0x000fea0003800000 */
[----:B------:R-:W-:Y:S01]  /*49e0*/  LOP3.LUT R5, RZ, R7, RZ, 0x33, !PT ;  /* 0x00000007ff057212 */ /* 0x000fe200078e33ff */
[----:B------:R-:W-:Y:S03]  /*49f0*/  BSSY.RECONVERGENT B2, `(.L_x_494) ;  /* 0x0000031000027945 */ /* 0x000fe60003800200 */
[----:B------:R-:W-:-:S04]  /*4a00*/  IADD3 R20, PT, PT, -R10, R13, R5 ;  /* 0x0000000d0a147210 */ /* 0x000fc80007ffe105 */
[----:B------:R-:W-:-:S04]  /*4a10*/  LOP3.LUT R5, R20, 0x300, RZ, 0xc0, !PT ;  /* 0x0000030014057812 */ /* 0x000fc800078ec0ff */
[----:B------:R-:W-:Y:S01]  /*4a20*/  ISETP.NE.AND P0, PT, R5, 0x300, PT ;  /* 0x000003000500780c */ /* 0x000fe20003f05270 */
[----:B------:R-:W-:-:S12]  /*4a30*/  IMAD.MOV.U32 R5, RZ, RZ, R7 ;  /* 0x000000ffff057224 */ /* 0x000fd800078e0007 */
[----:B------:R-:W-:Y:S05]  /*4a40*/  @!P0 BRA `(.L_x_495) ;  /* 0x0000000000ac8947 */ /* 0x000fea0003800000 */
[----:B------:R-:W-:Y:S02]  /*4a50*/  IADD3 R19, P0, PT, R7, R10, RZ ;  /* 0x0000000a07137210 */ /* 0x000fe40007f1e0ff */
[----:B------:R-:W-:Y:S02]  /*4a60*/  LEA.HI R5, R20, 0x1, RZ, 0x18 ;  /* 0x0000000114057811 */ /* 0x000fe400078fc0ff */
[C---:B------:R-:W-:Y:S01]  /*4a70*/  LEA R18, P1, R19.reuse, R18, 0x3 ;  /* 0x0000001213127211 */ /* 0x040fe200078218ff */
[----:B------:R-:W-:Y:S01]  /*4a80*/  IMAD.X R14, RZ, RZ, R11, P0 ;  /* 0x000000ffff0e7224 */ /* 0x000fe200000e060b */
[----:B------:R-:W-:Y:S02]  /*4a90*/  IADD3 R21, P0, PT, R19, R16, RZ ;  /* 0x0000001013157210 */ /* 0x000fe40007f1e0ff */
[----:B------:R-:W-:Y:S01]  /*4aa0*/  LOP3.LUT R12, R5, 0x3, RZ, 0xc0, !PT ;  /* 0x00000003050c7812 */ /* 0x000fe200078ec0ff */
[----:B------:R-:W-:Y:S01]  /*4ab0*/  IMAD.MOV.U32 R5, RZ, RZ, R7 ;  /* 0x000000ffff057224 */ /* 0x000fe200078e0007 */
[----:B------:R-:W-:Y:S01]  /*4ac0*/  LEA.HI.X R19, R19, R17, R14, 0x3, P1 ;  /* 0x0000001113137211 */ /* 0x000fe200008f1c0e */
[----:B------:R-:W-:-:S02]  /*4ad0*/  IMAD.X R23, R14, 0x1, R9, P0 ;  /* 0x000000010e177824 */ /* 0x000fc400000e0609 */
[----:B------:R-:W-:-:S07]  /*4ae0*/  IMAD.MOV R9, RZ, RZ, -R12 ;  /* 0x000000ffff097224 */ /* 0x000fce00078e0a0c */
.L_x_498:
[----:B------:R-:W-:Y:S02]  /*4af0*/  IMAD.MOV.U32 R12, RZ, RZ, R18 ;  /* 0x000000ffff0c7224 */ /* 0x000fe400078e0012 */
[----:B------:R-:W-:-:S06]  /*4b00*/  IMAD.MOV.U32 R13, RZ, RZ, R19 ;  /* 0x000000ffff0d7224 */ /* 0x000fcc00078e0013 */
[----:B------:R-:W2:Y:S01]  /*4b10*/  LDG.E.64 R12, desc[UR10][R12.64] ;  /* 0x0000000a0c0c7981 */ /* 0x000ea2000c1e1b00 */
[----:B------:R-:W-:Y:S01]  /*4b20*/  VIADD R9, R9, 0x1 ;  /* 0x0000000109097836 */ /* 0x000fe20000000000 */
[----:B------:R-:W-:Y:S01]  /*4b30*/  BSSY.RECONVERGENT B3, `(.L_x_496) ;  /* 0x0000017000037945 */ /* 0x000fe20003800200 */
[----:B------:R-:W-:-:S03]  /*4b40*/  IADD3 R18, P3, PT, R18, 0x800, RZ ;  /* 0x0000080012127810 */ /* 0x000fc60007f7e0ff */
[----:B------:R-:W-:Y:S01]  /*4b50*/  ISETP.NE.AND P2, PT, R9, RZ, PT ;  /* 0x000000ff0900720c */ /* 0x000fe20003f45270 */
[----:B--2---:R-:W-:-:S14]  /*4b60*/  DSETP.GEU.AND P0, PT, R2, R12, PT ;  /* 0x0000000c0200722a */ /* 0x004fdc0003f0e000 */
        /* <DEDUP_REMOVED lines=19> */
.L_x_497:
[----:B------:R-:W-:Y:S05]  /*4ca0*/  BSYNC.RECONVERGENT B3 ;  /* 0x0000000000037941 */ /* 0x000fea0003800200 */
.L_x_496:
[----:B------:R-:W-:Y:S01]  /*4cb0*/  IADD3 R21, P0, PT, R21, 0x100, RZ ;  /* 0x0000010015157810 */ /* 0x000fe20007f1e0ff */
[----:B------:R-:W-:Y:S02]  /*4cc0*/  VIADD R5, R5, 0x100 ;  /* 0x0000010005057836 */ /* 0x000fe40000000000 */
[----:B------:R-:W-:Y:S02]  /*4cd0*/  IMAD.X R19, RZ, RZ, R19, P3 ;  /* 0x000000ffff137224 */ /* 0x000fe400018e0613 */
[----:B------:R-:W-:Y:S01]  /*4ce0*/  IMAD.X R23, RZ, RZ, R23, P0 ;  /* 0x000000ffff177224 */ /* 0x000fe200000e0617 */
[----:B------:R-:W-:Y:S07]  /*4cf0*/  @P2 BRA `(.L_x_498) ;  /* 0xfffffffc007c2947 */ /* 0x000fee000383ffff */
.L_x_495:
[----:B------:R-:W-:Y:S05]  /*4d00*/  BSYNC.RECONVERGENT B2 ;  /* 0x0000000000027941 */ /* 0x000fea0003800200 */
.L_x_494:
[----:B------:R-:W-:-:S13]  /*4d10*/  ISETP.GE.U32.AND P0, PT, R20, 0x300, PT ;  /* 0x000003001400780c */ /* 0x000fda0003f06070 */
[----:B------:R-:W-:Y:S05]  /*4d20*/  @!P0 BRA `(.L_x_493) ;  /* 0x0000000400c88947 */ /* 0x000fea0003800000 */
[----:B------:R-:W0:Y:S01]  /*4d30*/  LDC.64 R14, c[0x0][0x380] ;  /* 0x0000e000ff0e7b82 */ /* 0x000e220000000a00 */
[----:B------:R-:W-:-:S07]  /*4d40*/  VIADD R5, R5, 0x200 ;  /* 0x0000020005057836 */ /* 0x000fce0000000000 */
[----:B------:R-:W1:Y:S02]  /*4d50*/  LDC.64 R16, c[0x0][0x388] ;  /* 0x0000e200ff107b82 */ /* 0x000e640000000a00 */
.L_x_507:
[----:B------:R-:W-:-:S05]  /*4d60*/  VIADD R9, R5, 0xfffffe00 ;  /* 0xfffffe0005097836 */ /* 0x000fca0000000000 */
[----:B------:R-:W-:-:S05]  /*4d70*/  IADD3 R23, P0, PT, R9, R10, RZ ;  /* 0x0000000a09177210 */ /* 0x000fca0007f1e0ff */
[----:B------:R-:W-:Y:S01]  /*4d80*/  IMAD.X R30, RZ, RZ, R11, P0 ;  /* 0x000000ffff1e7224 */ /* 0x000fe200000e060b */
[----:B0-----:R-:W-:-:S04]  /*4d90*/  LEA R26, P0, R23, R14, 0x3 ;  /* 0x0000000e171a7211 */ /* 0x001fc800078018ff */
[----:B------:R-:W-:-:S05]  /*4da0*/  LEA.HI.X R27, R23, R15, R30, 0x3, P0 ;  /* 0x0000000f171b7211 */ /* 0x000fca00000f1c1e */
[----:B------:R-:W2:Y:S04]  /*4db0*/  LDG.E.64 R24, desc[UR10][R26.64] ;  /* 0x0000000a1a187981 */ /* 0x000ea8000c1e1b00 */
[----:B------:R0:W5:Y:S04]  /*4dc0*/  LDG.E.64 R20, desc[UR10][R26.64+0x800] ;  /* 0x0008000a1a147981 */ /* 0x000168000c1e1b00 */
        /* <DEDUP_REMOVED lines=26> */
.L_x_500:
[----:B------:R-:W-:Y:S05]  /*4f70*/  BSYNC.RECONVERGENT B2 ;  /* 0x0000000000027941 */ /* 0x000fea0003800200 */
.L_x_499:
[----:B-----5:R-:W-:Y:S01]  /*4f80*/  DSETP.GEU.AND P0, PT, R22, R20, PT ;  /* 0x000000141600722a */ /* 0x020fe20003f0e000 */
[----:B------:R-:W-:Y:S01]  /*4f90*/  IADD3 R24, P1, P2, R10, R16, R29 ;  /* 0x000000100a187210 */ /* 0x000fe20007a3e01d */
[----:B------:R-:W-:Y:S01]  /*4fa0*/  BSSY.RECONVERGENT B2, `(.L_x_501) ;  /* 0x0000016000027945 */ /* 0x000fe20003800200 */
[----:B------:R-:W-:Y:S02]  /*4fb0*/  VIADD R25, R5, 0x100 ;  /* 0x0000010005197836 */ /* 0x000fe40000000000 */
[----:B------:R-:W-:Y:S01]  /*4fc0*/  IADD3.X R27, PT, PT, R11, R17, RZ, P1, P2 ;  /* 0x000000110b1b7210 */ /* 0x000fe20000fe44ff */
[----:B------:R-:W-:Y:S02]  /*4fd0*/  IMAD.MOV.U32 R6, RZ, RZ, R9 ;  /* 0x000000ffff067224 */ /* 0x000fe400078e0009 */
[----:B------:R-:W-:Y:S02]  /*4fe0*/  IMAD.MOV.U32 R8, RZ, RZ, R28 ;  /* 0x000000ffff087224 */ /* 0x000fe400078e001c */
        /* <DEDUP_REMOVED lines=17> */
.L_x_502:
[----:B------:R-:W-:Y:S05]  /*5100*/  BSYNC.RECONVERGENT B2 ;  /* 0x0000000000027941 */ /* 0x000fea0003800200 */
.L_x_501:
[----:B------:R-:W-:Y:S01]  /*5110*/  DSETP.GEU.AND P0, PT, R2, R12, PT ;  /* 0x0000000c0200722a */ /* 0x000fe20003f0e000 */
[CC--:B------:R-:W-:Y:S01]  /*5120*/  IADD3 R23, P1, P4, R10.reuse, R16.reuse, R5 ;  /* 0x000000100a177210 */ /* 0x0c0fe20007c3e005 */
[----:B------:R-:W-:Y:S01]  /*5130*/  BSSY.RECONVERGENT B2, `(.L_x_503) ;  /* 0x0000016000027945 */ /* 0x000fe20003800200 */
[----:B------:R-:W-:Y:S01]  /*5140*/  IADD3 R24, P2, P3, R10, R16, R25 ;  /* 0x000000100a187210 */ /* 0x000fe20007b5e019 */
[----:B------:R-:W-:Y:S01]  /*5150*/  IMAD.MOV.U32 R9, RZ, RZ, R6 ;  /* 0x000000ffff097224 */ /* 0x000fe200078e0006 */
        /* <DEDUP_REMOVED lines=19> */
.L_x_504:
[----:B------:R-:W-:Y:S05]  /*5290*/  BSYNC.RECONVERGENT B2 ;  /* 0x0000000000027941 */ /* 0x000fea0003800200 */
.L_x_503:
[----:B------:R-:W-:Y:S01]  /*52a0*/  DSETP.GEU.AND P0, PT, R20, R18, PT ;  /* 0x000000121400722a */ /* 0x000fe20003f0e000 */
[----:B------:R-:W-:Y:S01]  /*52b0*/  BSSY.RECONVERGENT B2, `(.L_x_505) ;  /* 0x0000015000027945 */ /* 0x000fe20003800200 */
[----:B------:R-:W-:Y:S01]  /*52c0*/  IADD3.X R13, PT, PT, R11, R17, RZ, P2, P3 ;  /* 0x000000110b0d7210 */ /* 0x000fe200017e64ff */
[----:B------:R-:W-:Y:S02]  /*52d0*/  IMAD.MOV.U32 R8, RZ, RZ, R9 ;  /* 0x000000ffff087224 */ /* 0x000fe400078e0009 */
[----:B------:R-:W-:Y:S02]  /*52e0*/  IMAD.MOV.U32 R6, RZ, RZ, R22 ;  /* 0x000000ffff067224 */ /* 0x000fe400078e0016 */
[----:B------:R-:W-:Y:S02]  /*52f0*/  IMAD.MOV.U32 R2, RZ, RZ, R20 ;  /* 0x000000ffff027224 */ /* 0x000fe400078e0014 */
[----:B------:R-:W-:-:S05]  /*5300*/  IMAD.MOV.U32 R3, RZ, RZ, R21 ;  /* 0x000000ffff037224 */ /* 0x000fca00078e0015 */
        /* <DEDUP_REMOVED lines=15> */
.L_x_506:
[----:B------:R-:W-:Y:S05]  /*5400*/  BSYNC.RECONVERGENT B2 ;  /* 0x0000000000027941 */ /* 0x000fea0003800200 */
.L_x_505:
[C---:B------:R-:W-:Y:S02]  /*5410*/  VIADD R9, R5.reuse, 0x200 ;  /* 0x0000020005097836 */ /* 0x040fe40000000000 */
[----:B------:R-:W-:-:S03]  /*5420*/  VIADD R5, R5, 0x400 ;  /* 0x0000040005057836 */ /* 0x000fc60000000000 */
[----:B------:R-:W-:-:S13]  /*5430*/  ISETP.GE.AND P0, PT, R9, R4, PT ;  /* 0x000000040900720c */ /* 0x000fda0003f06270 */
[----:B------:R-:W-:Y:S05]  /*5440*/  @!P0 BRA `(.L_x_507) ;  /* 0xfffffff800448947 */ /* 0x000fea000383ffff */
.L_x_493:
[----:B------:R-:W-:Y:S05]  /*5450*/  BSYNC.RECONVERGENT B1 ;  /* 0x0000000000017941 */ /* 0x000fea0003800200 */
.L_x_476:
        /* <DEDUP_REMOVED lines=27> */
.L_x_509:
[----:B------:R-:W-:Y:S05]  /*5610*/  BSYNC.RECONVERGENT B1 ;  /* 0x0000000000017941 */ /* 0x000fea0003800200 */
.L_x_508:
        /* <DEDUP_REMOVED lines=26> */
.L_x_511:
[----:B------:R-:W-:Y:S05]  /*57c0*/  BSYNC.RECONVERGENT B1 ;  /* 0x0000000000017941 */ /* 0x000fea0003800200 */
.L_x_510:
        /* <DEDUP_REMOVED lines=26> */
.L_x_513:
[----:B------:R-:W-:Y:S05]  /*5970*/  BSYNC.RECONVERGENT B1 ;  /* 0x0000000000017941 */ /* 0x000fea0003800200 */
.L_x_512:
        /* <DEDUP_REMOVED lines=26> */
.L_x_515:
[----:B------:R-:W-:Y:S05]  /*5b20*/  BSYNC.RECONVERGENT B1 ;  /* 0x0000000000017941 */ /* 0x000fea0003800200 */
.L_x_514:
        /* <DEDUP_REMOVED lines=27> */
.L_x_517:
[----:B------:R-:W-:Y:S05]  /*5ce0*/  BSYNC.RECONVERGENT B1 ;  /* 0x0000000000017941 */ /* 0x000fea0003800200 */
.L_x_516:
        /* <DEDUP_REMOVED lines=10> */
.L_x_519:
[----:B------:R-:W-:Y:S05]  /*5d90*/  BSYNC.RECONVERGENT B1 ;  /* 0x0000000000017941 */ /* 0x000fea0003800200 */
.L_x_518:
        /* <DEDUP_REMOVED lines=31> */
.L_x_521:
[----:B------:R-:W-:Y:S05]  /*5f90*/  BSYNC.RECONVERGENT B1 ;  /* 0x0000000000017941 */ /* 0x000fea0003800200 */
.L_x_520:
        /* <DEDUP_REMOVED lines=24> */
.L_x_523:
[----:B------:R-:W-:Y:S05]  /*6120*/  BSYNC.RECONVERGENT B1 ;  /* 0x0000000000017941 */ /* 0x000fea0003800200 */
.L_x_522:
        /* <DEDUP_REMOVED lines=21> */
.L_x_525:
[----:B------:R-:W-:Y:S05]  /*6280*/  BSYNC.RECONVERGENT B1 ;  /* 0x0000000000017941 */ /* 0x000fea0003800200 */
.L_x_524:
        /* <DEDUP_REMOVED lines=21> */
.L_x_527:
[----:B------:R-:W-:Y:S05]  /*63e0*/  BSYNC.RECONVERGENT B1 ;  /* 0x0000000000017941 */ /* 0x000fea0003800200 */
.L_x_526:
        /* <DEDUP_REMOVED lines=21> */
.L_x_529:
[----:B------:R-:W-:Y:S05]  /*6540*/  BSYNC.RECONVERGENT B1 ;  /* 0x0000000000017941 */ /* 0x000fea0003800200 */
.L_x_528:
        /* <DEDUP_REMOVED lines=21> */
.L_x_531:
[----:B------:R-:W-:Y:S05]  /*66a0*/  BSYNC.RECONVERGENT B1 ;  /* 0x0000000000017941 */ /* 0x000fea0003800200 */
.L_x_530:
        /* <DEDUP_REMOVED lines=19> */
.L_x_435:
[----:B------:R-:W-:Y:S05]  /*67e0*/  BSYNC.RECONVERGENT B0 ;  /* 0x0000000000007941 */ /* 0x000fea0003800200 */
.L_x_402:
[----:B------:R-:W-:Y:S05]  /*67f0*/  @P1 EXIT ;  /* 0x000000000000194d */ /* 0x000fea0003800000 */
[----:B01----:R-:W0:Y:S02]  /*6800*/  LDC.64 R4, c[0x0][0x390] ;  /* 0x0000e400ff047b82 */ /* 0x003e240000000a00 */
[----:B0-----:R-:W-:-:S05]  /*6810*/  IMAD.WIDE.U32 R4, R0, 0x10, R4 ;  /* 0x0000001000047825 */ /* 0x001fca00078e0004 */
[----:B------:R-:W-:Y:S04]  /*6820*/  STG.E.64 desc[UR10][R4.64], R2 ;  /* 0x0000000204007986 */ /* 0x000fe8000c101b0a */
[----:B---34-:R-:W-:Y:S01]  /*6830*/  STG.E.64 desc[UR10][R4.64+0x8], R16 ;  /* 0x0000081004007986 */ /* 0x018fe2000c101b0a */
[----:B------:R-:W-:Y:S05]  /*6840*/  EXIT ;  /* 0x000000000000794d */ /* 0x000fea0003800000 */
.L_x_532:
        /* <DEDUP_REMOVED lines=11> */
.L_x_1825:


//--------------------- .text._ZN6thrust24THRUST_300001_SM_1000_NS8cuda_cub4core6detail13_kernel_agentINS1_8__reduce11ReduceAgentINS0_12zip_iteratorIN4cuda3std3__45tupleIJNS0_6detail15normal_iteratorINS0_10device_ptrIdEEEENS0_17counting_iteratorIlNS0_11use_defaultESI_SI_EEEEEEEPNSB_IJdlEEESM_lNS1_9__extrema9arg_min_fIdlNSA_4lessIdEEEEEEJSL_SN_lSS_EEEvDpT0_ --------------------------
	.section	.text._ZN6thrust24THRUST_300001_SM_1000_NS8cuda_cub4core6detail13_kernel_agentINS1_8__reduce11ReduceAgentINS0_12zip_iteratorIN4cuda3std3__45tupleIJNS0_6detail15normal_iteratorINS0_10device_ptrIdEEEENS0_17counting_iteratorIlNS0_11use_defaultESI_SI_EEEEEEEPNSB_IJdlEEESM_lNS1_9__extrema9arg_min_fIdlNSA_4lessIdEEEEEEJSL_SN_lSS_EEEvDpT0_,"ax",@progbits
	.align	128
        .global         _ZN6thrust24THRUST_300001_SM_1000_NS8cuda_cub4core6detail13_kernel_agentINS1_8__reduce11ReduceAgentINS0_12zip_iteratorIN4cuda3std3__45tupleIJNS0_6detail15normal_iteratorINS0_10device_ptrIdEEEENS0_17counting_iteratorIlNS0_11use_defaultESI_SI_EEEEEEEPNSB_IJdlEEESM_lNS1_9__extrema9arg_min_fIdlNSA_4lessIdEEEEEEJSL_SN_lSS_EEEvDpT0_
        .type           _ZN6thrust24THRUST_300001_SM_1000_NS8cuda_cub4core6detail13_kernel_agentINS1_8__reduce11ReduceAgentINS0_12zip_iteratorIN4cuda3std3__45tupleIJNS0_6detail15normal_iteratorINS0_10device_ptrIdEEEENS0_17counting_iteratorIlNS0_11use_defaultESI_SI_EEEEEEEPNSB_IJdlEEESM_lNS1_9__extrema9arg_min_fIdlNSA_4lessIdEEEEEEJSL_SN_lSS_EEEvDpT0_,@function
        .size           _ZN6thrust24THRUST_300001_SM_1000_NS8cuda_cub4core6detail13_kernel_agentINS1_8__reduce11ReduceAgentINS0_12zip_iteratorIN4cuda3std3__45tupleIJNS0_6detail15normal_iteratorINS0_10device_ptrIdEEEENS0_17counting_iteratorIlNS0_11use_defaultESI_SI_EEEEEEEPNSB_IJdlEEESM_lNS1_9__extrema9arg_min_fIdlNSA_4lessIdEEEEEEJSL_SN_lSS_EEEvDpT0_,(.L_x_1826 - _ZN6thrust24THRUST_300001_SM_1000_NS8cuda_cub4core6detail13_kernel_agentINS1_8__reduce11ReduceAgentINS0_12zip_iteratorIN4cuda3std3__45tupleIJNS0_6detail15normal_iteratorINS0_10device_ptrIdEEEENS0_17counting_iteratorIlNS0_11use_defaultESI_SI_EEEEEEEPNSB_IJdlEEESM_lNS1_9__extrema9arg_min_fIdlNSA_4lessIdEEEEEEJSL_SN_lSS_EEEvDpT0_)
        .other          _ZN6thrust24THRUST_300001_SM_1000_NS8cuda_cub4core6detail13_kernel_agentINS1_8__reduce11ReduceAgentINS0_12zip_iteratorIN4cuda3std3__45tupleIJNS0_6detail15normal_iteratorINS0_10device_ptrIdEEEENS0_17counting_iteratorIlNS0_11use_defaultESI_SI_EEEEEEEPNSB_IJdlEEESM_lNS1_9__extrema9arg_min_fIdlNSA_4lessIdEEEEEEJSL_SN_lSS_EEEvDpT0_,@"STO_CUDA_ENTRY STV_DEFAULT"
_ZN6thrust24THRUST_300001_SM_1000_NS8cuda_cub4core6detail13_kernel_agentINS1_8__reduce11ReduceAgentINS0_12zip_iteratorIN4cuda3std3__45tupleIJNS0_6detail15normal_iteratorINS0_10device_ptrIdEEEENS0_17counting_iteratorIlNS0_11use_defaultESI_SI_EEEEEEEPNSB_IJdlEEESM_lNS1_9__extrema9arg_min_fIdlNSA_4lessIdEEEEEEJSL_SN_lSS_EEEvDpT0_:
.text._ZN6thrust24THRUST_300001_SM_1000_NS8cuda_cub4core6detail13_kernel_agentINS1_8__reduce11ReduceAgentINS0_12zip_iteratorIN4cuda3std3__45tupleIJNS0_6detail15normal_iteratorINS0_10device_ptrIdEEEENS0_17counting_iteratorIlNS0_11use_defaultESI_SI_EEEEEEEPNSB_IJdlEEESM_lNS1_9__extrema9arg_min_fIdlNSA_4lessIdEEEEEEJSL_SN_lSS_EEEvDpT0_:
[----:B------:R-:W-:Y:S01]  /*0000*/  LDC R1, c[0x0][0x37c] ;  /* 0x0000df00ff017b82 */ /* 0x000fe20000000800 */
[----:B------:R-:W0:Y:S02]  /*0010*/  LDCU.64 UR4, c[0x0][0x398] ;  /* 0x00007300ff0477ac */ /* 0x000e240008000a00 */
[----:B0-----:R-:W-:-:S04]  /*0020*/  ISETP.NE.U32.AND P0, PT, RZ, UR4, PT ;  /* 0x00000004ff007c0c */ /* 0x001fc8000bf05070 */
[----:B------:R-:W-:-:S13]  /*0030*/  ISETP.NE.AND.EX P0, PT, RZ, UR5, PT, P0 ;  /* 0x00000005ff007c0c */ /* 0x000fda000bf05300 */
[----:B------:R-:W-:Y:S05]  /*0040*/  @!P0 EXIT ;  /* 0x000000000000894d */ /* 0x000fea0003800000 */
[----:B------:R-:W-:Y:S01]  /*0050*/  UISETP.GT.U32.AND UP0, UPT, UR4, 0x4ff, UPT ;  /* 0x000004ff0400788c */ /* 0x000fe2000bf04070 */
[----:B------:R-:W-:Y:S01]  /*0060*/  BSSY.RECONVERGENT B0, `(.L_x_533) ;  /* 0x0000626000007945 */ /* 0x000fe20003800200 */
[----:B------:R-:W0:Y:S02]  /*0070*/  LDCU.64 UR8, c[0x0][0x358] ;  /* 0x00006b00ff0877ac */ /* 0x000e240008000a00 */
[----:B------:R-:W-:-:S09]  /*0080*/  UISETP.GT.AND.EX UP0, UPT, UR5, URZ, UPT, UP0 ;  /* 0x000000ff0500728c */ /* 0x000fd2000bf04300 */
        /* <DEDUP_REMOVED lines=9> */
[----:B------:R-:W1:Y:S01]  /*0120*/  LDC.64 R2, c[0x0][0x380] ;  /* 0x0000e000ff027b82 */ /* 0x000e620000000a00 */
[----:B------:R-:W2:Y:S01]  /*0130*/  LDCU.64 UR6, c[0x0][0x388] ;  /* 0x00007100ff0677ac */ /* 0x000ea20008000a00 */
[----:B-1----:R-:W-:-:S06]  /*0140*/  IMAD.WIDE.U32 R2, R0, 0x8, R2 ;  /* 0x0000000800027825 */ /* 0x002fcc00078e0002 */
[----:B0-----:R-:W5:Y:S01]  /*0150*/  LDG.E.64 R2, desc[UR8][R2.64] ;  /* 0x0000000802027981 */ /* 0x001f62000c1e1b00 */
[C---:B--2---:R-:W-:Y:S01]  /*0160*/  IADD3 R9, P0, PT, R0.reuse, UR6, RZ ;  /* 0x0000000600097c10 */ /* 0x044fe2000ff1e0ff */
[----:B------:R-:W-:-:S04]  /*0170*/  VIADD R10, R0, 0x100 ;  /* 0x00000100000a7836 */ /* 0x000fc80000000000 */
[----:B------:R-:W-:-:S08]  /*0180*/  IMAD.X R8, RZ, RZ, UR7, P0 ;  /* 0x00000007ff087e24 */ /* 0x000fd000080e06ff */
.L_x_536:
[----:B0-----:R-:W-:Y:S05]  /*0190*/  BSYNC.RECONVERGENT B1 ;  /* 0x0000000000017941 */ /* 0x001fea0003800200 */
.L_x_535:
        /* <DEDUP_REMOVED lines=9> */
[----:B------:R-:W0:Y:S01]  /*0230*/  LDC.64 R4, c[0x0][0x380] ;  /* 0x0000e000ff047b82 */ /* 0x000e220000000a00 */
[----:B------:R-:W1:Y:S01]  /*0240*/  LDCU.64 UR6, c[0x0][0x388] ;  /* 0x00007100ff0677ac */ /* 0x000e620008000a00 */
[----:B------:R-:W-:-:S04]  /*0250*/  LEA.HI R6, R18, 0x1, RZ, 0x18 ;  /* 0x0000000112067811 */ /* 0x000fc800078fc0ff */
[----:B------:R-:W-:-:S05]  /*0260*/  LOP3.LUT R6, R6, 0x3, RZ, 0xc0, !PT ;  /* 0x0000000306067812 */ /* 0x000fca00078ec0ff */
[----:B------:R-:W-:Y:S01]  /*0270*/  IMAD.MOV R6, RZ, RZ, -R6 ;  /* 0x000000ffff067224 */ /* 0x000fe200078e0a06 */
[C---:B-1----:R-:W-:Y:S01]  /*0280*/  IADD3 R17, P0, PT, R10.reuse, UR6, RZ ;  /* 0x000000060a117c10 */ /* 0x042fe2000ff1e0ff */
[----:B0-----:R-:W-:-:S04]  /*0290*/  IMAD.WIDE.U32 R4, R10, 0x8, R4 ;  /* 0x000000080a047825 */ /* 0x001fc800078e0004 */
[----:B------:R-:W-:Y:S02]  /*02a0*/  IMAD.MOV.U32 R14, RZ, RZ, R4 ;  /* 0x000000ffff0e7224 */ /* 0x000fe400078e0004 */
[----:B------:R-:W-:Y:S02]  /*02b0*/  IMAD.MOV.U32 R15, RZ, RZ, R5 ;  /* 0x000000ffff0f7224 */ /* 0x000fe400078e0005 */
[----:B------:R-:W-:-:S07]  /*02c0*/  IMAD.X R16, RZ, RZ, UR7, P0 ;  /* 0x00000007ff107e24 */ /* 0x000fce00080e06ff */
.L_x_543:
        /* <DEDUP_REMOVED lines=27> */
.L_x_542:
[----:B------:R-:W-:Y:S05]  /*0480*/  BSYNC.RECONVERGENT B3 ;  /* 0x0000000000037941 */ /* 0x000fea0003800200 */
.L_x_541:
[----:B------:R-:W-:Y:S01]  /*0490*/  IADD3 R17, P0, PT, R17, 0x100, RZ ;  /* 0x0000010011117810 */ /* 0x000fe20007f1e0ff */
[----:B------:R-:W-:Y:S02]  /*04a0*/  VIADD R10, R10, 0x100 ;  /* 0x000001000a0a7836 */ /* 0x000fe40000000000 */
[----:B------:R-:W-:Y:S02]  /*04b0*/  IMAD.X R15, RZ, RZ, R15, P3 ;  /* 0x000000ffff0f7224 */ /* 0x000fe400018e060f */
[----:B------:R-:W-:Y:S01]  /*04c0*/  IMAD.X R16, RZ, RZ, R16, P0 ;  /* 0x000000ffff107224 */ /* 0x000fe200000e0610 */
[----:B------:R-:W-:Y:S07]  /*04d0*/  @P2 BRA `(.L_x_543) ;  /* 0xfffffffc007c2947 */ /* 0x000fee000383ffff */
.L_x_540:
[----:B------:R-:W-:Y:S05]  /*04e0*/  BSYNC.RECONVERGENT B2 ;  /* 0x0000000000027941 */ /* 0x000fea0003800200 */
.L_x_539:
[----:B------:R-:W-:-:S13]  /*04f0*/  ISETP.GE.U32.AND P0, PT, R18, 0x300, PT ;  /* 0x000003001200780c */ /* 0x000fda0003f06070 */
[----:B------:R-:W-:Y:S05]  /*0500*/  @!P0 BRA `(.L_x_538) ;  /* 0x0000000400bc8947 */ /* 0x000fea0003800000 */
[----:B------:R-:W0:Y:S01]  /*0510*/  LDC.64 R4, c[0x0][0x380] ;  /* 0x0000e000ff047b82 */ /* 0x000e220000000a00 */
[----:B------:R-:W-:-:S07]  /*0520*/  VIADD R20, R10, 0x200 ;  /* 0x000002000a147836 */ /* 0x000fce0000000000 */
[----:B------:R-:W1:Y:S02]  /*0530*/  LDC.64 R6, c[0x0][0x388] ;  /* 0x0000e200ff067b82 */ /* 0x000e640000000a00 */
.L_x_552:
[----:B------:R-:W-:-:S04]  /*0540*/  VIADD R23, R20, 0xfffffe00 ;  /* 0xfffffe0014177836 */ /* 0x000fc80000000000 */
[----:B0-----:R-:W-:-:S05]  /*0550*/  IMAD.WIDE R24, R23, 0x8, R4 ;  /* 0x0000000817187825 */ /* 0x001fca00078e0204 */
[----:B------:R-:W2:Y:S04]  /*0560*/  LDG.E.64 R18, desc[UR8][R24.64] ;  /* 0x0000000818127981 */ /* 0x000ea8000c1e1b00 */
[----:B-----5:R0:W5:Y:S04]  /*0570*/  LDG.E.64 R14, desc[UR8][R24.64+0x800] ;  /* 0x00080008180e7981 */ /* 0x020168000c1e1b00 */
[----:B------:R0:W5:Y:S04]  /*0580*/  LDG.E.64 R12, desc[UR8][R24.64+0x1000] ;  /* 0x00100008180c7981 */ /* 0x000168000c1e1b00 */
[----:B------:R0:W5:Y:S01]  /*0590*/  LDG.E.64 R10, desc[UR8][R24.64+0x1800] ;  /* 0x00180008180a7981 */ /* 0x000162000c1e1b00 */
[----:B-1----:R-:W-:Y:S01]  /*05a0*/  IADD3 R26, P1, PT, R23, R6, RZ ;  /* 0x00000006171a7210 */ /* 0x002fe20007f3e0ff */
[----:B------:R-:W-:Y:S01]  /*05b0*/  BSSY.RECONVERGENT B2, `(.L_x_544) ;  /* 0x0000016000027945 */ /* 0x000fe20003800200 */
[----:B------:R-:W-:-:S02]  /*05c0*/  IMAD.MOV.U32 R21, RZ, RZ, R9 ;  /* 0x000000ffff157224 */ /* 0x000fc400078e0009 */
[----:B------:R-:W-:Y:S01]  /*05d0*/  IMAD.MOV.U32 R22, RZ, RZ, R8 ;  /* 0x000000ffff167224 */ /* 0x000fe200078e0008 */
[----:B------:R-:W-:Y:S01]  /*05e0*/  LEA.HI.X.SX32 R23, R23, R7, 0x1, P1 ;  /* 0x0000000717177211 */ /* 0x000fe200008f0eff */
[----:B------:R-:W-:Y:S02]  /*05f0*/  IMAD.MOV.U32 R16, RZ, RZ, R2 ;  /* 0x000000ffff107224 */ /* 0x000fe400078e0002 */
[----:B------:R-:W-:Y:S01]  /*0600*/  IMAD.MOV.U32 R17, RZ, RZ, R3 ;  /* 0x000000ffff117224 */ /* 0x000fe200078e0003 */
        /* <DEDUP_REMOVED lines=16> */
.L_x_545:
[----:B------:R-:W-:Y:S05]  /*0710*/  BSYNC.RECONVERGENT B2 ;  /* 0x0000000000027941 */ /* 0x000fea0003800200 */
.L_x_544:
[----:B-----5:R-:W-:Y:S01]  /*0720*/  DSETP.GEU.AND P0, PT, R16, R14, PT ;  /* 0x0000000e1000722a */ /* 0x020fe20003f0e000 */
[C---:B------:R-:W-:Y:S01]  /*0730*/  VIADD R2, R20.reuse, 0xffffff00 ;  /* 0xffffff0014027836 */ /* 0x040fe20000000000 */
[----:B------:R-:W-:Y:S01]  /*0740*/  BSSY.RECONVERGENT B2, `(.L_x_546) ;  /* 0x0000017000027945 */ /* 0x000fe20003800200 */
[----:B------:R-:W-:Y:S02]  /*0750*/  VIADD R8, R20, 0x100 ;  /* 0x0000010014087836 */ /* 0x000fe40000000000 */
[----:B------:R-:W-:Y:S01]  /*0760*/  IMAD.MOV.U32 R18, RZ, RZ, R21 ;  /* 0x000000ffff127224 */ /* 0x000fe200078e0015 */
[C---:B------:R-:W-:Y:S01]  /*0770*/  IADD3 R24, P1, PT, R2.reuse, R6, RZ ;  /* 0x0000000602187210 */ /* 0x040fe20007f3e0ff */
[----:B------:R-:W-:Y:S02]  /*0780*/  IMAD.MOV.U32 R9, RZ, RZ, R22 ;  /* 0x000000ffff097224 */ /* 0x000fe400078e0016 */
[----:B------:R-:W-:Y:S01]  /*0790*/  IMAD.MOV.U32 R3, RZ, RZ, R17 ;  /* 0x000000ffff037224 */ /* 0x000fe200078e0011 */
[----:B------:R-:W-:Y:S01]  /*07a0*/  LEA.HI.X.SX32 R19, R2, R7, 0x1, P1 ;  /* 0x0000000702137211 */ /* 0x000fe200008f0eff */
        /* <DEDUP_REMOVED lines=16> */
.L_x_547:
[----:B------:R-:W-:Y:S05]  /*08b0*/  BSYNC.RECONVERGENT B2 ;  /* 0x0000000000027941 */ /* 0x000fea0003800200 */
.L_x_546:
[----:B------:R-:W-:Y:S01]  /*08c0*/  DSETP.GEU.AND P0, PT, R2, R12, PT ;  /* 0x0000000c0200722a */ /* 0x000fe20003f0e000 */
[-C--:B------:R-:W-:Y:S01]  /*08d0*/  IADD3 R19, P1, PT, R20, R6.reuse, RZ ;  /* 0x0000000614137210 */ /* 0x080fe20007f3e0ff */
[----:B------:R-:W-:Y:S01]  /*08e0*/  BSSY.RECONVERGENT B2, `(.L_x_548) ;  /* 0x0000016000027945 */ /* 0x000fe20003800200 */
[----:B------:R-:W-:Y:S01]  /*08f0*/  IADD3 R21, P2, PT, R8, R6, RZ ;  /* 0x0000000608157210 */ /* 0x000fe20007f5e0ff */
[----:B------:R-:W-:Y:S01]  /*0900*/  IMAD.MOV.U32 R16, RZ, RZ, R18 ;  /* 0x000000ffff107224 */ /* 0x000fe200078e0012 */
[----:B------:R-:W-:Y:S01]  /*0910*/  LEA.HI.X.SX32 R22, R20, R7, 0x1, P1 ;  /* 0x0000000714167211 */ /* 0x000fe200008f0eff */
        /* <DEDUP_REMOVED lines=18> */
.L_x_549:
[----:B------:R-:W-:Y:S05]  /*0a40*/  BSYNC.RECONVERGENT B2 ;  /* 0x0000000000027941 */ /* 0x000fea0003800200 */
.L_x_548:
[----:B------:R-:W-:Y:S01]  /*0a50*/  DSETP.GEU.AND P0, PT, R14, R10, PT ;  /* 0x0000000a0e00722a */ /* 0x000fe20003f0e000 */
[----:B------:R-:W-:Y:S01]  /*0a60*/  BSSY.RECONVERGENT B2, `(.L_x_550) ;  /* 0x0000015000027945 */ /* 0x000fe20003800200 */
[----:B------:R-:W-:Y:S01]  /*0a70*/  LEA.HI.X.SX32 R12, R8, R7, 0x1, P2 ;  /* 0x00000007080c7211 */ /* 0x000fe200010f0eff */
        /* <DEDUP_REMOVED lines=19> */
.L_x_551:
[----:B------:R-:W-:Y:S05]  /*0bb0*/  BSYNC.RECONVERGENT B2 ;  /* 0x0000000000027941 */ /* 0x000fea0003800200 */
.L_x_550:
[C---:B------:R-:W-:Y:S02]  /*0bc0*/  VIADD R10, R20.reuse, 0x200 ;  /* 0x00000200140a7836 */ /* 0x040fe40000000000 */
[----:B------:R-:W-:-:S03]  /*0bd0*/  VIADD R20, R20, 0x400 ;  /* 0x0000040014147836 */ /* 0x000fc60000000000 */
[----:B------:R-:W-:-:S13]  /*0be0*/  ISETP.GE.AND P0, PT, R10, UR5, PT ;  /* 0x000000050a007c0c */ /* 0x000fda000bf06270 */
[----:B------:R-:W-:Y:S05]  /*0bf0*/  @!P0 BRA `(.L_x_552) ;  /* 0xfffffff800508947 */ /* 0x000fea000383ffff */
.L_x_538:
[----:B------:R-:W-:Y:S05]  /*0c00*/  BSYNC.RECONVERGENT B1 ;  /* 0x0000000000017941 */ /* 0x000fea0003800200 */
.L_x_537:
[----:B------:R-:W0:Y:S02]  /*0c10*/  LDCU UR4, c[0x0][0x398] ;  /* 0x00007300ff0477ac */ /* 0x000e240008000800 */
[----:B0-----:R-:W-:-:S09]  /*0c20*/  UISETP.GE.AND UP0, UPT, UR4, 0x100, UPT ;  /* 0x000001000400788c */ /* 0x001fd2000bf06270 */
[----:B------:R-:W-:Y:S05]  /*0c30*/  BRA.U !UP0, `(.L_x_553) ;  /* 0x0000001108e47547 */ /* 0x000fea000b800000 */
        /* <DEDUP_REMOVED lines=27> */
.L_x_555:
[----:B------:R-:W-:Y:S05]  /*0df0*/  BSYNC.RECONVERGENT B1 ;  /* 0x0000000000017941 */ /* 0x000fea0003800200 */
.L_x_554:
        /* <DEDUP_REMOVED lines=26> */
.L_x_557:
[----:B------:R-:W-:Y:S05]  /*0fa0*/  BSYNC.RECONVERGENT B1 ;  /* 0x0000000000017941 */ /* 0x000fea0003800200 */
.L_x_556:
        /* <DEDUP_REMOVED lines=26> */
.L_x_559:
[----:B------:R-:W-:Y:S05]  /*1150*/  BSYNC.RECONVERGENT B1 ;  /* 0x0000000000017941 */ /* 0x000fea0003800200 */
.L_x_558:
        /* <DEDUP_REMOVED lines=26> */
.L_x_561:
[----:B------:R-:W-:Y:S05]  /*1300*/  BSYNC.RECONVERGENT B1 ;  /* 0x0000000000017941 */ /* 0x000fea0003800200 */
.L_x_560:
        /* <DEDUP_REMOVED lines=27> */
.L_x_563:
[----:B------:R-:W-:Y:S05]  /*14c0*/  BSYNC.RECONVERGENT B1 ;  /* 0x0000000000017941 */ /* 0x000fea0003800200 */
.L_x_562:
        /* <DEDUP_REMOVED lines=10> */
.L_x_565:
[----:B------:R-:W-:Y:S05]  /*1570*/  BSYNC.RECONVERGENT B1 ;  /* 0x0000000000017941 */ /* 0x000fea0003800200 */
.L_x_564:
        /* <DEDUP_REMOVED lines=31> */
.L_x_568:
[----:B------:R-:W-:Y:S05]  /*1770*/  BSYNC.RECONVERGENT B1 ;  /* 0x0000000000017941 */ /* 0x000fea0003800200 */
.L_x_567:
[----:B------:R0:W1:Y:S01]  /*1780*/  LDS.128 R16, [R0+0x30] ;  /* 0x0000300000107984 */ /* 0x0000620000000c00 */
[----:B------:R-:W-:Y:S01]  /*1790*/  DSETP.GEU.AND P0, PT, R20, R6, PT ;  /* 0x000000061400722a */ /* 0x000fe20003f0e000 */
[----:B------:R-:W-:Y:S01]  /*17a0*/  BSSY.RECONVERGENT B1, `(.L_x_569) ;  /* 0x0000014000017945 */ /* 0x000fe20003800200 */
[----:B------:R-:W-:Y:S02]  /*17b0*/  IMAD.MOV.U32 R27, RZ, RZ, R22 ;  /* 0x000000ffff1b7224 */ /* 0x000fe400078e0016 */
[----:B------:R-:W-:Y:S02]  /*17c0*/  IMAD.MOV.U32 R25, RZ, RZ, R23 ;  /* 0x000000ffff197224 */ /* 0x000fe400078e0017 */
[----:B------:R-:W-:Y:S02]  /*17d0*/  IMAD.MOV.U32 R2, RZ, RZ, R20 ;  /* 0x000000ffff027224 */ /* 0x000fe400078e0014 */
[----:B------:R-:W-:-:S06]  /*17e0*/  IMAD.MOV.U32 R3, RZ, RZ, R21 ;  /* 0x000000ffff037224 */ /* 0x000fcc00078e0015 */
[----:B0-----:R-:W-:Y:S05]  /*17f0*/  @!P0 BRA `(.L_x_570) ;  /* 0x0000000000388947 */ /* 0x001fea0003800000 */
[----:B------:R-:W-:Y:S01]  /*1800*/  DSETP.GEU.AND P0, PT, R6, R20, PT ;  /* 0x000000140600722a */ /* 0x000fe20003f0e000 */
[----:B-1----:R-:W-:Y:S02]  /*1810*/  IMAD.MOV.U32 R27, RZ, RZ, R16 ;  /* 0x000000ffff1b7224 */ /* 0x002fe400078e0010 */
        /* <DEDUP_REMOVED lines=12> */
.L_x_570:
[----:B------:R-:W-:Y:S05]  /*18e0*/  BSYNC.RECONVERGENT B1 ;  /* 0x0000000000017941 */ /* 0x000fea0003800200 */
.L_x_569:
[----:B------:R0:W2:Y:S01]  /*18f0*/  LDS.128 R4, [R0+0x40] ;  /* 0x0000400000047984 */ /* 0x0000a20000000c00 */
[----:B-1----:R-:W-:Y:S01]  /*1900*/  DSETP.GEU.AND P0, PT, R2, R18, PT ;  /* 0x000000120200722a */ /* 0x002fe20003f0e000 */
[----:B------:R-:W-:Y:S01]  /*1910*/  BSSY.RECONVERGENT B1, `(.L_x_571) ;  /* 0x0000014000017945 */ /* 0x000fe20003800200 */
[----:B------:R-:W-:Y:S02]  /*1920*/  IMAD.MOV.U32 R29, RZ, RZ, R27 ;  /* 0x000000ffff1d7224 */ /* 0x000fe400078e001b */
[----:B------:R-:W-:Y:S02]  /*1930*/  IMAD.MOV.U32 R23, RZ, RZ, R25 ;  /* 0x000000ffff177224 */ /* 0x000fe400078e0019 */
[----:B------:R-:W-:Y:S02]  /*1940*/  IMAD.MOV.U32 R20, RZ, RZ, R2 ;  /* 0x000000ffff147224 */ /* 0x000fe400078e0002 */
[----:B------:R-:W-:-:S06]  /*1950*/  IMAD.MOV.U32 R21, RZ, RZ, R3 ;  /* 0x000000ffff157224 */ /* 0x000fcc00078e0003 */
[----:B0-----:R-:W-:Y:S05]  /*1960*/  @!P0 BRA `(.L_x_572) ;  /* 0x0000000000388947 */ /* 0x001fea0003800000 */
        /* <DEDUP_REMOVED lines=14> */
.L_x_572:
[----:B------:R-:W-:Y:S05]  /*1a50*/  BSYNC.RECONVERGENT B1 ;  /* 0x0000000000017941 */ /* 0x000fea0003800200 */
.L_x_571:
[----:B------:R0:W1:Y:S01]  /*1a60*/  LDS.128 R16, [R0+0x50] ;  /* 0x0000500000107984 */ /* 0x0000620000000c00 */
[----:B--2---:R-:W-:Y:S01]  /*1a70*/  DSETP.GEU.AND P0, PT, R20, R6, PT ;  /* 0x000000061400722a */ /* 0x004fe20003f0e000 */
        /* <DEDUP_REMOVED lines=20> */
.L_x_574:
[----:B------:R-:W-:Y:S05]  /*1bc0*/  BSYNC.RECONVERGENT B1 ;  /* 0x0000000000017941 */ /* 0x000fea0003800200 */
.L_x_573:
        /* <DEDUP_REMOVED lines=21> */
.L_x_576:
[----:B------:R-:W-:Y:S05]  /*1d20*/  BSYNC.RECONVERGENT B1 ;  /* 0x0000000000017941 */ /* 0x000fea0003800200 */
.L_x_575:
        /* <DEDUP_REMOVED lines=21> */
.L_x_578:
[----:B------:R-:W-:Y:S05]  /*1e80*/  BSYNC.RECONVERGENT B1 ;  /* 0x0000000000017941 */ /* 0x000fea0003800200 */
.L_x_577:
[----:B------:R-:W-:Y:S01]  /*1e90*/  DSETP.GEU.AND P0, PT, R6, R10, PT ;  /* 0x0000000a0600722a */ /* 0x000fe20003f0e000 */
        /* <DEDUP_REMOVED lines=19> */
.L_x_553:
        /* <DEDUP_REMOVED lines=33> */
.L_x_580:
[----:B------:R-:W-:Y:S05]  /*21e0*/  BSYNC.RECONVERGENT B1 ;  /* 0x0000000000017941 */ /* 0x000fea0003800200 */
.L_x_579:
        /* <DEDUP_REMOVED lines=27> */
.L_x_582:
[----:B------:R-:W-:Y:S05]  /*23a0*/  BSYNC.RECONVERGENT B1 ;  /* 0x0000000000017941 */ /* 0x000fea0003800200 */
.L_x_581:
        /* <DEDUP_REMOVED lines=27> */
.L_x_584:
[----:B------:R-:W-:Y:S05]  /*2560*/  BSYNC.RECONVERGENT B1 ;  /* 0x0000000000017941 */ /* 0x000fea0003800200 */
.L_x_583:
        /* <DEDUP_REMOVED lines=27> */
.L_x_586:
[----:B------:R-:W-:Y:S05]  /*2720*/  BSYNC.RECONVERGENT B1 ;  /* 0x0000000000017941 */ /* 0x000fea0003800200 */
.L_x_585:
        /* <DEDUP_REMOVED lines=28> */
.L_x_588:
[----:B------:R-:W-:Y:S05]  /*28f0*/  BSYNC.RECONVERGENT B1 ;  /* 0x0000000000017941 */ /* 0x000fea0003800200 */
.L_x_587:
        /* <DEDUP_REMOVED lines=10> */
.L_x_590:
[----:B------:R-:W-:Y:S05]  /*29a0*/  BSYNC.RECONVERGENT B1 ;  /* 0x0000000000017941 */ /* 0x000fea0003800200 */
.L_x_589:
        /* <DEDUP_REMOVED lines=35> */
.L_x_592:
[----:B------:R-:W-:Y:S05]  /*2be0*/  BSYNC.RECONVERGENT B1 ;  /* 0x0000000000017941 */ /* 0x000fea0003800200 */
.L_x_591:
        /* <DEDUP_REMOVED lines=32> */
.L_x_594:
[----:B------:R-:W-:Y:S05]  /*2df0*/  BSYNC.RECONVERGENT B1 ;  /* 0x0000000000017941 */ /* 0x000fea0003800200 */
.L_x_593:
        /* <DEDUP_REMOVED lines=32> */
.L_x_596:
[----:B------:R-:W-:Y:S05]  /*3000*/  BSYNC.RECONVERGENT B1 ;  /* 0x0000000000017941 */ /* 0x000fea0003800200 */
.L_x_595:
        /* <DEDUP_REMOVED lines=32> */
.L_x_598:
[----:B------:R-:W-:Y:S05]  /*3210*/  BSYNC.RECONVERGENT B1 ;  /* 0x0000000000017941 */ /* 0x000fea0003800200 */
.L_x_597:
        /* <DEDUP_REMOVED lines=32> */
.L_x_600:
[----:B------:R-:W-:Y:S05]  /*3420*/  BSYNC.RECONVERGENT B1 ;  /* 0x0000000000017941 */ /* 0x000fea0003800200 */
.L_x_599:
        /* <DEDUP_REMOVED lines=32> */
.L_x_602:
[----:B------:R-:W-:Y:S05]  /*3630*/  BSYNC.RECONVERGENT B1 ;  /* 0x0000000000017941 */ /* 0x000fea0003800200 */
.L_x_601:
        /* <DEDUP_REMOVED lines=30> */
.L_x_534:
[----:B------:R-:W1:Y:S01]  /*3820*/  S2R R0, SR_TID.X ;  /* 0x0000000000007919 */ /* 0x000e620000002100 */
[----:B------:R-:W1:Y:S01]  /*3830*/  LDC.64 R18, c[0x0][0x380] ;  /* 0x0000e000ff127b82 */ /* 0x000e620000000a00 */
[----:B------:R-:W2:Y:S01]  /*3840*/  LDCU.64 UR6, c[0x0][0x388] ;  /* 0x00007100ff0677ac */ /* 0x000ea20008000a00 */
[----:B-1----:R-:W-:-:S05]  /*3850*/  IMAD.WIDE.U32 R18, R0, 0x8, R18 ;  /* 0x0000000800127825 */ /* 0x002fca00078e0012 */
[----:B0-----:R-:W3:Y:S04]  /*3860*/  LDG.E.64 R2, desc[UR8][R18.64] ;  /* 0x0000000812027981 */ /* 0x001ee8000c1e1b00 */
[----:B------:R-:W3:Y:S04]  /*3870*/  LDG.E.64 R4, desc[UR8][R18.64+0x800] ;  /* 0x0008000812047981 */ /* 0x000ee8000c1e1b00 */
[----:B------:R-:W4:Y:S04]  /*3880*/  LDG.E.64 R8, desc[UR8][R18.64+0x1000] ;  /* 0x0010000812087981 */ /* 0x000f28000c1e1b00 */
[----:B------:R-:W2:Y:S04]  /*3890*/  LDG.E.64 R10, desc[UR8][R18.64+0x1800] ;  /* 0x00180008120a7981 */ /* 0x000ea8000c1e1b00 */
[----:B------:R0:W5:Y:S01]  /*38a0*/  LDG.E.64 R6, desc[UR8][R18.64+0x2000] ;  /* 0x0020000812067981 */ /* 0x000162000c1e1b00 */
[----:B------:R-:W-:Y:S01]  /*38b0*/  BSSY.RECONVERGENT B1, `(.L_x_603) ;  /* 0x0000016000017945 */ /* 0x000fe20003800200 */
[----:B---3--:R-:W-:-:S06]  /*38c0*/  DSETP.GEU.AND P0, PT, R4, R2, PT ;  /* 0x000000020400722a */ /* 0x008fcc0003f0e000 */
[----:B------:R-:W-:Y:S02]  /*38d0*/  FSEL R2, R4, R2, !P0 ;  /* 0x0000000204027208 */ /* 0x000fe40004000000 */
[----:B------:R-:W-:-:S06]  /*38e0*/  FSEL R3, R5, R3, !P0 ;  /* 0x0000000305037208 */ /* 0x000fcc0004000000 */
[----:B----4-:R-:W-:-:S06]  /*38f0*/  DSETP.GEU.AND P1, PT, R8, R2, PT ;  /* 0x000000020800722a */ /* 0x010fcc0003f2e000 */
[----:B------:R-:W-:Y:S01]  /*3900*/  FSEL R4, R8, R2, !P1 ;  /* 0x0000000208047208 */ /* 0x000fe20004800000 */
[C---:B------:R-:W-:Y:S01]  /*3910*/  VIADD R8, R0.reuse, 0x200 ;  /* 0x0000020000087836 */ /* 0x040fe20000000000 */
[----:B------:R-:W-:Y:S01]  /*3920*/  FSEL R5, R9, R3, !P1 ;  /* 0x0000000309057208 */ /* 0x000fe20004800000 */
[----:B------:R-:W-:Y:S02]  /*3930*/  VIADD R3, R0, 0x100 ;  /* 0x0000010000037836 */ /* 0x000fe40000000000 */
[----:B------:R-:W-:-:S03]  /*3940*/  IMAD.MOV.U32 R2, RZ, RZ, R4 ;  /* 0x000000ffff027224 */ /* 0x000fc600078e0004 */
[----:B--2---:R-:W-:Y:S01]  /*3950*/  DSETP.GEU.AND P2, PT, R4, R10, PT ;  /* 0x0000000a0400722a */ /* 0x004fe20003f4e000 */
        /* <DEDUP_REMOVED lines=11> */
.L_x_604:
[----:B------:R-:W-:Y:S05]  /*3a10*/  BSYNC.RECONVERGENT B1 ;  /* 0x0000000000017941 */ /* 0x000fea0003800200 */
.L_x_603:
[----:B-----5:R-:W-:Y:S01]  /*3a20*/  DSETP.GEU.AND P0, PT, R2, R6, PT ;  /* 0x000000060200722a */ /* 0x020fe20003f0e000 */
[----:B------:R-:W-:Y:S01]  /*3a30*/  IMAD.MOV.U32 R14, RZ, RZ, RZ ;  /* 0x000000ffff0e7224 */ /* 0x000fe200078e00ff */
[----:B------:R-:W-:Y:S01]  /*3a40*/  LOP3.LUT R8, R0, 0x400, RZ, 0xfc, !PT ;  /* 0x0000040000087812 */ /* 0x000fe200078efcff */
[----:B------:R-:W-:Y:S01]  /*3a50*/  BSSY.RECONVERGENT B1, `(.L_x_605) ;  /* 0x0000015000017945 */ /* 0x000fe20003800200 */
[----:B------:R-:W-:Y:S02]  /*3a60*/  IADD3 R13, P2, PT, R9, UR6, RZ ;  /* 0x00000006090d7c10 */ /* 0x000fe4000ff5e0ff */
[----:B------:R-:W-:Y:S02]  /*3a70*/  IADD3 R10, P1, PT, R8, UR6, RZ ;  /* 0x00000006080a7c10 */ /* 0x000fe4000ff3e0ff */
[----:B------:R-:W-:Y:S01]  /*3a80*/  IADD3.X R12, PT, PT, R14, UR7, RZ, P2, !PT ;  /* 0x000000070e0c7c10 */ /* 0x000fe200097fe4ff */
[----:B------:R-:W-:Y:S02]  /*3a90*/  IMAD.MOV.U32 R4, RZ, RZ, R13 ;  /* 0x000000ffff047224 */ /* 0x000fe400078e000d */
[----:B------:R-:W-:-:S02]  /*3aa0*/  IMAD.X R11, RZ, RZ, UR7, P1 ;  /* 0x00000007ff0b7e24 */ /* 0x000fc400088e06ff */
[----:B------:R-:W-:Y:S01]  /*3ab0*/  IMAD.MOV.U32 R5, RZ, RZ, R12 ;  /* 0x000000ffff057224 */ /* 0x000fe200078e000c */
[----:B------:R-:W-:Y:S06]  /*3ac0*/  @!P0 BRA `(.L_x_606) ;  /* 0x0000000000348947 */ /* 0x000fec0003800000 */
[----:B------:R-:W-:Y:S01]  /*3ad0*/  DSETP.GEU.AND P1, PT, R6, R2, PT ;  /* 0x000000020600722a */ /* 0x000fe20003f2e000 */
[----:B------:R-:W-:Y:S02]  /*3ae0*/  IMAD.MOV.U32 R4, RZ, RZ, R10 ;  /* 0x000000ffff047224 */ /* 0x000fe400078e000a */
[----:B------:R-:W-:-:S11]  /*3af0*/  IMAD.MOV.U32 R5, RZ, RZ, R11 ;  /* 0x000000ffff057224 */ /* 0x000fd600078e000b */
[----:B------:R-:W-:-:S04]  /*3b00*/  @P1 ISETP.GE.U32.AND P0, PT, R9, R8, PT ;  /* 0x000000080900120c */ /* 0x000fc80003f06070 */
[----:B------:R-:W-:-:S04]  /*3b10*/  @P1 ISETP.GE.AND.EX P0, PT, R14, RZ, PT, P0 ;  /* 0x000000ff0e00120c */ /* 0x000fc80003f06300 */
[----:B------:R-:W-:Y:S01]  /*3b20*/  @P1 FSEL R8, R2, R6, !P0 ;  /* 0x0000000602081208 */ /* 0x000fe20004000000 */
[----:B------:R-:W-:Y:S01]  /*3b30*/  IMAD.MOV.U32 R2, RZ, RZ, R6 ;  /* 0x000000ffff027224 */ /* 0x000fe200078e0006 */
[----:B------:R-:W-:Y:S01]  /*3b40*/  @P1 FSEL R9, R3, R7, !P0 ;  /* 0x0000000703091208 */ /* 0x000fe20004000000 */
[----:B------:R-:W-:Y:S01]  /*3b50*/  IMAD.MOV.U32 R3, RZ, RZ, R7 ;  /* 0x000000ffff037224 */ /* 0x000fe200078e0007 */
[----:B------:R-:W-:Y:S01]  /*3b60*/  @P1 SEL R4, R13, R10, !P0 ;  /* 0x0000000a0d041207 */ /* 0x000fe20004000000 */
[----:B------:R-:W-:Y:S01]  /*3b70*/  @P1 IMAD.MOV.U32 R2, RZ, RZ, R8 ;  /* 0x000000ffff021224 */ /* 0x000fe200078e0008 */
[----:B------:R-:W-:Y:S01]  /*3b80*/  @P1 SEL R5, R12, R11, !P0 ;  /* 0x0000000b0c051207 */ /* 0x000fe20004000000 */
[----:B------:R-:W-:-:S07]  /*3b90*/  @P1 IMAD.MOV.U32 R3, RZ, RZ, R9 ;  /* 0x000000ffff031224 */ /* 0x000fce00078e0009 */
.L_x_606:
[----:B------:R-:W-:Y:S05]  /*3ba0*/  BSYNC.RECONVERGENT B1 ;  /* 0x0000000000017941 */ /* 0x000fea0003800200 */
.L_x_605:
[----:B------:R-:W-:Y:S01]  /*3bb0*/  UISETP.GE.U32.AND UP0, UPT, UR4, 0xa00, UPT ;  /* 0x00000a000400788c */ /* 0x000fe2000bf06070 */
[----:B------:R-:W-:Y:S02]  /*3bc0*/  IMAD.MOV.U32 R7, RZ, RZ, 0x500 ;  /* 0x00000500ff077424 */ /* 0x000fe400078e00ff */
[----:B------:R-:W-:Y:S01]  /*3bd0*/  IMAD.MOV.U32 R6, RZ, RZ, RZ ;  /* 0x000000ffff067224 */ /* 0x000fe200078e00ff */
[----:B------:R-:W-:-:S09]  /*3be0*/  UISETP.GE.U32.AND.EX UP0, UPT, UR5, URZ, UPT, UP0 ;  /* 0x000000ff0500728c */ /* 0x000fd2000bf06100 */
[----:B------:R-:W-:Y:S05]  /*3bf0*/  BRA.U !UP0, `(.L_x_607) ;  /* 0x0000000908107547 */ /* 0x000fea000b800000 */
[----:B------:R-:W-:Y:S01]  /*3c00*/  IMAD.MOV.U32 R7, RZ, RZ, 0x500 ;  /* 0x00000500ff077424 */ /* 0x000fe200078e00ff */
[----:B------:R-:W0:Y:S01]  /*3c10*/  LDCU.64 UR6, c[0x0][0x388] ;  /* 0x00007100ff0677ac */ /* 0x000e220008000a00 */
[----:B------:R-:W-:Y:S01]  /*3c20*/  IMAD.MOV.U32 R6, RZ, RZ, RZ ;  /* 0x000000ffff067224 */ /* 0x000fe200078e00ff */
[----:B------:R-:W1:Y:S06]  /*3c30*/  LDCU.64 UR4, c[0x0][0x398] ;  /* 0x00007300ff0477ac */ /* 0x000e6c0008000a00 */
.L_x_618:
[----:B------:R-:W-:-:S04]  /*3c40*/  LEA R26, P0, R7, R18, 0x3 ;  /* 0x00000012071a7211 */ /* 0x000fc800078018ff */
[----:B------:R-:W-:-:S05]  /*3c50*/  LEA.HI.X R27, R7, R19, R6, 0x3, P0 ;  /* 0x00000013071b7211 */ /* 0x000fca00000f1c06 */
[----:B------:R-:W2:Y:S04]  /*3c60*/  LDG.E.64 R16, desc[UR8][R26.64] ;  /* 0x000000081a107981 */ /* 0x000ea8000c1e1b00 */
[----:B------:R3:W5:Y:S04]  /*3c70*/  LDG.E.64 R14, desc[UR8][R26.64+0x800] ;  /* 0x000800081a0e7981 */ /* 0x000768000c1e1b00 */
[----:B------:R3:W5:Y:S04]  /*3c80*/  LDG.E.64 R12, desc[UR8][R26.64+0x1000] ;  /* 0x001000081a0c7981 */ /* 0x000768000c1e1b00 */
[----:B------:R3:W5:Y:S04]  /*3c90*/  LDG.E.64 R10, desc[UR8][R26.64+0x1800] ;  /* 0x001800081a0a7981 */ /* 0x000768000c1e1b00 */
[----:B------:R3:W5:Y:S01]  /*3ca0*/  LDG.E.64 R8, desc[UR8][R26.64+0x2000] ;  /* 0x002000081a087981 */ /* 0x000762000c1e1b00 */
[----:B0-----:R-:W-:Y:S01]  /*3cb0*/  IADD3 R23, P1, P2, R7, UR6, R0 ;  /* 0x0000000607177c10 */ /* 0x001fe2000fa3e000 */
[----:B------:R-:W-:Y:S01]  /*3cc0*/  BSSY.RECONVERGENT B1, `(.L_x_608) ;  /* 0x0000016000017945 */ /* 0x000fe20003800200 */
[----:B------:R-:W-:-:S02]  /*3cd0*/  IMAD.MOV.U32 R25, RZ, RZ, R4 ;  /* 0x000000ffff197224 */ /* 0x000fc400078e0004 */
[----:B------:R-:W-:Y:S01]  /*3ce0*/  IMAD.MOV.U32 R24, RZ, RZ, R5 ;  /* 0x000000ffff187224 */ /* 0x000fe200078e0005 */
[----:B------:R-:W-:Y:S01]  /*3cf0*/  IADD3.X R22, PT, PT, R6, UR7, RZ, P1, P2 ;  /* 0x0000000706167c10 */ /* 0x000fe20008fe44ff */
[----:B------:R-:W-:Y:S02]  /*3d00*/  IMAD.MOV.U32 R20, RZ, RZ, R2 ;  /* 0x000000ffff147224 */ /* 0x000fe400078e0002 */
[----:B------:R-:W-:Y:S01]  /*3d10*/  IMAD.MOV.U32 R21, RZ, RZ, R3 ;  /* 0x000000ffff157224 */ /* 0x000fe200078e0003 */
[----:B--2---:R-:W-:-:S14]  /*3d20*/  DSETP.GEU.AND P0, PT, R2, R16, PT ;  /* 0x000000100200722a */ /* 0x004fdc0003f0e000 */
[----:B---3--:R-:W-:Y:S05]  /*3d30*/  @!P0 BRA `(.L_x_609) ;  /* 0x0000000000388947 */ /* 0x008fea0003800000 */
        /* <DEDUP_REMOVED lines=14> */
.L_x_609:
[----:B-1----:R-:W-:Y:S05]  /*3e20*/  BSYNC.RECONVERGENT B1 ;  /* 0x0000000000017941 */ /* 0x002fea0003800200 */
.L_x_608:
[----:B-----5:R-:W-:Y:S01]  /*3e30*/  DSETP.GEU.AND P0, PT, R20, R14, PT ;  /* 0x0000000e1400722a */ /* 0x020fe20003f0e000 */
[----:B------:R-:W-:Y:S01]  /*3e40*/  BSSY.RECONVERGENT B1, `(.L_x_610) ;  /* 0x0000014000017945 */ /* 0x000fe20003800200 */
[----:B------:R-:W-:Y:S02]  /*3e50*/  IMAD.MOV.U32 R17, RZ, RZ, R25 ;  /* 0x000000ffff117224 */ /* 0x000fe400078e0019 */
[----:B------:R-:W-:Y:S02]  /*3e60*/  IMAD.MOV.U32 R16, RZ, RZ, R24 ;  /* 0x000000ffff107224 */ /* 0x000fe400078e0018 */
[----:B------:R-:W-:Y:S02]  /*3e70*/  IMAD.MOV.U32 R2, RZ, RZ, R20 ;  /* 0x000000ffff027224 */ /* 0x000fe400078e0014 */
[----:B------:R-:W-:-:S06]  /*3e80*/  IMAD.MOV.U32 R3, RZ, RZ, R21 ;  /* 0x000000ffff037224 */ /* 0x000fcc00078e0015 */
[----:B------:R-:W-:Y:S05]  /*3e90*/  @!P0 BRA `(.L_x_611) ;  /* 0x0000000000388947 */ /* 0x000fea0003800000 */
[----:B------:R-:W-:Y:S01]  /*3ea0*/  DSETP.GEU.AND P0, PT, R14, R20, PT ;  /* 0x000000140e00722a */ /* 0x000fe20003f0e000 */
[----:B------:R-:W-:Y:S01]  /*3eb0*/  IADD3 R17, P1, PT, R23, 0x100, RZ ;  /* 0x0000010017117810 */ /* 0x000fe20007f3e0ff */
[----:B------:R-:W-:Y:S02]  /*3ec0*/  IMAD.MOV.U32 R2, RZ, RZ, R14 ;  /* 0x000000ffff027224 */ /* 0x000fe400078e000e */
[----:B------:R-:W-:Y:S02]  /*3ed0*/  IMAD.MOV.U32 R3, RZ, RZ, R15 ;  /* 0x000000ffff037224 */ /* 0x000fe400078e000f */
[----:B------:R-:W-:-:S08]  /*3ee0*/  IMAD.X R16, RZ, RZ, R22, P1 ;  /* 0x000000ffff107224 */ /* 0x000fd000008e0616 */
        /* <DEDUP_REMOVED lines=9> */
.L_x_611:
[----:B------:R-:W-:Y:S05]  /*3f80*/  BSYNC.RECONVERGENT B1 ;  /* 0x0000000000017941 */ /* 0x000fea0003800200 */
.L_x_610:
        /* <DEDUP_REMOVED lines=11> */
[----:B------:R-:W-:Y:S02]  /*4040*/  IMAD.X R15, RZ, RZ, R22, P1 ;  /* 0x000000ffff0f7224 */ /* 0x000fe400008e0616 */
[----:B------:R-:W-:Y:S02]  /*4050*/  IMAD.MOV.U32 R20, RZ, RZ, R14 ;  /* 0x000000ffff147224 */ /* 0x000fe400078e000e */
[----:B------:R-:W-:-:S04]  /*4060*/  IMAD.MOV.U32 R21, RZ, RZ, R15 ;  /* 0x000000ffff157224 */ /* 0x000fc800078e000f */
        /* <DEDUP_REMOVED lines=9> */
.L_x_613:
[----:B------:R-:W-:Y:S05]  /*4100*/  BSYNC.RECONVERGENT B1 ;  /* 0x0000000000017941 */ /* 0x000fea0003800200 */
.L_x_612:
        /* <DEDUP_REMOVED lines=21> */
.L_x_615:
[----:B------:R-:W-:Y:S05]  /*4260*/  BSYNC.RECONVERGENT B1 ;  /* 0x0000000000017941 */ /* 0x000fea0003800200 */
.L_x_614:
        /* <DEDUP_REMOVED lines=21> */
.L_x_617:
[----:B------:R-:W-:Y:S05]  /*43c0*/  BSYNC.RECONVERGENT B1 ;  /* 0x0000000000017941 */ /* 0x000fea0003800200 */
.L_x_616:
[----:B------:R-:W-:-:S04]  /*43d0*/  IADD3 R8, P1, PT, R7, 0xa00, RZ ;  /* 0x00000a0007087810 */ /* 0x000fc80007f3e0ff */
[----:B------:R-:W-:Y:S01]  /*43e0*/  ISETP.GT.U32.AND P0, PT, R8, UR4, PT ;  /* 0x0000000408007c0c */ /* 0x000fe2000bf04070 */
[----:B------:R-:W-:Y:S01]  /*43f0*/  IMAD.X R8, RZ, RZ, R6, P1 ;  /* 0x000000ffff087224 */ /* 0x000fe200008e0606 */
[----:B------:R-:W-:-:S04]  /*4400*/  IADD3 R7, P1, PT, R7, 0x500, RZ ;  /* 0x0000050007077810 */ /* 0x000fc80007f3e0ff */
[----:B------:R-:W-:Y:S01]  /*4410*/  ISETP.GT.AND.EX P0, PT, R8, UR5, PT, P0 ;  /* 0x0000000508007c0c */ /* 0x000fe2000bf04300 */
[----:B------:R-:W-:-:S12]  /*4420*/  IMAD.X R6, RZ, RZ, R6, P1 ;  /* 0x000000ffff067224 */ /* 0x000fd800008e0606 */
[----:B------:R-:W-:Y:S05]  /*4430*/  @!P0 BRA `(.L_x_618) ;  /* 0xfffffff800008947 */ /* 0x000fea000383ffff */
.L_x_607:
        /* <DEDUP_REMOVED lines=11> */
[----:B------:R-:W-:-:S04]  /*44f0*/  LOP3.LUT R8, R11, 0x300, RZ, 0xc0, !PT ;  /* 0x000003000b087812 */ /* 0x000fc800078ec0ff */
[----:B------:R-:W-:-:S13]  /*4500*/  ISETP.NE.AND P0, PT, R8, 0x300, PT ;  /* 0x000003000800780c */ /* 0x000fda0003f05270 */
[----:B------:R-:W-:Y:S05]  /*4510*/  @!P0 BRA `(.L_x_622) ;  /* 0x0000000000b08947 */ /* 0x000fea0003800000 */
[----:B------:R-:W0:Y:S01]  /*4520*/  LDCU.64 UR10, c[0x0][0x380] ;  /* 0x00007000ff0a77ac */ /* 0x000e220008000a00 */
[----:B------:R-:W-:Y:S01]  /*4530*/  IADD3 R18, P0, PT, R0, R7, RZ ;  /* 0x0000000700127210 */ /* 0x000fe20007f1e0ff */
[----:B------:R-:W-:Y:S01]  /*4540*/  IMAD.MOV.U32 R10, RZ, RZ, R0 ;  /* 0x000000ffff0a7224 */ /* 0x000fe200078e0000 */
[----:B------:R-:W-:-:S03]  /*4550*/  LEA.HI R8, R11, 0x1, RZ, 0x18 ;  /* 0x000000010b087811 */ /* 0x000fc600078fc0ff */
[----:B------:R-:W-:Y:S01]  /*4560*/  IMAD.X R23, RZ, RZ, R6, P0 ;  /* 0x000000ffff177224 */ /* 0x000fe200000e0606 */
[----:B------:R-:W-:Y:S02]  /*4570*/  LOP3.LUT R8, R8, 0x3, RZ, 0xc0, !PT ;  /* 0x0000000308087812 */ /* 0x000fe400078ec0ff */
[----:B------:R-:W-:-:S03]  /*4580*/  IADD3 R19, P0, PT, R18, UR6, RZ ;  /* 0x0000000612137c10 */ /* 0x000fc6000ff1e0ff */
[----:B------:R-:W-:Y:S01]  /*4590*/  IMAD.MOV R12, RZ, RZ, -R8 ;  /* 0x000000ffff0c7224 */ /* 0x000fe200078e0a08 */
[----:B0-----:R-:W-:-:S04]  /*45a0*/  LEA R17, P1, R18, UR10, 0x3 ;  /* 0x0000000a12117c11 */ /* 0x001fc8000f8218ff */
[----:B------:R-:W-:Y:S02]  /*45b0*/  LEA.HI.X R18, R18, UR11, R23, 0x3, P1 ;  /* 0x0000000b12127c11 */ /* 0x000fe400088f1c17 */
[----:B------:R-:W-:-:S07]  /*45c0*/  IADD3.X R23, PT, PT, R23, UR7, RZ, P0, !PT ;  /* 0x0000000717177c10 */ /* 0x000fce00087fe4ff */
.L_x_625:
        /* <DEDUP_REMOVED lines=27> */
.L_x_624:
[----:B------:R-:W-:Y:S05]  /*4780*/  BSYNC.RECONVERGENT B3 ;  /* 0x0000000000037941 */ /* 0x000fea0003800200 */
.L_x_623:
[----:B------:R-:W-:Y:S01]  /*4790*/  IADD3 R19, P0, PT, R19, 0x100, RZ ;  /* 0x0000010013137810 */ /* 0x000fe20007f1e0ff */
[----:B------:R-:W-:Y:S02]  /*47a0*/  VIADD R10, R10, 0x100 ;  /* 0x000001000a0a7836 */ /* 0x000fe40000000000 */
[----:B------:R-:W-:Y:S02]  /*47b0*/  IMAD.X R18, RZ, RZ, R18, P3 ;  /* 0x000000ffff127224 */ /* 0x000fe400018e0612 */
[----:B------:R-:W-:Y:S01]  /*47c0*/  IMAD.X R23, RZ, RZ, R23, P0 ;  /* 0x000000ffff177224 */ /* 0x000fe200000e0617 */
[----:B------:R-:W-:Y:S07]  /*47d0*/  @P2 BRA `(.L_x_625) ;  /* 0xfffffffc007c2947 */ /* 0x000fee000383ffff */
.L_x_622:
[----:B------:R-:W-:Y:S05]  /*47e0*/  BSYNC.RECONVERGENT B2 ;  /* 0x0000000000027941 */ /* 0x000fea0003800200 */
.L_x_621:
[----:B------:R-:W-:-:S13]  /*47f0*/  ISETP.GE.U32.AND P0, PT, R11, 0x300, PT ;  /* 0x000003000b00780c */ /* 0x000fda0003f06070 */
[----:B------:R-:W-:Y:S05]  /*4800*/  @!P0 BRA `(.L_x_620) ;  /* 0x0000000400c88947 */ /* 0x000fea0003800000 */
[----:B------:R-:W0:Y:S01]  /*4810*/  LDC.64 R14, c[0x0][0x380] ;  /* 0x0000e000ff0e7b82 */ /* 0x000e220000000a00 */
[----:B------:R-:W-:-:S07]  /*4820*/  VIADD R20, R10, 0x200 ;  /* 0x000002000a147836 */ /* 0x000fce0000000000 */
[----:B------:R-:W1:Y:S02]  /*4830*/  LDC.64 R12, c[0x0][0x388] ;  /* 0x0000e200ff0c7b82 */ /* 0x000e640000000a00 */
.L_x_634:
[----:B------:R-:W-:-:S05]  /*4840*/  VIADD R8, R20, 0xfffffe00 ;  /* 0xfffffe0014087836 */ /* 0x000fca0000000000 */
[----:B------:R-:W-:-:S05]  /*4850*/  IADD3 R9, P0, PT, R8, R7, RZ ;  /* 0x0000000708097210 */ /* 0x000fca0007f1e0ff */
[----:B------:R-:W-:Y:S01]  /*4860*/  IMAD.X R8, RZ, RZ, R6, P0 ;  /* 0x000000ffff087224 */ /* 0x000fe200000e0606 */
[----:B0-----:R-:W-:-:S04]  /*4870*/  LEA R16, P0, R9, R14, 0x3 ;  /* 0x0000000e09107211 */ /* 0x001fc800078018ff */
[----:B------:R-:W-:-:S05]  /*4880*/  LEA.HI.X R17, R9, R15, R8, 0x3, P0 ;  /* 0x0000000f09117211 */ /* 0x000fca00000f1c08 */
[----:B------:R-:W2:Y:S04]  /*4890*/  LDG.E.64 R18, desc[UR8][R16.64] ;  /* 0x0000000810127981 */ /* 0x000ea8000c1e1b00 */
[----:B------:R0:W5:Y:S01]  /*48a0*/  LDG.E.64 R10, desc[UR8][R16.64+0x800] ;  /* 0x00080008100a7981 */ /* 0x000162000c1e1b00 */
[----:B-1----:R-:W-:Y:S01]  /*48b0*/  IADD3 R25, P1, PT, R9, R12, RZ ;  /* 0x0000000c09197210 */ /* 0x002fe20007f3e0ff */
[----:B------:R-:W-:Y:S01]  /*48c0*/  BSSY.RECONVERGENT B2, `(.L_x_626) ;  /* 0x0000016000027945 */ /* 0x000fe20003800200 */
[----:B------:R-:W-:Y:S02]  /*48d0*/  IMAD.MOV.U32 R23, RZ, RZ, R4 ;  /* 0x000000ffff177224 */ /* 0x000fe400078e0004 */
[----:B------:R-:W-:Y:S02]  /*48e0*/  IMAD.MOV.U32 R22, RZ, RZ, R5 ;  /* 0x000000ffff167224 */ /* 0x000fe400078e0005 */
[----:B------:R-:W-:-:S02]  /*48f0*/  IMAD.X R24, R8, 0x1, R13, P1 ;  /* 0x0000000108187824 */ /* 0x000fc400008e060d */
        /* <DEDUP_REMOVED lines=18> */
.L_x_627:
[----:B------:R-:W-:Y:S05]  /*4a20*/  BSYNC.RECONVERGENT B2 ;  /* 0x0000000000027941 */ /* 0x000fea0003800200 */
.L_x_626:
[----:B------:R0:W5:Y:S04]  /*4a30*/  LDG.E.64 R2, desc[UR8][R16.64+0x1000] ;  /* 0x0010000810027981 */ /* 0x000168000c1e1b00 */
[----:B------:R0:W5:Y:S02]  /*4a40*/  LDG.E.64 R18, desc[UR8][R16.64+0x1800] ;  /* 0x0018000810127981 */ /* 0x000164000c1e1b00 */
[----:B-----5:R-:W-:Y:S01]  /*4a50*/  DSETP.GEU.AND P0, PT, R8, R10, PT ;  /* 0x0000000a0800722a */ /* 0x020fe20003f0e000 */
[----:B------:R-:W-:Y:S01]  /*4a60*/  VIADD R4, R20, 0xffffff00 ;  /* 0xffffff0014047836 */ /* 0x000fe20000000000 */
[----:B------:R-:W-:Y:S01]  /*4a70*/  BSSY.RECONVERGENT B2, `(.L_x_628) ;  /* 0x0000016000027945 */ /* 0x000fe20003800200 */
[----:B------:R-:W-:Y:S02]  /*4a80*/  IMAD.MOV.U32 R24, RZ, RZ, R23 ;  /* 0x000000ffff187224 */ /* 0x000fe400078e0017 */
[----:B------:R-:W-:Y:S01]  /*4a90*/  IMAD.MOV.U32 R25, RZ, RZ, R22 ;  /* 0x000000ffff197224 */ /* 0x000fe200078e0016 */
[----:B------:R-:W-:Y:S01]  /*4aa0*/  IADD3 R26, P1, P2, R7, R12, R4 ;  /* 0x0000000c071a7210 */ /* 0x000fe20007a3e004 */
[----:B------:R-:W-:-:S02]  /*4ab0*/  IMAD.MOV.U32 R4, RZ, RZ, R8 ;  /* 0x000000ffff047224 */ /* 0x000fc400078e0008 */
[----:B------:R-:W-:Y:S01]  /*4ac0*/  IMAD.MOV.U32 R5, RZ, RZ, R9 ;  /* 0x000000ffff057224 */ /* 0x000fe200078e0009 */
[----:B------:R-:W-:-:S04]  /*4ad0*/  IADD3.X R27, PT, PT, R6, R13, RZ, P1, P2 ;  /* 0x0000000d061b7210 */ /* 0x000fc80000fe44ff */
        /* <DEDUP_REMOVED lines=15> */
.L_x_629:
[----:B------:R-:W-:Y:S05]  /*4bd0*/  BSYNC.RECONVERGENT B2 ;  /* 0x0000000000027941 */ /* 0x000fea0003800200 */
.L_x_628:
[----:B------:R-:W-:Y:S01]  /*4be0*/  DSETP.GEU.AND P0, PT, R4, R2, PT ;  /* 0x000000020400722a */ /* 0x000fe20003f0e000 */
[----:B------:R-:W-:Y:S01]  /*4bf0*/  VIADD R10, R20, 0x100 ;  /* 0x00000100140a7836 */ /* 0x000fe20000000000 */
[CC--:B------:R-:W-:Y:S01]  /*4c00*/  IADD3 R17, P1, P4, R7.reuse, R12.reuse, R20 ;  /* 0x0000000c07117210 */ /* 0x0c0fe20007c3e014 */
[----:B------:R-:W-:Y:S01]  /*4c10*/  BSSY.RECONVERGENT B2, `(.L_x_630) ;  /* 0x0000016000027945 */ /* 0x000fe20003800200 */
[----:B------:R-:W-:Y:S02]  /*4c20*/  IMAD.MOV.U32 R11, RZ, RZ, R24 ;  /* 0x000000ffff0b7224 */ /* 0x000fe400078e0018 */
[----:B------:R-:W-:Y:S01]  /*4c30*/  IADD3 R10, P2, P3, R7, R12, R10 ;  /* 0x0000000c070a7210 */ /* 0x000fe20007b5e00a */
[----:B------:R-:W-:Y:S01]  /*4c40*/  IMAD.MOV.U32 R16, RZ, RZ, R25 ;  /* 0x000000ffff107224 */ /* 0x000fe200078e0019 */
[----:B------:R-:W-:Y:S01]  /*4c50*/  IADD3.X R22, PT, PT, R6, R13, RZ, P1, P4 ;  /* 0x0000000d06167210 */ /* 0x000fe20000fe84ff */
        /* <DEDUP_REMOVED lines=17> */
.L_x_631:
[----:B------:R-:W-:Y:S05]  /*4d70*/  BSYNC.RECONVERGENT B2 ;  /* 0x0000000000027941 */ /* 0x000fea0003800200 */
.L_x_630:
        /* <DEDUP_REMOVED lines=22> */
.L_x_633:
[----:B------:R-:W-:Y:S05]  /*4ee0*/  BSYNC.RECONVERGENT B2 ;  /* 0x0000000000027941 */ /* 0x000fea0003800200 */
.L_x_632:
[C---:B------:R-:W-:Y:S02]  /*4ef0*/  VIADD R8, R20.reuse, 0x200 ;  /* 0x0000020014087836 */ /* 0x040fe40000000000 */
[----:B------:R-:W-:-:S03]  /*4f00*/  VIADD R20, R20, 0x400 ;  /* 0x0000040014147836 */ /* 0x000fc60000000000 */
[----:B------:R-:W-:-:S13]  /*4f10*/  ISETP.GE.AND P0, PT, R8, R21, PT ;  /* 0x000000150800720c */ /* 0x000fda0003f06270 */
[----:B------:R-:W-:Y:S05]  /*4f20*/  @!P0 BRA `(.L_x_634) ;  /* 0xfffffff800448947 */ /* 0x000fea000383ffff */
.L_x_620:
[----:B------:R-:W-:Y:S05]  /*4f30*/  BSYNC.RECONVERGENT B1 ;  /* 0x0000000000017941 */ /* 0x000fea0003800200 */
.L_x_619:
        /* <DEDUP_REMOVED lines=27> */
.L_x_636:
[----:B------:R-:W-:Y:S05]  /*50f0*/  BSYNC.RECONVERGENT B1 ;  /* 0x0000000000017941 */ /* 0x000fea0003800200 */
.L_x_635:
        /* <DEDUP_REMOVED lines=26> */
.L_x_638:
[----:B------:R-:W-:Y:S05]  /*52a0*/  BSYNC.RECONVERGENT B1 ;  /* 0x0000000000017941 */ /* 0x000fea0003800200 */
.L_x_637:
        /* <DEDUP_REMOVED lines=26> */
.L_x_640:
[----:B------:R-:W-:Y:S05]  /*5450*/  BSYNC.RECONVERGENT B1 ;  /* 0x0000000000017941 */ /* 0x000fea0003800200 */
.L_x_639:
        /* <DEDUP_REMOVED lines=26> */
.L_x_642:
[----:B------:R-:W-:Y:S05]  /*5600*/  BSYNC.RECONVERGENT B1 ;  /* 0x0000000000017941 */ /* 0x000fea0003800200 */
.L_x_641:
        /* <DEDUP_REMOVED lines=27> */
.L_x_644:
[----:B------:R-:W-:Y:S05]  /*57c0*/  BSYNC.RECONVERGENT B1 ;  /* 0x0000000000017941 */ /* 0x000fea0003800200 */
.L_x_643:
        /* <DEDUP_REMOVED lines=10> */
.L_x_646:
[----:B------:R-:W-:Y:S05]  /*5870*/  BSYNC.RECONVERGENT B1 ;  /* 0x0000000000017941 */ /* 0x000fea0003800200 */
.L_x_645:
        /* <DEDUP_REMOVED lines=31> */
.L_x_648:
[----:B------:R-:W-:Y:S05]  /*5a70*/  BSYNC.RECONVERGENT B1 ;  /* 0x0000000000017941 */ /* 0x000fea0003800200 */
.L_x_647:
        /* <DEDUP_REMOVED lines=22> */
.L_x_650:
[----:B------:R-:W-:Y:S05]  /*5be0*/  BSYNC.RECONVERGENT B1 ;  /* 0x0000000000017941 */ /* 0x000fea0003800200 */
.L_x_649:
        /* <DEDUP_REMOVED lines=22> */
.L_x_652:
[----:B------:R-:W-:Y:S05]  /*5d50*/  BSYNC.RECONVERGENT B1 ;  /* 0x0000000000017941 */ /* 0x000fea0003800200 */
.L_x_651:
        /* <DEDUP_REMOVED lines=22> */
.L_x_654:
[----:B------:R-:W-:Y:S05]  /*5ec0*/  BSYNC.RECONVERGENT B1 ;  /* 0x0000000000017941 */ /* 0x000fea0003800200 */
.L_x_653:
        /* <DEDUP_REMOVED lines=21> */
.L_x_656:
[----:B------:R-:W-:Y:S05]  /*6020*/  BSYNC.RECONVERGENT B1 ;  /* 0x0000000000017941 */ /* 0x000fea0003800200 */
.L_x_655:
        /* <DEDUP_REMOVED lines=21> */
.L_x_658:
[----:B------:R-:W-:Y:S05]  /*6180*/  BSYNC.RECONVERGENT B1 ;  /* 0x0000000000017941 */ /* 0x000fea0003800200 */
.L_x_657:
[----:B------:R-:W-:Y:S01]  /*6190*/  DSETP.GEU.AND P0, PT, R6, R10, PT ;  /* 0x0000000a0600722a */ /* 0x000fe20003f0e000 */
[----:B------:R-:W-:Y:S02]  /*61a0*/  IMAD.MOV.U32 R16, RZ, RZ, R13 ;  /* 0x000000ffff107224 */ /* 0x000fe400078e000d */
[----:B------:R-:W-:Y:S02]  /*61b0*/  IMAD.MOV.U32 R17, RZ, RZ, R12 ;  /* 0x000000ffff117224 */ /* 0x000fe400078e000c */
[----:B------:R-:W-:Y:S02]  /*61c0*/  IMAD.MOV.U32 R2, RZ, RZ, R6 ;  /* 0x000000ffff027224 */ /* 0x000fe400078e0006 */
[----:B------:R-:W-:-:S07]  /*61d0*/  IMAD.MOV.U32 R3, RZ, RZ, R7 ;  /* 0x000000ffff037224 */ /* 0x000fce00078e0007 */
[----:B------:R-:W-:Y:S05]  /*61e0*/  @!P0 BRA `(.L_x_566) ;  /* 0x0000000000348947 */ /* 0x000fea0003800000 */
[----:B------:R2:W0:Y:S01]  /*61f0*/  LDS.64 R16, [R0+0x80] ;  /* 0x0000800000107984 */ /* 0x0004220000000a00 */
[----:B------:R-:W-:Y:S01]  /*6200*/  DSETP.GEU.AND P0, PT, R10, R6, PT ;  /* 0x000000060a00722a */ /* 0x000fe20003f0e000 */
[----:B------:R-:W-:Y:S02]  /*6210*/  IMAD.MOV.U32 R2, RZ, RZ, R10 ;  /* 0x000000ffff027224 */ /* 0x000fe400078e000a */
[----:B------:R-:W-:-:S11]  /*6220*/  IMAD.MOV.U32 R3, RZ, RZ, R11 ;  /* 0x000000ffff037224 */ /* 0x000fd600078e000b */
[----:B--2---:R-:W-:Y:S05]  /*6230*/  @!P0 BRA `(.L_x_566) ;  /* 0x0000000000208947 */ /* 0x004fea0003800000 */
[CC--:B0-----:R-:W-:Y:S02]  /*6240*/  ISETP.GE.U32.AND P0, PT, R13.reuse, R16.reuse, PT ;  /* 0x000000100d00720c */ /* 0x0c1fe40003f06070 */
[----:B------:R-:W-:Y:S02]  /*6250*/  ISETP.LT.U32.AND P2, PT, R13, R16, PT ;  /* 0x000000100d00720c */ /* 0x000fe40003f41070 */
[CC--:B------:R-:W-:Y:S02]  /*6260*/  ISETP.GE.AND.EX P0, PT, R12.reuse, R17.reuse, PT, P0 ;  /* 0x000000110c00720c */ /* 0x0c0fe40003f06300 */
[----:B------:R-:W-:Y:S02]  /*6270*/  ISETP.LT.AND.EX P2, PT, R12, R17, PT, P2 ;  /* 0x000000110c00720c */ /* 0x000fe40003f41320 */
[----:B------:R-:W-:Y:S02]  /*6280*/  FSEL R2, R6, R10, !P0 ;  /* 0x0000000a06027208 */ /* 0x000fe40004000000 */
[----:B------:R-:W-:-:S02]  /*6290*/  FSEL R3, R7, R11, !P0 ;  /* 0x0000000b07037208 */ /* 0x000fc40004000000 */
[----:B------:R-:W-:Y:S02]  /*62a0*/  SEL R16, R13, R16, P2 ;  /* 0x000000100d107207 */ /* 0x000fe40001000000 */
[----:B------:R-:W-:-:S07]  /*62b0*/  SEL R17, R12, R17, P2 ;  /* 0x000000110c117207 */ /* 0x000fce0001000000 */
.L_x_566:
[----:B------:R-:W-:Y:S05]  /*62c0*/  BSYNC.RECONVERGENT B0 ;  /* 0x0000000000007941 */ /* 0x000fea0003800200 */
.L_x_533:
[----:B------:R-:W-:Y:S05]  /*62d0*/  @P1 EXIT ;  /* 0x000000000000194d */ /* 0x000fea0003800000 */
[----:B01----:R-:W0:Y:S02]  /*62e0*/  LDC.64 R4, c[0x0][0x390] ;  /* 0x0000e400ff047b82 */ /* 0x003e240000000a00 */
[----:B0-----:R-:W-:Y:S04]  /*62f0*/  STG.E.64 desc[UR8][R4.64], R2 ;  /* 0x0000000204007986 */ /* 0x001fe8000c101b08 */
[----:B---34-:R-:W-:Y:S01]  /*6300*/  STG.E.64 desc[UR8][R4.64+0x8], R16 ;  /* 0x0000081004007986 */ /* 0x018fe2000c101b08 */
[----:B------:R-:W-:Y:S05]  /*6310*/  EXIT ;  /* 0x000000000000794d */ /* 0x000fea0003800000 */
.L_x_659:
        /* <DEDUP_REMOVED lines=14> */
.L_x_1826:


//--------------------- .text._ZN6thrust24THRUST_300001_SM_1000_NS8cuda_cub4core6detail13_kernel_agentINS1_8__reduce11ReduceAgentIPN4cuda3std3__45tupleIJdlEEESC_SB_iNS1_9__extrema9arg_min_fIdlNS9_4lessIdEEEEEEJSC_SC_iSH_EEEvDpT0_ --------------------------
	.section	.text._ZN6thrust24THRUST_300001_SM_1000_NS8cuda_cub4core6detail13_kernel_agentINS1_8__reduce11ReduceAgentIPN4cuda3std3__45tupleIJdlEEESC_SB_iNS1_9__extrema9arg_min_fIdlNS9_4lessIdEEEEEEJSC_SC_iSH_EEEvDpT0_,"ax",@progbits
	.align	128
        .global         _ZN6thrust24THRUST_300001_SM_1000_NS8cuda_cub4core6detail13_kernel_agentINS1_8__reduce11ReduceAgentIPN4cuda3std3__45tupleIJdlEEESC_SB_iNS1_9__extrema9arg_min_fIdlNS9_4lessIdEEEEEEJSC_SC_iSH_EEEvDpT0_
        .type           _ZN6thrust24THRUST_300001_SM_1000_NS8cuda_cub4core6detail13_kernel_agentINS1_8__reduce11ReduceAgentIPN4cuda3std3__45tupleIJdlEEESC_SB_iNS1_9__extrema9arg_min_fIdlNS9_4lessIdEEEEEEJSC_SC_iSH_EEEvDpT0_,@function
        .size           _ZN6thrust24THRUST_300001_SM_1000_NS8cuda_cub4core6detail13_kernel_agentINS1_8__reduce11ReduceAgentIPN4cuda3std3__45tupleIJdlEEESC_SB_iNS1_9__extrema9arg_min_fIdlNS9_4lessIdEEEEEEJSC_SC_iSH_EEEvDpT0_,(.L_x_1827 - _ZN6thrust24THRUST_300001_SM_1000_NS8cuda_cub4core6detail13_kernel_agentINS1_8__reduce11ReduceAgentIPN4cuda3std3__45tupleIJdlEEESC_SB_iNS1_9__extrema9arg_min_fIdlNS9_4lessIdEEEEEEJSC_SC_iSH_EEEvDpT0_)
        .other          _ZN6thrust24THRUST_300001_SM_1000_NS8cuda_cub4core6detail13_kernel_agentINS1_8__reduce11ReduceAgentIPN4cuda3std3__45tupleIJdlEEESC_SB_iNS1_9__extrema9arg_min_fIdlNS9_4lessIdEEEEEEJSC_SC_iSH_EEEvDpT0_,@"STO_CUDA_ENTRY STV_DEFAULT"
_ZN6thrust24THRUST_300001_SM_1000_NS8cuda_cub4core6detail13_kernel_agentINS1_8__reduce11ReduceAgentIPN4cuda3std3__45tupleIJdlEEESC_SB_iNS1_9__extrema9arg_min_fIdlNS9_4lessIdEEEEEEJSC_SC_iSH_EEEvDpT0_:
.text._ZN6thrust24THRUST_300001_SM_1000_NS8cuda_cub4core6detail13_kernel_agentINS1_8__reduce11ReduceAgentIPN4cuda3std3__45tupleIJdlEEESC_SB_iNS1_9__extrema9arg_min_fIdlNS9_4lessIdEEEEEEJSC_SC_iSH_EEEvDpT0_:
        /* <DEDUP_REMOVED lines=21> */
.L_x_663:
[----:B0-----:R-:W-:Y:S05]  /*0150*/  BSYNC.RECONVERGENT B1 ;  /* 0x0000000000017941 */ /* 0x001fea0003800200 */
.L_x_662:
        /* <DEDUP_REMOVED lines=15> */
.L_x_670:
        /* <DEDUP_REMOVED lines=27> */
.L_x_669:
[----:B------:R-:W-:Y:S05]  /*0400*/  BSYNC.RECONVERGENT B3 ;  /* 0x0000000000037941 */ /* 0x000fea0003800200 */
.L_x_668:
[----:B------:R-:W-:Y:S02]  /*0410*/  IMAD.X R9, RZ, RZ, R9, P3 ;  /* 0x000000ffff097224 */ /* 0x000fe400018e0609 */
[----:B------:R-:W-:Y:S01]  /*0420*/  VIADD R6, R6, 0x100 ;  /* 0x0000010006067836 */ /* 0x000fe20000000000 */
[----:B------:R-:W-:Y:S06]  /*0430*/  @P2 BRA `(.L_x_670) ;  /* 0xfffffffc00842947 */ /* 0x000fec000383ffff */
.L_x_667:
[----:B------:R-:W-:Y:S05]  /*0440*/  BSYNC.RECONVERGENT B2 ;  /* 0x0000000000027941 */ /* 0x000fea0003800200 */
.L_x_666:
[----:B-1----:R-:W0:Y:S01]  /*0450*/  LDC.64 R8, c[0x0][0x380] ;  /* 0x0000e000ff087b82 */ /* 0x002e220000000a00 */
[----:B------:R-:W-:-:S13]  /*0460*/  ISETP.GE.U32.AND P0, PT, R16, 0x300, PT ;  /* 0x000003001000780c */ /* 0x000fda0003f06070 */
[----:B------:R-:W-:Y:S05]  /*0470*/  @!P0 BRA `(.L_x_665) ;  /* 0x0000000400888947 */ /* 0x000fea0003800000 */
.L_x_679:
        /* <DEDUP_REMOVED lines=27> */
.L_x_672:
[----:B------:R-:W-:Y:S05]  /*0630*/  BSYNC.RECONVERGENT B2 ;  /* 0x0000000000027941 */ /* 0x000fea0003800200 */
.L_x_671:
        /* <DEDUP_REMOVED lines=22> */
.L_x_674:
[----:B------:R-:W-:Y:S05]  /*07a0*/  BSYNC.RECONVERGENT B2 ;  /* 0x0000000000027941 */ /* 0x000fea0003800200 */
.L_x_673:
        /* <DEDUP_REMOVED lines=22> */
.L_x_676:
[----:B------:R-:W-:Y:S05]  /*0910*/  BSYNC.RECONVERGENT B2 ;  /* 0x0000000000027941 */ /* 0x000fea0003800200 */
.L_x_675:
        /* <DEDUP_REMOVED lines=20> */
.L_x_678:
[----:B------:R-:W-:Y:S05]  /*0a60*/  BSYNC.RECONVERGENT B2 ;  /* 0x0000000000027941 */ /* 0x000fea0003800200 */
.L_x_677:
[----:B------:R-:W-:-:S05]  /*0a70*/  VIADD R6, R6, 0x400 ;  /* 0x0000040006067836 */ /* 0x000fca0000000000 */
[----:B------:R-:W-:-:S13]  /*0a80*/  ISETP.GE.AND P0, PT, R6, UR5, PT ;  /* 0x0000000506007c0c */ /* 0x000fda000bf06270 */
[----:B------:R-:W-:Y:S05]  /*0a90*/  @!P0 BRA `(.L_x_679) ;  /* 0xfffffff800788947 */ /* 0x000fea000383ffff */
.L_x_665:
[----:B------:R-:W-:Y:S05]  /*0aa0*/  BSYNC.RECONVERGENT B1 ;  /* 0x0000000000017941 */ /* 0x000fea0003800200 */
.L_x_664:
        /* <DEDUP_REMOVED lines=30> */
.L_x_682:
[----:B------:R-:W-:Y:S05]  /*0c90*/  BSYNC.RECONVERGENT B1 ;  /* 0x0000000000017941 */ /* 0x000fea0003800200 */
.L_x_681:
        /* <DEDUP_REMOVED lines=26> */
.L_x_684:
[----:B------:R-:W-:Y:S05]  /*0e40*/  BSYNC.RECONVERGENT B1 ;  /* 0x0000000000017941 */ /* 0x000fea0003800200 */
.L_x_683:
        /* <DEDUP_REMOVED lines=26> */
.L_x_686:
[----:B------:R-:W-:Y:S05]  /*0ff0*/  BSYNC.RECONVERGENT B1 ;  /* 0x0000000000017941 */ /* 0x000fea0003800200 */
.L_x_685:
        /* <DEDUP_REMOVED lines=26> */
.L_x_688:
[----:B------:R-:W-:Y:S05]  /*11a0*/  BSYNC.RECONVERGENT B1 ;  /* 0x0000000000017941 */ /* 0x000fea0003800200 */
.L_x_687:
        /* <DEDUP_REMOVED lines=27> */
.L_x_690:
[----:B------:R-:W-:Y:S05]  /*1360*/  BSYNC.RECONVERGENT B1 ;  /* 0x0000000000017941 */ /* 0x000fea0003800200 */
.L_x_689:
        /* <DEDUP_REMOVED lines=10> */
.L_x_692:
[----:B------:R-:W-:Y:S05]  /*1410*/  BSYNC.RECONVERGENT B1 ;  /* 0x0000000000017941 */ /* 0x000fea0003800200 */
.L_x_691:
        /* <DEDUP_REMOVED lines=31> */
.L_x_695:
[----:B------:R-:W-:Y:S05]  /*1610*/  BSYNC.RECONVERGENT B1 ;  /* 0x0000000000017941 */ /* 0x000fea0003800200 */
.L_x_694:
        /* <DEDUP_REMOVED lines=24> */
.L_x_697:
[----:B------:R-:W-:Y:S05]  /*17a0*/  BSYNC.RECONVERGENT B1 ;  /* 0x0000000000017941 */ /* 0x000fea0003800200 */
.L_x_696:
        /* <DEDUP_REMOVED lines=21> */
.L_x_699:
[----:B------:R-:W-:Y:S05]  /*1900*/  BSYNC.RECONVERGENT B1 ;  /* 0x0000000000017941 */ /* 0x000fea0003800200 */
.L_x_698:
        /* <DEDUP_REMOVED lines=21> */
.L_x_701:
[----:B------:R-:W-:Y:S05]  /*1a60*/  BSYNC.RECONVERGENT B1 ;  /* 0x0000000000017941 */ /* 0x000fea0003800200 */
.L_x_700:
        /* <DEDUP_REMOVED lines=21> */
.L_x_703:
[----:B------:R-:W-:Y:S05]  /*1bc0*/  BSYNC.RECONVERGENT B1 ;  /* 0x0000000000017941 */ /* 0x000fea0003800200 */
.L_x_702:
        /* <DEDUP_REMOVED lines=21> */
.L_x_705:
[----:B------:R-:W-:Y:S05]  /*1d20*/  BSYNC.RECONVERGENT B1 ;  /* 0x0000000000017941 */ /* 0x000fea0003800200 */
.L_x_704:
        /* <DEDUP_REMOVED lines=20> */
.L_x_680:
        /* <DEDUP_REMOVED lines=33> */
.L_x_707:
[----:B------:R-:W-:Y:S05]  /*2080*/  BSYNC.RECONVERGENT B1 ;  /* 0x0000000000017941 */ /* 0x000fea0003800200 */
.L_x_706:
        /* <DEDUP_REMOVED lines=27> */
.L_x_709:
[----:B------:R-:W-:Y:S05]  /*2240*/  BSYNC.RECONVERGENT B1 ;  /* 0x0000000000017941 */ /* 0x000fea0003800200 */
.L_x_708:
        /* <DEDUP_REMOVED lines=27> */
.L_x_711:
[----:B------:R-:W-:Y:S05]  /*2400*/  BSYNC.RECONVERGENT B1 ;  /* 0x0000000000017941 */ /* 0x000fea0003800200 */
.L_x_710:
        /* <DEDUP_REMOVED lines=27> */
.L_x_713:
[----:B------:R-:W-:Y:S05]  /*25c0*/  BSYNC.RECONVERGENT B1 ;  /* 0x0000000000017941 */ /* 0x000fea0003800200 */
.L_x_712:
        /* <DEDUP_REMOVED lines=28> */
.L_x_715:
[----:B------:R-:W-:Y:S05]  /*2790*/  BSYNC.RECONVERGENT B1 ;  /* 0x0000000000017941 */ /* 0x000fea0003800200 */
.L_x_714:
        /* <DEDUP_REMOVED lines=10> */
.L_x_717:
[----:B------:R-:W-:Y:S05]  /*2840*/  BSYNC.RECONVERGENT B1 ;  /* 0x0000000000017941 */ /* 0x000fea0003800200 */
.L_x_716:
        /* <DEDUP_REMOVED lines=35> */
.L_x_719:
[----:B------:R-:W-:Y:S05]  /*2a80*/  BSYNC.RECONVERGENT B1 ;  /* 0x0000000000017941 */ /* 0x000fea0003800200 */
.L_x_718:
        /* <DEDUP_REMOVED lines=32> */
.L_x_721:
[----:B------:R-:W-:Y:S05]  /*2c90*/  BSYNC.RECONVERGENT B1 ;  /* 0x0000000000017941 */ /* 0x000fea0003800200 */
.L_x_720:
        /* <DEDUP_REMOVED lines=32> */
.L_x_723:
[----:B------:R-:W-:Y:S05]  /*2ea0*/  BSYNC.RECONVERGENT B1 ;  /* 0x0000000000017941 */ /* 0x000fea0003800200 */
.L_x_722:
        /* <DEDUP_REMOVED lines=32> */
.L_x_725:
[----:B------:R-:W-:Y:S05]  /*30b0*/  BSYNC.RECONVERGENT B1 ;  /* 0x0000000000017941 */ /* 0x000fea0003800200 */
.L_x_724:
        /* <DEDUP_REMOVED lines=32> */
.L_x_727:
[----:B------:R-:W-:Y:S05]  /*32c0*/  BSYNC.RECONVERGENT B1 ;  /* 0x0000000000017941 */ /* 0x000fea0003800200 */
.L_x_726:
        /* <DEDUP_REMOVED lines=32> */
.L_x_729:
[----:B------:R-:W-:Y:S05]  /*34d0*/  BSYNC.RECONVERGENT B1 ;  /* 0x0000000000017941 */ /* 0x000fea0003800200 */
.L_x_728:
        /* <DEDUP_REMOVED lines=30> */
.L_x_661:
        /* <DEDUP_REMOVED lines=32> */
.L_x_731:
[----:B------:R-:W-:Y:S05]  /*38c0*/  BSYNC.RECONVERGENT B1 ;  /* 0x0000000000017941 */ /* 0x000fea0003800200 */
.L_x_730:
        /* <DEDUP_REMOVED lines=21> */
.L_x_733:
[----:B------:R-:W-:Y:S05]  /*3a20*/  BSYNC.RECONVERGENT B1 ;  /* 0x0000000000017941 */ /* 0x000fea0003800200 */
.L_x_732:
        /* <DEDUP_REMOVED lines=21> */
.L_x_735:
[----:B------:R-:W-:Y:S05]  /*3b80*/  BSYNC.RECONVERGENT B1 ;  /* 0x0000000000017941 */ /* 0x000fea0003800200 */
.L_x_734:
        /* <DEDUP_REMOVED lines=21> */
.L_x_737:
[----:B------:R-:W-:Y:S05]  /*3ce0*/  BSYNC.RECONVERGENT B1 ;  /* 0x0000000000017941 */ /* 0x000fea0003800200 */
.L_x_736:
[----:B------:R-:W-:Y:S01]  /*3cf0*/  UISETP.GE.U32.AND UP0, UPT, UR4, 0xa00, UPT ;  /* 0x00000a000400788c */ /* 0x000fe2000bf06070 */
[----:B------:R-:W-:-:S08]  /*3d00*/  IMAD.MOV.U32 R7, RZ, RZ, 0x500 ;  /* 0x00000500ff077424 */ /* 0x000fd000078e00ff */
[----:B------:R-:W-:Y:S05]  /*3d10*/  BRA.U !UP0, `(.L_x_738) ;  /* 0x0000000908047547 */ /* 0x000fea000b800000 */
[----:B------:R-:W0:Y:S01]  /*3d20*/  LDC.64 R26, c[0x0][0x380] ;  /* 0x0000e000ff1a7b82 */ /* 0x000e220000000a00 */
[----:B------:R-:W-:Y:S01]  /*3d30*/  IMAD.MOV.U32 R7, RZ, RZ, 0x500 ;  /* 0x00000500ff077424 */ /* 0x000fe200078e00ff */
[----:B------:R-:W1:Y:S06]  /*3d40*/  LDCU UR4, c[0x0][0x390] ;  /* 0x00007200ff0477ac */ /* 0x000e6c0008000800 */
.L_x_749:
[----:B------:R-:W-:-:S04]  /*3d50*/  IMAD.IADD R31, R0, 0x1, R7 ;  /* 0x00000001001f7824 */ /* 0x000fc800078e0207 */
[----:B0-----:R-:W-:-:S05]  /*3d60*/  IMAD.WIDE.U32 R30, R31, 0x10, R26 ;  /* 0x000000101f1e7825 */ /* 0x001fca00078e001a */
        /* <DEDUP_REMOVED lines=31> */
.L_x_740:
[----:B-1----:R-:W-:Y:S05]  /*3f60*/  BSYNC.RECONVERGENT B1 ;  /* 0x0000000000017941 */ /* 0x002fea0003800200 */
.L_x_739:
        /* <DEDUP_REMOVED lines=21> */
.L_x_742:
[----:B------:R-:W-:Y:S05]  /*40c0*/  BSYNC.RECONVERGENT B1 ;  /* 0x0000000000017941 */ /* 0x000fea0003800200 */
.L_x_741:
        /* <DEDUP_REMOVED lines=21> */
.L_x_744:
[----:B------:R-:W-:Y:S05]  /*4220*/  BSYNC.RECONVERGENT B1 ;  /* 0x0000000000017941 */ /* 0x000fea0003800200 */
.L_x_743:
        /* <DEDUP_REMOVED lines=21> */
.L_x_746:
[----:B------:R-:W-:Y:S05]  /*4380*/  BSYNC.RECONVERGENT B1 ;  /* 0x0000000000017941 */ /* 0x000fea0003800200 */
.L_x_745:
        /* <DEDUP_REMOVED lines=21> */
.L_x_748:
[----:B------:R-:W-:Y:S05]  /*44e0*/  BSYNC.RECONVERGENT B1 ;  /* 0x0000000000017941 */ /* 0x000fea0003800200 */
.L_x_747:
[C---:B------:R-:W-:Y:S02]  /*44f0*/  VIADD R6, R7.reuse, 0xa00 ;  /* 0x00000a0007067836 */ /* 0x040fe40000000000 */
[----:B------:R-:W-:-:S03]  /*4500*/  VIADD R7, R7, 0x500 ;  /* 0x0000050007077836 */ /* 0x000fc60000000000 */
[----:B------:R-:W-:-:S13]  /*4510*/  ISETP.GT.AND P0, PT, R6, UR4, PT ;  /* 0x0000000406007c0c */ /* 0x000fda000bf04270 */
[----:B------:R-:W-:Y:S05]  /*4520*/  @!P0 BRA `(.L_x_749) ;  /* 0xfffffff800088947 */ /* 0x000fea000383ffff */
.L_x_738:
[----:B------:R-:W-:-:S13]  /*4530*/  ISETP.GE.AND P0, PT, R7, UR4, PT ;  /* 0x0000000407007c0c */ /* 0x000fda000bf06270 */
        /* <DEDUP_REMOVED lines=12> */
[----:B------:R-:W0:Y:S01]  /*4600*/  LDC.64 R8, c[0x0][0x380] ;  /* 0x0000e000ff087b82 */ /* 0x000e220000000a00 */
[----:B------:R-:W-:Y:S01]  /*4610*/  LEA.HI R6, R16, 0x1, RZ, 0x18 ;  /* 0x0000000110067811 */ /* 0x000fe200078fc0ff */
[----:B------:R-:W-:-:S03]  /*4620*/  IMAD.IADD R17, R0, 0x1, R7 ;  /* 0x0000000100117824 */ /* 0x000fc600078e0207 */
[----:B------:R-:W-:Y:S01]  /*4630*/  LOP3.LUT R10, R6, 0x3, RZ, 0xc0, !PT ;  /* 0x00000003060a7812 */ /* 0x000fe200078ec0ff */
[----:B------:R-:W-:-:S04]  /*4640*/  IMAD.MOV.U32 R6, RZ, RZ, R0 ;  /* 0x000000ffff067224 */ /* 0x000fc800078e0000 */
[----:B------:R-:W-:-:S07]  /*4650*/  IMAD.MOV R10, RZ, RZ, -R10 ;  /* 0x000000ffff0a7224 */ /* 0x000fce00078e0a0a */
.L_x_756:
[----:B0-----:R-:W-:-:S05]  /*4660*/  IMAD.WIDE.U32 R14, R17, 0x10, R8 ;  /* 0x00000010110e7825 */ /* 0x001fca00078e0008 */
[----:B------:R-:W2:Y:S01]  /*4670*/  LDG.E.64.CONSTANT R12, desc[UR6][R14.64] ;  /* 0x000000060e0c7981 */ /* 0x000ea2000c1e9b00 */
[----:B------:R-:W-:Y:S01]  /*4680*/  VIADD R10, R10, 0x1 ;  /* 0x000000010a0a7836 */ /* 0x000fe20000000000 */
[----:B------:R-:W-:Y:S04]  /*4690*/  BSSY.RECONVERGENT B3, `(.L_x_754) ;  /* 0x0000017000037945 */ /* 0x000fe80003800200 */
        /* <DEDUP_REMOVED lines=22> */
.L_x_755:
[----:B------:R-:W-:Y:S05]  /*4800*/  BSYNC.RECONVERGENT B3 ;  /* 0x0000000000037941 */ /* 0x000fea0003800200 */
.L_x_754:
[----:B------:R-:W-:Y:S02]  /*4810*/  VIADD R6, R6, 0x100 ;  /* 0x0000010006067836 */ /* 0x000fe40000000000 */
[----:B------:R-:W-:Y:S01]  /*4820*/  VIADD R17, R17, 0x100 ;  /* 0x0000010011117836 */ /* 0x000fe20000000000 */
[----:B------:R-:W-:Y:S06]  /*4830*/  @P2 BRA `(.L_x_756) ;  /* 0xfffffffc00882947 */ /* 0x000fec000383ffff */
.L_x_753:
[----:B------:R-:W-:Y:S05]  /*4840*/  BSYNC.RECONVERGENT B2 ;  /* 0x0000000000027941 */ /* 0x000fea0003800200 */
.L_x_752:
[----:B------:R-:W-:-:S13]  /*4850*/  ISETP.GE.U32.AND P0, PT, R16, 0x300, PT ;  /* 0x000003001000780c */ /* 0x000fda0003f06070 */
        /* <DEDUP_REMOVED lines=10> */
.L_x_765:
[----:B-1----:R-:W-:Y:S01]  /*4900*/  IMAD.WIDE.U32 R24, R7, 0x10, R8 ;  /* 0x0000001007187825 */ /* 0x002fe200078e0008 */
[----:B------:R0:W5:Y:S04]  /*4910*/  LDG.E.64.CONSTANT R20, desc[UR6][R16.64+-0x2008] ;  /* 0xffdff80610147981 */ /* 0x000168000c1e9b00 */
[----:B------:R-:W2:Y:S04]  /*4920*/  LDG.E.64.CONSTANT R22, desc[UR6][R24.64] ;  /* 0x0000000618167981 */ /* 0x000ea8000c1e9b00 */
        /* <DEDUP_REMOVED lines=24> */
.L_x_758:
[----:B------:R-:W-:Y:S05]  /*4ab0*/  BSYNC.RECONVERGENT B2 ;  /* 0x0000000000027941 */ /* 0x000fea0003800200 */
.L_x_757:
        /* <DEDUP_REMOVED lines=22> */
.L_x_760:
[----:B------:R-:W-:Y:S05]  /*4c20*/  BSYNC.RECONVERGENT B2 ;  /* 0x0000000000027941 */ /* 0x000fea0003800200 */
.L_x_759:
        /* <DEDUP_REMOVED lines=22> */
.L_x_762:
[----:B------:R-:W-:Y:S05]  /*4d90*/  BSYNC.RECONVERGENT B2 ;  /* 0x0000000000027941 */ /* 0x000fea0003800200 */
.L_x_761:
        /* <DEDUP_REMOVED lines=22> */
.L_x_764:
[----:B------:R-:W-:Y:S05]  /*4f00*/  BSYNC.RECONVERGENT B2 ;  /* 0x0000000000027941 */ /* 0x000fea0003800200 */
.L_x_763:
[----:B------:R-:W-:Y:S01]  /*4f10*/  VIADD R6, R6, 0x400 ;  /* 0x0000040006067836 */ /* 0x000fe20000000000 */
[----:B------:R-:W-:Y:S01]  /*4f20*/  IADD3 R16, P1, PT, R16, 0x4000, RZ ;  /* 0x0000400010107810 */ /* 0x000fe20007f3e0ff */
[----:B------:R-:W-:-:S03]  /*4f30*/  VIADD R7, R7, 0x400 ;  /* 0x0000040007077836 */ /* 0x000fc60000000000 */
[----:B------:R-:W-:Y:S01]  /*4f40*/  ISETP.GE.AND P0, PT, R6, R11, PT ;  /* 0x0000000b0600720c */ /* 0x000fe20003f06270 */
[----:B------:R-:W-:-:S12]  /*4f50*/  IMAD.X R17, RZ, RZ, R17, P1 ;  /* 0x000000ffff117224 */ /* 0x000fd800008e0611 */
[----:B------:R-:W-:Y:S05]  /*4f60*/  @!P0 BRA `(.L_x_765) ;  /* 0xfffffff800648947 */ /* 0x000fea000383ffff */
.L_x_751:
[----:B------:R-:W-:Y:S05]  /*4f70*/  BSYNC.RECONVERGENT B1 ;  /* 0x0000000000017941 */ /* 0x000fea0003800200 */
.L_x_750:
        /* <DEDUP_REMOVED lines=27> */
.L_x_767:
[----:B------:R-:W-:Y:S05]  /*5130*/  BSYNC.RECONVERGENT B1 ;  /* 0x0000000000017941 */ /* 0x000fea0003800200 */
.L_x_766:
        /* <DEDUP_REMOVED lines=26> */
.L_x_769:
[----:B------:R-:W-:Y:S05]  /*52e0*/  BSYNC.RECONVERGENT B1 ;  /* 0x0000000000017941 */ /* 0x000fea0003800200 */
.L_x_768:
        /* <DEDUP_REMOVED lines=26> */
.L_x_771:
[----:B------:R-:W-:Y:S05]  /*5490*/  BSYNC.RECONVERGENT B1 ;  /* 0x0000000000017941 */ /* 0x000fea0003800200 */
.L_x_770:
        /* <DEDUP_REMOVED lines=26> */
.L_x_773:
[----:B------:R-:W-:Y:S05]  /*5640*/  BSYNC.RECONVERGENT B1 ;  /* 0x0000000000017941 */ /* 0x000fea0003800200 */
.L_x_772:
        /* <DEDUP_REMOVED lines=27> */
.L_x_775:
[----:B------:R-:W-:Y:S05]  /*5800*/  BSYNC.RECONVERGENT B1 ;  /* 0x0000000000017941 */ /* 0x000fea0003800200 */
.L_x_774:
        /* <DEDUP_REMOVED lines=10> */
.L_x_777:
[----:B------:R-:W-:Y:S05]  /*58b0*/  BSYNC.RECONVERGENT B1 ;  /* 0x0000000000017941 */ /* 0x000fea0003800200 */
.L_x_776:
        /* <DEDUP_REMOVED lines=31> */
.L_x_779:
[----:B------:R-:W-:Y:S05]  /*5ab0*/  BSYNC.RECONVERGENT B1 ;  /* 0x0000000000017941 */ /* 0x000fea0003800200 */
.L_x_778:
        /* <DEDUP_REMOVED lines=24> */
.L_x_781:
[----:B------:R-:W-:Y:S05]  /*5c40*/  BSYNC.RECONVERGENT B1 ;  /* 0x0000000000017941 */ /* 0x000fea0003800200 */
.L_x_780:
        /* <DEDUP_REMOVED lines=21> */
.L_x_783:
[----:B------:R-:W-:Y:S05]  /*5da0*/  BSYNC.RECONVERGENT B1 ;  /* 0x0000000000017941 */ /* 0x000fea0003800200 */
.L_x_782:
        /* <DEDUP_REMOVED lines=21> */
.L_x_785:
[----:B------:R-:W-:Y:S05]  /*5f00*/  BSYNC.RECONVERGENT B1 ;  /* 0x0000000000017941 */ /* 0x000fea0003800200 */
.L_x_784:
        /* <DEDUP_REMOVED lines=21> */
.L_x_787:
[----:B------:R-:W-:Y:S05]  /*6060*/  BSYNC.RECONVERGENT B1 ;  /* 0x0000000000017941 */ /* 0x000fea0003800200 */
.L_x_786:
        /* <DEDUP_REMOVED lines=21> */
.L_x_789:
[----:B------:R-:W-:Y:S05]  /*61c0*/  BSYNC.RECONVERGENT B1 ;  /* 0x0000000000017941 */ /* 0x000fea0003800200 */
.L_x_788:
        /* <DEDUP_REMOVED lines=19> */
.L_x_693:
[----:B------:R-:W-:Y:S05]  /*6300*/  BSYNC.RECONVERGENT B0 ;  /* 0x0000000000007941 */ /* 0x000fea0003800200 */
.L_x_660:
[----:B------:R-:W-:Y:S05]  /*6310*/  @P1 EXIT ;  /* 0x000000000000194d */ /* 0x000fea0003800000 */
[----:B01----:R-:W0:Y:S02]  /*6320*/  LDC.64 R4, c[0x0][0x388] ;  /* 0x0000e200ff047b82 */ /* 0x003e240000000a00 */
[----:B0-----:R-:W-:Y:S04]  /*6330*/  STG.E.64 desc[UR6][R4.64], R2 ;  /* 0x0000000204007986 */ /* 0x001fe8000c101b06 */
[----:B---34-:R-:W-:Y:S01]  /*6340*/  STG.E.64 desc[UR6][R4.64+0x8], R20 ;  /* 0x0000081404007986 */ /* 0x018fe2000c101b06 */
[----:B------:R-:W-:Y:S05]  /*6350*/  EXIT ;  /* 0x000000000000794d */ /* 0x000fea0003800000 */
.L_x_790:
        /* <DEDUP_REMOVED lines=10> */
.L_x_1827:


//--------------------- .text._ZN6thrust24THRUST_300001_SM_1000_NS8cuda_cub4core6detail13_kernel_agentINS1_8__reduce11ReduceAgentINS0_12zip_iteratorIN4cuda3std3__45tupleIJNS0_6detail15normal_iteratorINS0_10device_ptrIdEEEENS0_17counting_iteratorIlNS0_11use_defaultESI_SI_EEEEEEEPNSB_IJdlEEESM_iNS1_9__extrema9arg_min_fIdlNSA_4lessIdEEEEEEJSL_SN_iN3cub18CUB_300001_SM_100013GridEvenShareIiEENSV_9GridQueueIjEESS_EEEvDpT0_ --------------------------
	.section	.text._ZN6thrust24THRUST_300001_SM_1000_NS8cuda_cub4core6detail13_kernel_agentINS1_8__reduce11ReduceAgentINS0_12zip_iteratorIN4cuda3std3__45tupleIJNS0_6detail15normal_iteratorINS0_10device_ptrIdEEEENS0_17counting_iteratorIlNS0_11use_defaultESI_SI_EEEEEEEPNSB_IJdlEEESM_iNS1_9__extrema9arg_min_fIdlNSA_4lessIdEEEEEEJSL_SN_iN3cub18CUB_300001_SM_100013GridEvenShareIiEENSV_9GridQueueIjEESS_EEEvDpT0_,"ax",@progbits
	.align	128
        .global         _ZN6thrust24THRUST_300001_SM_1000_NS8cuda_cub4core6detail13_kernel_agentINS1_8__reduce11ReduceAgentINS0_12zip_iteratorIN4cuda3std3__45tupleIJNS0_6detail15normal_iteratorINS0_10device_ptrIdEEEENS0_17counting_iteratorIlNS0_11use_defaultESI_SI_EEEEEEEPNSB_IJdlEEESM_iNS1_9__extrema9arg_min_fIdlNSA_4lessIdEEEEEEJSL_SN_iN3cub18CUB_300001_SM_100013GridEvenShareIiEENSV_9GridQueueIjEESS_EEEvDpT0_
        .type           _ZN6thrust24THRUST_300001_SM_1000_NS8cuda_cub4core6detail13_kernel_agentINS1_8__reduce11ReduceAgentINS0_12zip_iteratorIN4cuda3std3__45tupleIJNS0_6detail15normal_iteratorINS0_10device_ptrIdEEEENS0_17counting_iteratorIlNS0_11use_defaultESI_SI_EEEEEEEPNSB_IJdlEEESM_iNS1_9__extrema9arg_min_fIdlNSA_4lessIdEEEEEEJSL_SN_iN3cub18CUB_300001_SM_100013GridEvenShareIiEENSV_9GridQueueIjEESS_EEEvDpT0_,@function
        .size           _ZN6thrust24THRUST_300001_SM_1000_NS8cuda_cub4core6detail13_kernel_agentINS1_8__reduce11ReduceAgentINS0_12zip_iteratorIN4cuda3std3__45tupleIJNS0_6detail15normal_iteratorINS0_10device_ptrIdEEEENS0_17counting_iteratorIlNS0_11use_defaultESI_SI_EEEEEEEPNSB_IJdlEEESM_iNS1_9__extrema9arg_min_fIdlNSA_4lessIdEEEEEEJSL_SN_iN3cub18CUB_300001_SM_100013GridEvenShareIiEENSV_9GridQueueIjEESS_EEEvDpT0_,(.L_x_1828 - _ZN6thrust24THRUST_300001_SM_1000_NS8cuda_cub4core6detail13_kernel_agentINS1_8__reduce11ReduceAgentINS0_12zip_iteratorIN4cuda3std3__45tupleIJNS0_6detail15normal_iteratorINS0_10device_ptrIdEEEENS0_17counting_iteratorIlNS0_11use_defaultESI_SI_EEEEEEEPNSB_IJdlEEESM_iNS1_9__extrema9arg_min_fIdlNSA_4lessIdEEEEEEJSL_SN_iN3cub18CUB_300001_SM_100013GridEvenShareIiEENSV_9GridQueueIjEESS_EEEvDpT0_)
        .other          _ZN6thrust24THRUST_300001_SM_1000_NS8cuda_cub4core6detail13_kernel_agentINS1_8__reduce11ReduceAgentINS0_12zip_iteratorIN4cuda3std3__45tupleIJNS0_6detail15normal_iteratorINS0_10device_ptrIdEEEENS0_17counting_iteratorIlNS0_11use_defaultESI_SI_EEEEEEEPNSB_IJdlEEESM_iNS1_9__extrema9arg_min_fIdlNSA_4lessIdEEEEEEJSL_SN_iN3cub18CUB_300001_SM_100013GridEvenShareIiEENSV_9GridQueueIjEESS_EEEvDpT0_,@"STO_CUDA_ENTRY STV_DEFAULT"
_ZN6thrust24THRUST_300001_SM_1000_NS8cuda_cub4core6detail13_kernel_agentINS1_8__reduce11ReduceAgentINS0_12zip_iteratorIN4cuda3std3__45tupleIJNS0_6detail15normal_iteratorINS0_10device_ptrIdEEEENS0_17counting_iteratorIlNS0_11use_defaultESI_SI_EEEEEEEPNSB_IJdlEEESM_iNS1_9__extrema9arg_min_fIdlNSA_4lessIdEEEEEEJSL_SN_iN3cub18CUB_300001_SM_100013GridEvenShareIiEENSV_9GridQueueIjEESS_EEEvDpT0_:
.text._ZN6thrust24THRUST_300001_SM_1000_NS8cuda_cub4core6detail13_kernel_agentINS1_8__reduce11ReduceAgentINS0_12zip_iteratorIN4cuda3std3__45tupleIJNS0_6detail15normal_iteratorINS0_10device_ptrIdEEEENS0_17counting_iteratorIlNS0_11use_defaultESI_SI_EEEEEEEPNSB_IJdlEEESM_iNS1_9__extrema9arg_min_fIdlNSA_4lessIdEEEEEEJSL_SN_iN3cub18CUB_300001_SM_100013GridEvenShareIiEENSV_9GridQueueIjEESS_EEEvDpT0_:
[----:B------:R-:W-:Y:S01]  /*0000*/  LDC R1, c[0x0][0x37c] ;  /* 0x0000df00ff017b82 */ /* 0x000fe20000000800 */
[----:B------:R-:W0:Y:S01]  /*0010*/  S2R R0, SR_CTAID.X ;  /* 0x0000000000007919 */ /* 0x000e220000002500 */
[----:B------:R-:W1:Y:S01]  /*0020*/  LDCU UR4, c[0x0][0x398] ;  /* 0x00007300ff0477ac */ /* 0x000e620008000800 */
[----:B------:R-:W-:Y:S01]  /*0030*/  BSSY.RECONVERGENT B0, `(.L_x_791) ;  /* 0x000065a000007945 */ /* 0x000fe20003800200 */
[----:B------:R-:W2:Y:S01]  /*0040*/  LDCU UR6, c[0x0][0x370] ;  /* 0x00006e00ff0677ac */ /* 0x000ea20008000800 */
[----:B------:R-:W3:Y:S01]  /*0050*/  LDCU.64 UR10, c[0x0][0x358] ;  /* 0x00006b00ff0a77ac */ /* 0x000ee20008000a00 */
[----:B-1----:R-:W-:Y:S01]  /*0060*/  IMAD.U32 R11, RZ, RZ, UR4 ;  /* 0x00000004ff0b7e24 */ /* 0x002fe2000f8e00ff */
[----:B--2---:R-:W-:Y:S01]  /*0070*/  UIMAD UR6, UR6, 0x500, URZ ;  /* 0x00000500060678a4 */ /* 0x004fe2000f8e02ff */
[----:B0-----:R-:W-:-:S04]  /*0080*/  IMAD R8, R0, 0x500, RZ ;  /* 0x0000050000087824 */ /* 0x001fc800078e02ff */
[----:B------:R-:W-:-:S05]  /*0090*/  VIADD R2, R8, 0x500 ;  /* 0x0000050008027836 */ /* 0x000fca0000000000 */
[----:B------:R-:W-:-:S13]  /*00a0*/  ISETP.GT.AND P0, PT, R2, R11, PT ;  /* 0x0000000b0200720c */ /* 0x000fda0003f04270 */
[----:B---3--:R-:W-:Y:S05]  /*00b0*/  @!P0 BRA `(.L_x_792) ;  /* 0x0000003400dc8947 */ /* 0x008fea0003800000 */
[----:B------:R-:W0:Y:S01]  /*00c0*/  S2R R4, SR_TID.X ;  /* 0x0000000000047919 */ /* 0x000e220000002100 */
[----:B------:R-:W-:Y:S01]  /*00d0*/  IMAD.IADD R5, R11, 0x1, -R8 ;  /* 0x000000010b057824 */ /* 0x000fe200078e0a08 */
[----:B------:R-:W1:Y:S01]  /*00e0*/  LDCU.64 UR6, c[0x0][0x388] ;  /* 0x00007100ff0677ac */ /* 0x000e620008000a00 */
[----:B------:R-:W-:Y:S01]  /*00f0*/  BSSY.RECONVERGENT B1, `(.L_x_793) ;  /* 0x000000f000017945 */ /* 0x000fe20003800200 */
[----:B------:R-:W-:Y:S02]  /*0100*/  CS2R R6, SRZ ;  /* 0x0000000000067805 */ /* 0x000fe4000001ff00 */
[----:B------:R-:W-:Y:S01]  /*0110*/  CS2R R2, SRZ ;  /* 0x0000000000027805 */ /* 0x000fe2000001ff00 */
[----:B------:R-:W2:Y:S01]  /*0120*/  LDCU.64 UR8, c[0x0][0x388] ;  /* 0x00007100ff0877ac */ /* 0x000ea20008000a00 */
[----:B0-----:R-:W-:Y:S01]  /*0130*/  ISETP.GE.AND P0, PT, R4, R5, PT ;  /* 0x000000050400720c */ /* 0x001fe20003f06270 */
[----:B------:R-:W-:-:S12]  /*0140*/  IMAD.MOV.U32 R9, RZ, RZ, R4 ;  /* 0x000000ffff097224 */ /* 0x000fd800078e0004 */
[----:B-12---:R-:W-:Y:S05]  /*0150*/  @P0 BRA `(.L_x_794) ;  /* 0x0000000000200947 */ /* 0x006fea0003800000 */
[----:B------:R-:W0:Y:S01]  /*0160*/  LDC.64 R2, c[0x0][0x380] ;  /* 0x0000e000ff027b82 */ /* 0x000e220000000a00 */
[----:B------:R-:W-:Y:S01]  /*0170*/  IMAD.IADD R13, R8, 0x1, R4 ;  /* 0x00000001080d7824 */ /* 0x000fe200078e0204 */
[----:B------:R-:W1:Y:S03]  /*0180*/  LDCU.64 UR4, c[0x0][0x388] ;  /* 0x00007100ff0477ac */ /* 0x000e660008000a00 */
[----:B0-----:R-:W-:-:S06]  /*0190*/  IMAD.WIDE R2, R13, 0x8, R2 ;  /* 0x000000080d027825 */ /* 0x001fcc00078e0202 */
[----:B------:R-:W5:Y:S01]  /*01a0*/  LDG.E.64 R2, desc[UR10][R2.64] ;  /* 0x0000000a02027981 */ /* 0x000f62000c1e1b00 */
[----:B-1----:R-:W-:Y:S01]  /*01b0*/  IADD3 R7, P0, PT, R13, UR4, RZ ;  /* 0x000000040d077c10 */ /* 0x002fe2000ff1e0ff */
[----:B------:R-:W-:-:S03]  /*01c0*/  VIADD R9, R4, 0x100 ;  /* 0x0000010004097836 */ /* 0x000fc60000000000 */
[----:B------:R-:W-:-:S09]  /*01d0*/  LEA.HI.X.SX32 R6, R13, UR5, 0x1, P0 ;  /* 0x000000050d067c11 */ /* 0x000fd200080f0eff */
.L_x_794:
[----:B------:R-:W-:Y:S05]  /*01e0*/  BSYNC.RECONVERGENT B1 ;  /* 0x0000000000017941 */ /* 0x000fea0003800200 */
.L_x_793:
        /* <DEDUP_REMOVED lines=9> */
[----:B------:R-:W0:Y:S01]  /*0280*/  LDC.64 R10, c[0x0][0x380] ;  /* 0x0000e000ff0a7b82 */ /* 0x000e220000000a00 */
[----:B------:R-:W-:Y:S01]  /*0290*/  LEA.HI R12, R20, 0x1, RZ, 0x18 ;  /* 0x00000001140c7811 */ /* 0x000fe200078fc0ff */
[----:B------:R-:W-:-:S03]  /*02a0*/  IMAD.IADD R15, R8, 0x1, R9 ;  /* 0x00000001080f7824 */ /* 0x000fc600078e0209 */
[----:B------:R-:W-:-:S05]  /*02b0*/  LOP3.LUT R12, R12, 0x3, RZ, 0xc0, !PT ;  /* 0x000000030c0c7812 */ /* 0x000fca00078ec0ff */
[----:B------:R-:W-:-:S07]  /*02c0*/  IMAD.MOV R14, RZ, RZ, -R12 ;  /* 0x000000ffff0e7224 */ /* 0x000fce00078e0a0c */
.L_x_801:
[----:B0-----:R-:W-:-:S06]  /*02d0*/  IMAD.WIDE R12, R15, 0x8, R10 ;  /* 0x000000080f0c7825 */ /* 0x001fcc00078e020a */
[----:B------:R-:W2:Y:S01]  /*02e0*/  LDG.E.64 R12, desc[UR10][R12.64] ;  /* 0x0000000a0c0c7981 */ /* 0x000ea2000c1e1b00 */
[----:B------:R-:W-:Y:S01]  /*02f0*/  VIADD R14, R14, 0x1 ;  /* 0x000000010e0e7836 */ /* 0x000fe20000000000 */
[C---:B------:R-:W-:Y:S01]  /*0300*/  IADD3 R21, P1, PT, R15.reuse, UR6, RZ ;  /* 0x000000060f157c10 */ /* 0x040fe2000ff3e0ff */
[----:B------:R-:W-:Y:S03]  /*0310*/  BSSY.RECONVERGENT B3, `(.L_x_799) ;  /* 0x0000017000037945 */ /* 0x000fe60003800200 */
[----:B------:R-:W-:Y:S02]  /*0320*/  ISETP.NE.AND P2, PT, R14, RZ, PT ;  /* 0x000000ff0e00720c */ /* 0x000fe40003f45270 */
[----:B------:R-:W-:Y:S01]  /*0330*/  LEA.HI.X.SX32 R23, R15, UR7, 0x1, P1 ;  /* 0x000000070f177c11 */ /* 0x000fe200088f0eff */
        /* <DEDUP_REMOVED lines=20> */
.L_x_800:
[----:B------:R-:W-:Y:S05]  /*0480*/  BSYNC.RECONVERGENT B3 ;  /* 0x0000000000037941 */ /* 0x000fea0003800200 */
.L_x_799:
[----:B------:R-:W-:Y:S02]  /*0490*/  VIADD R9, R9, 0x100 ;  /* 0x0000010009097836 */ /* 0x000fe40000000000 */
[----:B------:R-:W-:Y:S01]  /*04a0*/  VIADD R15, R15, 0x100 ;  /* 0x000001000f0f7836 */ /* 0x000fe20000000000 */
[----:B------:R-:W-:Y:S06]  /*04b0*/  @P2 BRA `(.L_x_801) ;  /* 0xfffffffc00842947 */ /* 0x000fec000383ffff */
.L_x_798:
[----:B------:R-:W-:Y:S05]  /*04c0*/  BSYNC.RECONVERGENT B2 ;  /* 0x0000000000027941 */ /* 0x000fea0003800200 */
.L_x_797:
[----:B------:R-:W-:-:S13]  /*04d0*/  ISETP.GE.U32.AND P0, PT, R20, 0x300, PT ;  /* 0x000003001400780c */ /* 0x000fda0003f06070 */
[----:B------:R-:W-:Y:S05]  /*04e0*/  @!P0 BRA `(.L_x_796) ;  /* 0x0000000400cc8947 */ /* 0x000fea0003800000 */
[----:B------:R-:W0:Y:S01]  /*04f0*/  LDC.64 R10, c[0x0][0x380] ;  /* 0x0000e000ff0a7b82 */ /* 0x000e220000000a00 */
[----:B------:R-:W-:-:S04]  /*0500*/  IMAD.IADD R23, R8, 0x1, R9 ;  /* 0x0000000108177824 */ /* 0x000fc800078e0209 */
[C---:B------:R-:W-:Y:S02]  /*0510*/  VIADD R27, R23.reuse, 0x100 ;  /* 0x00000100171b7836 */ /* 0x040fe40000000000 */
[C---:B------:R-:W-:Y:S02]  /*0520*/  VIADD R26, R23.reuse, 0x200 ;  /* 0x00000200171a7836 */ /* 0x040fe40000000000 */
[----:B------:R-:W-:Y:S01]  /*0530*/  VIADD R22, R23, 0x300 ;  /* 0x0000030017167836 */ /* 0x000fe20000000000 */
[----:B0-----:R-:W-:-:S05]  /*0540*/  IADD3 R10, P0, PT, R10, 0x1000, RZ ;  /* 0x000010000a0a7810 */ /* 0x001fca0007f1e0ff */
[----:B------:R-:W-:-:S08]  /*0550*/  IMAD.X R11, RZ, RZ, R11, P0 ;  /* 0x000000ffff0b7224 */ /* 0x000fd000000e060b */
.L_x_810:
[----:B------:R-:W-:-:S05]  /*0560*/  IMAD.WIDE R24, R23, 0x8, R10 ;  /* 0x0000000817187825 */ /* 0x000fca00078e020a */
[----:B------:R-:W2:Y:S04]  /*0570*/  LDG.E.64 R20, desc[UR10][R24.64+-0x1000] ;  /* 0xfff0000a18147981 */ /* 0x000ea8000c1e1b00 */
[----:B-----5:R0:W5:Y:S04]  /*0580*/  LDG.E.64 R16, desc[UR10][R24.64+-0x800] ;  /* 0xfff8000a18107981 */ /* 0x020168000c1e1b00 */
[----:B------:R0:W5:Y:S04]  /*0590*/  LDG.E.64 R14, desc[UR10][R24.64] ;  /* 0x0000000a180e7981 */ /* 0x000168000c1e1b00 */
[----:B------:R0:W5:Y:S01]  /*05a0*/  LDG.E.64 R12, desc[UR10][R24.64+0x800] ;  /* 0x0008000a180c7981 */ /* 0x000162000c1e1b00 */
[----:B------:R-:W-:Y:S01]  /*05b0*/  IADD3 R30, P1, PT, R23, UR8, RZ ;  /* 0x00000008171e7c10 */ /* 0x000fe2000ff3e0ff */
[----:B------:R-:W-:Y:S01]  /*05c0*/  BSSY.RECONVERGENT B2, `(.L_x_802) ;  /* 0x0000016000027945 */ /* 0x000fe20003800200 */
[----:B------:R-:W-:-:S02]  /*05d0*/  IMAD.MOV.U32 R8, RZ, RZ, R7 ;  /* 0x000000ffff087224 */ /* 0x000fc400078e0007 */
[----:B------:R-:W-:Y:S01]  /*05e0*/  IMAD.MOV.U32 R28, RZ, RZ, R6 ;  /* 0x000000ffff1c7224 */ /* 0x000fe200078e0006 */
[----:B------:R-:W-:Y:S01]  /*05f0*/  LEA.HI.X.SX32 R29, R23, UR9, 0x1, P1 ;  /* 0x00000009171d7c11 */ /* 0x000fe200088f0eff */
        /* <DEDUP_REMOVED lines=18> */
.L_x_803:
[----:B------:R-:W-:Y:S05]  /*0720*/  BSYNC.RECONVERGENT B2 ;  /* 0x0000000000027941 */ /* 0x000fea0003800200 */
.L_x_802:
[----:B-----5:R-:W-:Y:S01]  /*0730*/  DSETP.GEU.AND P0, PT, R18, R16, PT ;  /* 0x000000101200722a */ /* 0x020fe20003f0e000 */
[C---:B------:R-:W-:Y:S01]  /*0740*/  IADD3 R21, P1, PT, R27.reuse, UR8, RZ ;  /* 0x000000081b157c10 */ /* 0x040fe2000ff3e0ff */
[----:B------:R-:W-:Y:S01]  /*0750*/  BSSY.RECONVERGENT B2, `(.L_x_804) ;  /* 0x0000015000027945 */ /* 0x000fe20003800200 */
[----:B------:R-:W-:Y:S02]  /*0760*/  IMAD.MOV.U32 R6, RZ, RZ, R8 ;  /* 0x000000ffff067224 */ /* 0x000fe400078e0008 */
[----:B------:R-:W-:Y:S01]  /*0770*/  LEA.HI.X.SX32 R25, R27, UR9, 0x1, P1 ;  /* 0x000000091b197c11 */ /* 0x000fe200088f0eff */
        /* <DEDUP_REMOVED lines=18> */
.L_x_805:
[----:B------:R-:W-:Y:S05]  /*08a0*/  BSYNC.RECONVERGENT B2 ;  /* 0x0000000000027941 */ /* 0x000fea0003800200 */
.L_x_804:
[----:B------:R-:W-:Y:S01]  /*08b0*/  DSETP.GEU.AND P0, PT, R2, R14, PT ;  /* 0x0000000e0200722a */ /* 0x000fe20003f0e000 */
[----:B------:R-:W-:Y:S01]  /*08c0*/  IADD3 R19, P1, PT, R26, UR8, RZ ;  /* 0x000000081a137c10 */ /* 0x000fe2000ff3e0ff */
[----:B------:R-:W-:Y:S01]  /*08d0*/  BSSY.RECONVERGENT B2, `(.L_x_806) ;  /* 0x0000016000027945 */ /* 0x000fe20003800200 */
[----:B------:R-:W-:Y:S01]  /*08e0*/  IADD3 R21, P2, PT, R22, UR8, RZ ;  /* 0x0000000816157c10 */ /* 0x000fe2000ff5e0ff */
[----:B------:R-:W-:Y:S01]  /*08f0*/  IMAD.MOV.U32 R8, RZ, RZ, R6 ;  /* 0x000000ffff087224 */ /* 0x000fe200078e0006 */
        /* <DEDUP_REMOVED lines=19> */
.L_x_807:
[----:B------:R-:W-:Y:S05]  /*0a30*/  BSYNC.RECONVERGENT B2 ;  /* 0x0000000000027941 */ /* 0x000fea0003800200 */
.L_x_806:
[----:B------:R-:W-:Y:S01]  /*0a40*/  DSETP.GEU.AND P0, PT, R16, R12, PT ;  /* 0x0000000c1000722a */ /* 0x000fe20003f0e000 */
[----:B------:R-:W-:Y:S01]  /*0a50*/  BSSY.RECONVERGENT B2, `(.L_x_808) ;  /* 0x0000015000027945 */ /* 0x000fe20003800200 */
[----:B------:R-:W-:Y:S01]  /*0a60*/  LEA.HI.X.SX32 R15, R22, UR9, 0x1, P2 ;  /* 0x00000009160f7c11 */ /* 0x000fe200090f0eff */
        /* <DEDUP_REMOVED lines=19> */
.L_x_809:
[----:B------:R-:W-:Y:S05]  /*0ba0*/  BSYNC.RECONVERGENT B2 ;  /* 0x0000000000027941 */ /* 0x000fea0003800200 */
.L_x_808:
[----:B------:R-:W-:Y:S02]  /*0bb0*/  VIADD R9, R9, 0x400 ;  /* 0x0000040009097836 */ /* 0x000fe40000000000 */
[----:B------:R-:W-:Y:S02]  /*0bc0*/  VIADD R27, R27, 0x400 ;  /* 0x000004001b1b7836 */ /* 0x000fe40000000000 */
[----:B------:R-:W-:Y:S01]  /*0bd0*/  VIADD R26, R26, 0x400 ;  /* 0x000004001a1a7836 */ /* 0x000fe20000000000 */
[----:B------:R-:W-:Y:S01]  /*0be0*/  ISETP.GE.AND P0, PT, R9, R5, PT ;  /* 0x000000050900720c */ /* 0x000fe20003f06270 */
[----:B------:R-:W-:Y:S02]  /*0bf0*/  VIADD R22, R22, 0x400 ;  /* 0x0000040016167836 */ /* 0x000fe40000000000 */
[----:B------:R-:W-:-:S10]  /*0c00*/  VIADD R23, R23, 0x400 ;  /* 0x0000040017177836 */ /* 0x000fd40000000000 */
[----:B------:R-:W-:Y:S05]  /*0c10*/  @!P0 BRA `(.L_x_810) ;  /* 0xfffffff800508947 */ /* 0x000fea000383ffff */
.L_x_796:
[----:B------:R-:W-:Y:S05]  /*0c20*/  BSYNC.RECONVERGENT B1 ;  /* 0x0000000000017941 */ /* 0x000fea0003800200 */
.L_x_795:
        /* <DEDUP_REMOVED lines=29> */
.L_x_813:
[----:B------:R-:W-:Y:S05]  /*0e00*/  BSYNC.RECONVERGENT B1 ;  /* 0x0000000000017941 */ /* 0x000fea0003800200 */
.L_x_812:
        /* <DEDUP_REMOVED lines=26> */
.L_x_815:
[----:B------:R-:W-:Y:S05]  /*0fb0*/  BSYNC.RECONVERGENT B1 ;  /* 0x0000000000017941 */ /* 0x000fea0003800200 */
.L_x_814:
        /* <DEDUP_REMOVED lines=26> */
.L_x_817:
[----:B------:R-:W-:Y:S05]  /*1160*/  BSYNC.RECONVERGENT B1 ;  /* 0x0000000000017941 */ /* 0x000fea0003800200 */
.L_x_816:
        /* <DEDUP_REMOVED lines=26> */
.L_x_819:
[----:B------:R-:W-:Y:S05]  /*1310*/  BSYNC.RECONVERGENT B1 ;  /* 0x0000000000017941 */ /* 0x000fea0003800200 */
.L_x_818:
        /* <DEDUP_REMOVED lines=27> */
.L_x_821:
[----:B------:R-:W-:Y:S05]  /*14d0*/  BSYNC.RECONVERGENT B1 ;  /* 0x0000000000017941 */ /* 0x000fea0003800200 */
.L_x_820:
        /* <DEDUP_REMOVED lines=10> */
.L_x_823:
[----:B------:R-:W-:Y:S05]  /*1580*/  BSYNC.RECONVERGENT B1 ;  /* 0x0000000000017941 */ /* 0x000fea0003800200 */
.L_x_822:
[----:B------:R-:W-:Y:S01]  /*1590*/  BAR.SYNC.DEFER_BLOCKING 0x0 ;  /* 0x0000000000007b1d */ /* 0x000fe20000010000 */
[----:B------:R-:W-:-:S13]  /*15a0*/  ISETP.NE.AND P1, PT, R4, RZ, PT ;  /* 0x000000ff0400720c */ /* 0x000fda0003f25270 */
[----:B------:R-:W-:Y:S05]  /*15b0*/  @P1 BRA `(.L_x_824) ;  /* 0x0000005000041947 */ /* 0x000fea0003800000 */
[----:B01----:R-:W0:Y:S01]  /*15c0*/  S2R R5, SR_CgaCtaId ;  /* 0x0000000000057919 */ /* 0x003e220000008800 */
        /* <DEDUP_REMOVED lines=27> */
.L_x_826:
[----:B------:R-:W-:Y:S05]  /*1780*/  BSYNC.RECONVERGENT B1 ;  /* 0x0000000000017941 */ /* 0x000fea0003800200 */
.L_x_825:
        /* <DEDUP_REMOVED lines=24> */
.L_x_828:
[----:B------:R-:W-:Y:S05]  /*1910*/  BSYNC.RECONVERGENT B1 ;  /* 0x0000000000017941 */ /* 0x000fea0003800200 */
.L_x_827:
        /* <DEDUP_REMOVED lines=21> */
.L_x_830:
[----:B------:R-:W-:Y:S05]  /*1a70*/  BSYNC.RECONVERGENT B1 ;  /* 0x0000000000017941 */ /* 0x000fea0003800200 */
.L_x_829:
        /* <DEDUP_REMOVED lines=21> */
.L_x_832:
[----:B------:R-:W-:Y:S05]  /*1bd0*/  BSYNC.RECONVERGENT B1 ;  /* 0x0000000000017941 */ /* 0x000fea0003800200 */
.L_x_831:
        /* <DEDUP_REMOVED lines=21> */
.L_x_834:
[----:B------:R-:W-:Y:S05]  /*1d30*/  BSYNC.RECONVERGENT B1 ;  /* 0x0000000000017941 */ /* 0x000fea0003800200 */
.L_x_833:
        /* <DEDUP_REMOVED lines=21> */
.L_x_836:
[----:B------:R-:W-:Y:S05]  /*1e90*/  BSYNC.RECONVERGENT B1 ;  /* 0x0000000000017941 */ /* 0x000fea0003800200 */
.L_x_835:
        /* <DEDUP_REMOVED lines=20> */
.L_x_811:
[----:B------:R-:W-:Y:S01]  /*1fe0*/  LOP3.LUT R8, R4, 0x3e0, RZ, 0xc0, !PT ;  /* 0x000003e004087812 */ /* 0x000fe200078ec0ff */
[----:B------:R-:W-:Y:S01]  /*1ff0*/  BSSY.RECONVERGENT B1, `(.L_x_837) ;  /* 0x0000020000017945 */ /* 0x000fe20003800200 */
[----:B------:R-:W-:Y:S02]  /*2000*/  IMAD.MOV.U32 R16, RZ, RZ, R7 ;  /* 0x000000ffff107224 */ /* 0x000fe400078e0007 */
[----:B------:R-:W-:Y:S02]  /*2010*/  IMAD.MOV.U32 R18, RZ, RZ, R6 ;  /* 0x000000ffff127224 */ /* 0x000fe400078e0006 */
[----:B------:R-:W-:Y:S01]  /*2020*/  VIADD R10, R8, 0x20 ;  /* 0x00000020080a7836 */ /* 0x000fe20000000000 */
[----:B------:R-:W-:Y:S01]  /*2030*/  LOP3.LUT R8, RZ, R8, RZ, 0x33, !PT ;  /* 0x00000008ff087212 */ /* 0x000fe200078e33ff */
[----:B-----5:R-:W-:-:S03]  /*2040*/  IMAD.MOV.U32 R11, RZ, RZ, R3 ;  /* 0x000000ffff0b7224 */ /* 0x020fc600078e0003 */
[----:B------:R-:W-:Y:S01]  /*2050*/  ISETP.GT.AND P0, PT, R10, R5, PT ;  /* 0x000000050a00720c */ /* 0x000fe20003f04270 */
[----:B------:R-:W-:Y:S02]  /*2060*/  IMAD.IADD R8, R5, 0x1, R8 ;  /* 0x0000000105087824 */ /* 0x000fe400078e0208 */
[----:B------:R-:W-:-:S03]  /*2070*/  IMAD.MOV.U32 R10, RZ, RZ, R2 ;  /* 0x000000ffff0a7224 */ /* 0x000fc600078e0002 */
        /* <DEDUP_REMOVED lines=23> */
.L_x_838:
[----:B------:R-:W-:Y:S05]  /*21f0*/  BSYNC.RECONVERGENT B1 ;  /* 0x0000000000017941 */ /* 0x000fea0003800200 */
.L_x_837:
        /* <DEDUP_REMOVED lines=27> */
.L_x_840:
[----:B------:R-:W-:Y:S05]  /*23b0*/  BSYNC.RECONVERGENT B1 ;  /* 0x0000000000017941 */ /* 0x000fea0003800200 */
.L_x_839:
        /* <DEDUP_REMOVED lines=27> */
.L_x_842:
[----:B------:R-:W-:Y:S05]  /*2570*/  BSYNC.RECONVERGENT B1 ;  /* 0x0000000000017941 */ /* 0x000fea0003800200 */
.L_x_841:
        /* <DEDUP_REMOVED lines=27> */
.L_x_844:
[----:B------:R-:W-:Y:S05]  /*2730*/  BSYNC.RECONVERGENT B1 ;  /* 0x0000000000017941 */ /* 0x000fea0003800200 */
.L_x_843:
        /* <DEDUP_REMOVED lines=28> */
.L_x_846:
[----:B------:R-:W-:Y:S05]  /*2900*/  BSYNC.RECONVERGENT B1 ;  /* 0x0000000000017941 */ /* 0x000fea0003800200 */
.L_x_845:
        /* <DEDUP_REMOVED lines=10> */
.L_x_848:
[----:B------:R-:W-:Y:S05]  /*29b0*/  BSYNC.RECONVERGENT B1 ;  /* 0x0000000000017941 */ /* 0x000fea0003800200 */
.L_x_847:
[----:B------:R-:W-:Y:S01]  /*29c0*/  BAR.SYNC.DEFER_BLOCKING 0x0 ;  /* 0x0000000000007b1d */ /* 0x000fe20000010000 */
[----:B------:R-:W-:-:S13]  /*29d0*/  ISETP.NE.AND P1, PT, R4, RZ, PT ;  /* 0x000000ff0400720c */ /* 0x000fda0003f25270 */
[----:B------:R-:W-:Y:S05]  /*29e0*/  @P1 BRA `(.L_x_824) ;  /* 0x0000003800f81947 */ /* 0x000fea0003800000 */
[----:B------:R-:W-:Y:S01]  /*29f0*/  ISETP.GE.AND P0, PT, R5, 0x21, PT ;  /* 0x000000210500780c */ /* 0x000fe20003f06270 */
[----:B------:R-:W-:Y:S02]  /*2a00*/  IMAD.MOV.U32 R13, RZ, RZ, R16 ;  /* 0x000000ffff0d7224 */ /* 0x000fe400078e0010 */
[----:B------:R-:W-:Y:S02]  /*2a10*/  IMAD.MOV.U32 R4, RZ, RZ, R17 ;  /* 0x000000ffff047224 */ /* 0x000fe400078e0011 */
[----:B------:R-:W-:Y:S02]  /*2a20*/  IMAD.MOV.U32 R6, RZ, RZ, R2 ;  /* 0x000000ffff067224 */ /* 0x000fe400078e0002 */
[----:B0-----:R-:W-:-:S06]  /*2a30*/  IMAD.MOV.U32 R7, RZ, RZ, R3 ;  /* 0x000000ffff077224 */ /* 0x001fcc00078e0003 */
        /* <DEDUP_REMOVED lines=27> */
.L_x_850:
[----:B------:R-:W-:Y:S05]  /*2bf0*/  BSYNC.RECONVERGENT B1 ;  /* 0x0000000000017941 */ /* 0x000fea0003800200 */
.L_x_849:
        /* <DEDUP_REMOVED lines=32> */
.L_x_852:
[----:B------:R-:W-:Y:S05]  /*2e00*/  BSYNC.RECONVERGENT B1 ;  /* 0x0000000000017941 */ /* 0x000fea0003800200 */
.L_x_851:
        /* <DEDUP_REMOVED lines=32> */
.L_x_854:
[----:B------:R-:W-:Y:S05]  /*3010*/  BSYNC.RECONVERGENT B1 ;  /* 0x0000000000017941 */ /* 0x000fea0003800200 */
.L_x_853:
        /* <DEDUP_REMOVED lines=32> */
.L_x_856:
[----:B------:R-:W-:Y:S05]  /*3220*/  BSYNC.RECONVERGENT B1 ;  /* 0x0000000000017941 */ /* 0x000fea0003800200 */
.L_x_855:
        /* <DEDUP_REMOVED lines=32> */
.L_x_858:
[----:B------:R-:W-:Y:S05]  /*3430*/  BSYNC.RECONVERGENT B1 ;  /* 0x0000000000017941 */ /* 0x000fea0003800200 */
.L_x_857:
        /* <DEDUP_REMOVED lines=32> */
.L_x_860:
[----:B------:R-:W-:Y:S05]  /*3640*/  BSYNC.RECONVERGENT B1 ;  /* 0x0000000000017941 */ /* 0x000fea0003800200 */
.L_x_859:
        /* <DEDUP_REMOVED lines=30> */
.L_x_792:
[----:B------:R-:W0:Y:S01]  /*3830*/  S2R R5, SR_TID.X ;  /* 0x0000000000057919 */ /* 0x000e220000002100 */
[----:B------:R-:W1:Y:S01]  /*3840*/  LDCU.128 UR12, c[0x0][0x380] ;  /* 0x00007000ff0c77ac */ /* 0x000e620008000c00 */
[----:B------:R-:W-:Y:S02]  /*3850*/  SHF.R.S32.HI R4, RZ, 0x1f, R8 ;  /* 0x0000001fff047819 */ /* 0x000fe40000011408 */
[----:B0-----:R-:W-:-:S04]  /*3860*/  IADD3 R2, P0, PT, R8, R5, RZ ;  /* 0x0000000508027210 */ /* 0x001fc80007f1e0ff */
[----:B-1----:R-:W-:Y:S01]  /*3870*/  LEA R6, P1, R2, UR12, 0x3 ;  /* 0x0000000c02067c11 */ /* 0x002fe2000f8218ff */
[----:B------:R-:W-:-:S05]  /*3880*/  IMAD.X R3, RZ, RZ, R4, P0 ;  /* 0x000000ffff037224 */ /* 0x000fca00000e0604 */
[----:B------:R-:W-:-:S05]  /*3890*/  LEA.HI.X R7, R2, UR13, R3, 0x3, P1 ;  /* 0x0000000d02077c11 */ /* 0x000fca00088f1c03 */
[----:B------:R-:W2:Y:S04]  /*38a0*/  LDG.E.64 R14, desc[UR10][R6.64] ;  /* 0x0000000a060e7981 */ /* 0x000ea8000c1e1b00 */
[----:B------:R-:W2:Y:S04]  /*38b0*/  LDG.E.64 R16, desc[UR10][R6.64+0x800] ;  /* 0x0008000a06107981 */ /* 0x000ea8000c1e1b00 */
[----:B------:R-:W3:Y:S04]  /*38c0*/  LDG.E.64 R18, desc[UR10][R6.64+0x1000] ;  /* 0x0010000a06127981 */ /* 0x000ee8000c1e1b00 */
[----:B------:R-:W4:Y:S01]  /*38d0*/  LDG.E.64 R2, desc[UR10][R6.64+0x1800] ;  /* 0x0018000a06027981 */ /* 0x000f22000c1e1b00 */
[C---:B------:R-:W-:Y:S01]  /*38e0*/  VIADD R10, R5.reuse, 0x100 ;  /* 0x00000100050a7836 */ /* 0x040fe20000000000 */
[----:B------:R-:W-:Y:S01]  /*38f0*/  UMOV UR4, URZ ;  /* 0x000000ff00047c82 */ /* 0x000fe20008000000 */
[----:B------:R-:W-:Y:S01]  /*3900*/  BSSY.RECONVERGENT B1, `(.L_x_861) ;  /* 0x0000019000017945 */ /* 0x000fe20003800200 */
[----:B------:R0:W5:Y:S02]  /*3910*/  LDG.E.64 R12, desc[UR10][R6.64+0x2000] ;  /* 0x0020000a060c7981 */ /* 0x000164000c1e1b00 */
[----:B0-----:R-:W-:Y:S01]  /*3920*/  LOP3.LUT R7, R5, 0x400, RZ, 0xfc, !PT ;  /* 0x0000040005077812 */ /* 0x001fe200078efcff */
[----:B--2---:R-:W-:-:S06]  /*3930*/  DSETP.GEU.AND P0, PT, R16, R14, PT ;  /* 0x0000000e1000722a */ /* 0x004fcc0003f0e000 */
[----:B------:R-:W-:Y:S01]  /*3940*/  FSEL R14, R16, R14, !P0 ;  /* 0x0000000e100e7208 */ /* 0x000fe20004000000 */
[----:B------:R-:W-:Y:S01]  /*3950*/  VIADD R16, R5, 0x200 ;  /* 0x0000020005107836 */ /* 0x000fe20000000000 */
[----:B------:R-:W-:Y:S02]  /*3960*/  FSEL R15, R17, R15, !P0 ;  /* 0x0000000f110f7208 */ /* 0x000fe40004000000 */
[----:B------:R-:W-:-:S04]  /*3970*/  IADD3 R17, P3, PT, R8, UR14, RZ ;  /* 0x0000000e08117c10 */ /* 0x000fc8000ff7e0ff */
[----:B---3--:R-:W-:Y:S01]  /*3980*/  DSETP.GEU.AND P1, PT, R18, R14, PT ;  /* 0x0000000e1200722a */ /* 0x008fe20003f2e000 */
[----:B------:R-:W-:-:S05]  /*3990*/  IADD3.X R4, PT, PT, R4, UR15, RZ, P3, !PT ;  /* 0x0000000f04047c10 */ /* 0x000fca0009ffe4ff */
[----:B------:R-:W-:Y:S02]  /*39a0*/  FSEL R14, R18, R14, !P1 ;  /* 0x0000000e120e7208 */ /* 0x000fe40004800000 */
[----:B------:R-:W-:-:S03]  /*39b0*/  FSEL R15, R19, R15, !P1 ;  /* 0x0000000f130f7208 */ /* 0x000fc60004800000 */
[----:B------:R-:W-:Y:S02]  /*39c0*/  IMAD.MOV.U32 R8, RZ, RZ, R14 ;  /* 0x000000ffff087224 */ /* 0x000fe400078e000e */
[----:B------:R-:W-:Y:S01]  /*39d0*/  IMAD.MOV.U32 R9, RZ, RZ, R15 ;  /* 0x000000ffff097224 */ /* 0x000fe200078e000f */
[----:B----4-:R-:W-:Y:S01]  /*39e0*/  DSETP.GEU.AND P2, PT, R14, R2, PT ;  /* 0x000000020e00722a */ /* 0x010fe20003f4e000 */
[----:B------:R-:W-:-:S05]  /*39f0*/  @P1 SEL R16, R10, R5, !P0 ;  /* 0x000000050a101207 */ /* 0x000fca0004000000 */
[----:B------:R-:W-:-:S08]  /*3a00*/  IMAD.MOV.U32 R10, RZ, RZ, R16 ;  /* 0x000000ffff0a7224 */ /* 0x000fd000078e0010 */
[----:B------:R-:W-:Y:S05]  /*3a10*/  @!P2 BRA `(.L_x_862) ;  /* 0x00000000001ca947 */ /* 0x000fea0003800000 */
[----:B------:R-:W-:Y:S01]  /*3a20*/  DSETP.GEU.AND P0, PT, R2, R14, PT ;  /* 0x0000000e0200722a */ /* 0x000fe20003f0e000 */
[----:B------:R-:W-:Y:S02]  /*3a30*/  IMAD.MOV.U32 R8, RZ, RZ, R2 ;  /* 0x000000ffff087224 */ /* 0x000fe400078e0002 */
[----:B------:R-:W-:Y:S02]  /*3a40*/  IMAD.MOV.U32 R9, RZ, RZ, R3 ;  /* 0x000000ffff097224 */ /* 0x000fe400078e0003 */
[----:B------:R-:W-:-:S09]  /*3a50*/  VIADD R10, R5, 0x300 ;  /* 0x00000300050a7836 */ /* 0x000fd20000000000 */
[----:B------:R-:W-:Y:S02]  /*3a60*/  @P0 IMAD.MOV.U32 R8, RZ, RZ, R14 ;  /* 0x000000ffff080224 */ /* 0x000fe400078e000e */
[----:B------:R-:W-:Y:S02]  /*3a70*/  @P0 IMAD.MOV.U32 R9, RZ, RZ, R15 ;  /* 0x000000ffff090224 */ /* 0x000fe400078e000f */
[----:B------:R-:W-:-:S07]  /*3a80*/  @P0 IMAD.MOV.U32 R10, RZ, RZ, R16 ;  /* 0x000000ffff0a0224 */ /* 0x000fce00078e0010 */
.L_x_862:
[----:B------:R-:W-:Y:S05]  /*3a90*/  BSYNC.RECONVERGENT B1 ;  /* 0x0000000000017941 */ /* 0x000fea0003800200 */
.L_x_861:
[----:B-----5:R-:W-:Y:S01]  /*3aa0*/  DSETP.GEU.AND P0, PT, R8, R12, PT ;  /* 0x0000000c0800722a */ /* 0x020fe20003f0e000 */
[-C--:B------:R-:W-:Y:S01]  /*3ab0*/  IADD3 R19, P3, PT, R10, R17.reuse, RZ ;  /* 0x000000110a137210 */ /* 0x080fe20007f7e0ff */
[----:B------:R-:W-:Y:S01]  /*3ac0*/  BSSY.RECONVERGENT B1, `(.L_x_863) ;  /* 0x0000018000017945 */ /* 0x000fe20003800200 */
[----:B------:R-:W-:Y:S01]  /*3ad0*/  IADD3 R14, P2, PT, R7, R17, RZ ;  /* 0x00000011070e7210 */ /* 0x000fe20007f5e0ff */
[----:B------:R-:W-:Y:S01]  /*3ae0*/  IMAD.MOV.U32 R2, RZ, RZ, R8 ;  /* 0x000000ffff027224 */ /* 0x000fe200078e0008 */
[----:B------:R-:W-:Y:S01]  /*3af0*/  IADD3.X R16, PT, PT, R4, UR4, RZ, P3, !PT ;  /* 0x0000000404107c10 */ /* 0x000fe20009ffe4ff */
[----:B------:R-:W-:Y:S01]  /*3b00*/  IMAD.MOV.U32 R3, RZ, RZ, R9 ;  /* 0x000000ffff037224 */ /* 0x000fe200078e0009 */
[----:B------:R-:W-:Y:S01]  /*3b10*/  ISETP.LE.AND P1, PT, R11, UR6, PT ;  /* 0x000000060b007c0c */ /* 0x000fe2000bf23270 */
[----:B------:R-:W-:Y:S02]  /*3b20*/  IMAD.X R15, RZ, RZ, R4, P2 ;  /* 0x000000ffff0f7224 */ /* 0x000fe400010e0604 */
[----:B------:R-:W-:-:S02]  /*3b30*/  IMAD.MOV.U32 R6, RZ, RZ, R19 ;  /* 0x000000ffff067224 */ /* 0x000fc400078e0013 */
[----:B------:R-:W-:Y:S02]  /*3b40*/  IMAD.MOV.U32 R4, RZ, RZ, R16 ;  /* 0x000000ffff047224 */ /* 0x000fe400078e0010 */
[----:B------:R-:W-:Y:S06]  /*3b50*/  @!P0 BRA `(.L_x_864) ;  /* 0x0000000000388947 */ /* 0x000fec0003800000 */
        /* <DEDUP_REMOVED lines=14> */
.L_x_864:
[----:B------:R-:W-:Y:S05]  /*3c40*/  BSYNC.RECONVERGENT B1 ;  /* 0x0000000000017941 */ /* 0x000fea0003800200 */
.L_x_863:
        /* <DEDUP_REMOVED lines=12> */
[----:B------:R-:W-:-:S05]  /*3d10*/  IMAD.MOV.U32 R13, RZ, RZ, 0x500 ;  /* 0x00000500ff0d7424 */ /* 0x000fca00078e00ff */
[----:B------:R-:W2:Y:S01]  /*3d20*/  ATOMG.E.ADD.STRONG.GPU PT, R7, desc[UR10][R8.64], R13 ;  /* 0x8000000d080779a8 */ /* 0x000ea200081ef10a */
[----:B------:R-:W0:Y:S01]  /*3d30*/  S2UR UR5, SR_CgaCtaId ;  /* 0x00000000000579c3 */ /* 0x000e220000008800 */
[----:B------:R-:W-:Y:S02]  /*3d40*/  UMOV UR4, 0x400 ;  /* 0x0000040000047882 */ /* 0x000fe40000000000 */
[----:B0-----:R-:W-:Y:S01]  /*3d50*/  ULEA UR4, UR5, UR4, 0x18 ;  /* 0x0000000405047291 */ /* 0x001fe2000f8ec0ff */
[----:B--2---:R-:W-:-:S08]  /*3d60*/  VIADD R7, R7, UR6 ;  /* 0x0000000607077c36 */ /* 0x004fd00008000000 */
[----:B------:R0:W-:Y:S03]  /*3d70*/  STS [UR4+0x98], R7 ;  /* 0x00009807ff007988 */ /* 0x0001e60008000804 */
.L_x_867:
[----:B------:R-:W-:Y:S05]  /*3d80*/  BSYNC.RECONVERGENT B1 ;  /* 0x0000000000017941 */ /* 0x000fea0003800200 */
.L_x_866:
[----:B------:R-:W1:Y:S08]  /*3d90*/  S2UR UR5, SR_CgaCtaId ;  /* 0x00000000000579c3 */ /* 0x000e700000008800 */
[----:B------:R-:W-:Y:S06]  /*3da0*/  BAR.SYNC.DEFER_BLOCKING 0x0 ;  /* 0x0000000000007b1d */ /* 0x000fec0000010000 */
[----:B------:R-:W-:Y:S01]  /*3db0*/  UMOV UR4, 0x400 ;  /* 0x0000040000047882 */ /* 0x000fe20000000000 */
[----:B------:R-:W2:Y:S01]  /*3dc0*/  LDCU UR7, c[0x0][0x398] ;  /* 0x00007300ff0777ac */ /* 0x000ea20008000800 */
[----:B-1----:R-:W-:-:S06]  /*3dd0*/  ULEA UR4, UR5, UR4, 0x18 ;  /* 0x0000000405047291 */ /* 0x002fcc000f8ec0ff */
[----:B0-----:R-:W-:-:S05]  /*3de0*/  IMAD.U32 R7, RZ, RZ, UR4 ;  /* 0x00000004ff077e24 */ /* 0x001fca000f8e00ff */
[----:B------:R-:W0:Y:S02]  /*3df0*/  LDS R22, [R7+0x98] ;  /* 0x0000980007167984 */ /* 0x000e240000000800 */
[----:B0-----:R-:W-:-:S05]  /*3e00*/  VIADD R10, R22, 0x500 ;  /* 0x00000500160a7836 */ /* 0x001fca0000000000 */
[----:B------:R-:W-:-:S13]  /*3e10*/  ISETP.GT.AND P0, PT, R10, R11, PT ;  /* 0x0000000b0a00720c */ /* 0x000fda0003f04270 */
[----:B--2---:R-:W-:Y:S05]  /*3e20*/  @P0 BRA `(.L_x_868) ;  /* 0x00000008005c0947 */ /* 0x004fea0003800000 */
[----:B------:R-:W-:Y:S01]  /*3e30*/  BSSY.RECONVERGENT B1, `(.L_x_868) ;  /* 0x0000096000017945 */ /* 0x000fe20003800200 */
.L_x_881:
[----:B------:R-:W0:Y:S01]  /*3e40*/  LDC.64 R28, c[0x0][0x380] ;  /* 0x0000e000ff1c7b82 */ /* 0x000e220000000a00 */
[----:B------:R-:W-:Y:S02]  /*3e50*/  IADD3 R23, P0, PT, R5, R22, RZ ;  /* 0x0000001605177210 */ /* 0x000fe40007f1e0ff */
[----:B------:R-:W-:-:S05]  /*3e60*/  SHF.R.S32.HI R26, RZ, 0x1f, R22 ;  /* 0x0000001fff1a7819 */ /* 0x000fca0000011416 */
[----:B------:R-:W-:Y:S01]  /*3e70*/  IMAD.X R34, RZ, RZ, R26, P0 ;  /* 0x000000ffff227224 */ /* 0x000fe200000e061a */
[----:B------:R-:W1:Y:S01]  /*3e80*/  LDC.64 R10, c[0x0][0x388] ;  /* 0x0000e200ff0a7b82 */ /* 0x000e620000000a00 */
[----:B0-----:R-:W-:-:S04]  /*3e90*/  LEA R28, P0, R23, R28, 0x3 ;  /* 0x0000001c171c7211 */ /* 0x001fc800078018ff */
[----:B------:R-:W-:-:S05]  /*3ea0*/  LEA.HI.X R29, R23, R29, R34, 0x3, P0 ;  /* 0x0000001d171d7211 */ /* 0x000fca00000f1c22 */
[----:B------:R-:W2:Y:S04]  /*3eb0*/  LDG.E.64 R24, desc[UR10][R28.64] ;  /* 0x0000000a1c187981 */ /* 0x000ea8000c1e1b00 */
[----:B------:R0:W5:Y:S04]  /*3ec0*/  LDG.E.64 R20, desc[UR10][R28.64+0x800] ;  /* 0x0008000a1c147981 */ /* 0x000168000c1e1b00 */
[----:B------:R0:W5:Y:S04]  /*3ed0*/  LDG.E.64 R16, desc[UR10][R28.64+0x1000] ;  /* 0x0010000a1c107981 */ /* 0x000168000c1e1b00 */
[----:B------:R0:W5:Y:S04]  /*3ee0*/  LDG.E.64 R14, desc[UR10][R28.64+0x1800] ;  /* 0x0018000a1c0e7981 */ /* 0x000168000c1e1b00 */
[----:B------:R0:W5:Y:S01]  /*3ef0*/  LDG.E.64 R12, desc[UR10][R28.64+0x2000] ;  /* 0x0020000a1c0c7981 */ /* 0x000162000c1e1b00 */
[----:B-1----:R-:W-:Y:S01]  /*3f00*/  IADD3 R23, P1, PT, R23, R10, RZ ;  /* 0x0000000a17177210 */ /* 0x002fe20007f3e0ff */
[----:B------:R-:W-:Y:S01]  /*3f10*/  BSSY.RECONVERGENT B2, `(.L_x_869) ;  /* 0x0000016000027945 */ /* 0x000fe20003800200 */
[----:B------:R-:W-:-:S02]  /*3f20*/  IMAD.MOV.U32 R30, RZ, RZ, R6 ;  /* 0x000000ffff1e7224 */ /* 0x000fc400078e0006 */
[----:B------:R-:W-:Y:S02]  /*3f30*/  IMAD.MOV.U32 R32, RZ, RZ, R4 ;  /* 0x000000ffff207224 */ /* 0x000fe400078e0004 */
        /* <DEDUP_REMOVED lines=19> */
.L_x_870:
[----:B------:R-:W-:Y:S05]  /*4070*/  BSYNC.RECONVERGENT B2 ;  /* 0x0000000000027941 */ /* 0x000fea0003800200 */
.L_x_869:
        /* <DEDUP_REMOVED lines=8> */
[----:B------:R-:W-:Y:S01]  /*4100*/  IADD3 R2, P1, P2, R5, R10, R22 ;  /* 0x0000000a05027210 */ /* 0x000fe20007a3e016 */
[----:B------:R-:W-:Y:S02]  /*4110*/  IMAD.MOV.U32 R24, RZ, RZ, R20 ;  /* 0x000000ffff187224 */ /* 0x000fe400078e0014 */
[----:B------:R-:W-:Y:S01]  /*4120*/  IMAD.MOV.U32 R25, RZ, RZ, R21 ;  /* 0x000000ffff197224 */ /* 0x000fe200078e0015 */
[----:B------:R-:W-:Y:S02]  /*4130*/  IADD3 R29, P3, PT, R2, 0x100, RZ ;  /* 0x00000100021d7810 */ /* 0x000fe40007f7e0ff */
[----:B------:R-:W-:-:S05]  /*4140*/  IADD3.X R2, PT, PT, RZ, R11, R26, P1, P2 ;  /* 0x0000000bff027210 */ /* 0x000fca0000fe441a */
[----:B------:R-:W-:Y:S02]  /*4150*/  IMAD.X R31, RZ, RZ, R2, P3 ;  /* 0x000000ffff1f7224 */ /* 0x000fe400018e0602 */
        /* <DEDUP_REMOVED lines=9> */
.L_x_872:
[----:B------:R-:W-:Y:S05]  /*41f0*/  BSYNC.RECONVERGENT B2 ;  /* 0x0000000000027941 */ /* 0x000fea0003800200 */
.L_x_871:
        /* <DEDUP_REMOVED lines=23> */
.L_x_874:
[----:B------:R-:W-:Y:S05]  /*4370*/  BSYNC.RECONVERGENT B2 ;  /* 0x0000000000027941 */ /* 0x000fea0003800200 */
.L_x_873:
        /* <DEDUP_REMOVED lines=23> */
.L_x_876:
[----:B------:R-:W-:Y:S05]  /*44f0*/  BSYNC.RECONVERGENT B2 ;  /* 0x0000000000027941 */ /* 0x000fea0003800200 */
.L_x_875:
        /* <DEDUP_REMOVED lines=21> */
.L_x_878:
[----:B------:R-:W-:Y:S05]  /*4650*/  BSYNC.RECONVERGENT B2 ;  /* 0x0000000000027941 */ /* 0x000fea0003800200 */
.L_x_877:
[----:B------:R-:W-:Y:S01]  /*4660*/  BAR.SYNC.DEFER_BLOCKING 0x0 ;  /* 0x0000000000007b1d */ /* 0x000fe20000010000 */
[----:B------:R-:W-:-:S05]  /*4670*/  ISETP.NE.AND P0, PT, R5, RZ, PT ;  /* 0x000000ff0500720c */ /* 0x000fca0003f05270 */
[----:B------:R-:W-:Y:S08]  /*4680*/  BSSY.RECONVERGENT B2, `(.L_x_879) ;  /* 0x000000a000027945 */ /* 0x000ff00003800200 */
[----:B------:R-:W-:Y:S05]  /*4690*/  @P0 BRA `(.L_x_880) ;  /* 0x0000000000200947 */ /* 0x000fea0003800000 */
[----:B------:R-:W-:-:S05]  /*46a0*/  IMAD.MOV.U32 R11, RZ, RZ, 0x500 ;  /* 0x00000500ff0b7424 */ /* 0x000fca00078e00ff */
[----:B------:R-:W2:Y:S01]  /*46b0*/  ATOMG.E.ADD.STRONG.GPU PT, R7, desc[UR10][R8.64], R11 ;  /* 0x8000000b080779a8 */ /* 0x000ea200081ef10a */
[----:B------:R-:W0:Y:S01]  /*46c0*/  S2UR UR5, SR_CgaCtaId ;  /* 0x00000000000579c3 */ /* 0x000e220000008800 */
[----:B------:R-:W-:Y:S02]  /*46d0*/  UMOV UR4, 0x400 ;  /* 0x0000040000047882 */ /* 0x000fe40000000000 */
[----:B0-----:R-:W-:Y:S01]  /*46e0*/  ULEA UR4, UR5, UR4, 0x18 ;  /* 0x0000000405047291 */ /* 0x001fe2000f8ec0ff */
[----:B--2---:R-:W-:-:S05]  /*46f0*/  VIADD R10, R7, UR6 ;  /* 0x00000006070a7c36 */ /* 0x004fca0008000000 */
[----:B------:R-:W-:-:S05]  /*4700*/  IMAD.U32 R7, RZ, RZ, UR4 ;  /* 0x00000004ff077e24 */ /* 0x000fca000f8e00ff */
[----:B------:R0:W-:Y:S02]  /*4710*/  STS [R7+0x98], R10 ;  /* 0x0000980a07007388 */ /* 0x0001e40000000800 */
.L_x_880:
[----:B------:R-:W-:Y:S05]  /*4720*/  BSYNC.RECONVERGENT B2 ;  /* 0x0000000000027941 */ /* 0x000fea0003800200 */
.L_x_879:
[----:B------:R-:W-:Y:S01]  /*4730*/  BAR.SYNC.DEFER_BLOCKING 0x0 ;  /* 0x0000000000007b1d */ /* 0x000fe20000010000 */
[----:B------:R-:W-:-:S05]  /*4740*/  IMAD.U32 R11, RZ, RZ, UR7 ;  /* 0x00000007ff0b7e24 */ /* 0x000fca000f8e00ff */
[----:B------:R-:W0:Y:S02]  /*4750*/  LDS R22, [R7+0x98] ;  /* 0x0000980007167984 */ /* 0x000e240000000800 */
[----:B0-----:R-:W-:-:S05]  /*4760*/  VIADD R10, R22, 0x500 ;  /* 0x00000500160a7836 */ /* 0x001fca0000000000 */
[----:B------:R-:W-:-:S13]  /*4770*/  ISETP.GT.AND P0, PT, R10, R11, PT ;  /* 0x0000000b0a00720c */ /* 0x000fda0003f04270 */
[----:B------:R-:W-:Y:S05]  /*4780*/  @!P0 BRA `(.L_x_881) ;  /* 0xfffffff400ac8947 */ /* 0x000fea000383ffff */
[----:B------:R-:W-:Y:S05]  /*4790*/  BSYNC.RECONVERGENT B1 ;  /* 0x0000000000017941 */ /* 0x000fea0003800200 */
.L_x_868:
[----:B------:R-:W-:Y:S01]  /*47a0*/  ISETP.GE.AND P0, PT, R22, R11, PT ;  /* 0x0000000b1600720c */ /* 0x000fe20003f06270 */
[----:B------:R-:W0:Y:S01]  /*47b0*/  LDCU.64 UR6, c[0x0][0x388] ;  /* 0x00007100ff0677ac */ /* 0x000e220008000a00 */
[----:B------:R-:W-:Y:S01]  /*47c0*/  BSSY.RECONVERGENT B1, `(.L_x_865) ;  /* 0x00000a8000017945 */ /* 0x000fe20003800200 */
[----:B------:R-:W1:Y:S10]  /*47d0*/  LDCU.64 UR4, c[0x0][0x388] ;  /* 0x00007100ff0477ac */ /* 0x000e740008000a00 */
        /* <DEDUP_REMOVED lines=11> */
[----:B------:R-:W2:Y:S01]  /*4890*/  LDC.64 R10, c[0x0][0x380] ;  /* 0x0000e000ff0a7b82 */ /* 0x000ea20000000a00 */
[----:B------:R-:W-:Y:S01]  /*48a0*/  LEA.HI R7, R18, 0x1, RZ, 0x18 ;  /* 0x0000000112077811 */ /* 0x000fe200078fc0ff */
[----:B------:R-:W-:-:S03]  /*48b0*/  IMAD.IADD R15, R5, 0x1, R22 ;  /* 0x00000001050f7824 */ /* 0x000fc600078e0216 */
[----:B------:R-:W-:Y:S01]  /*48c0*/  LOP3.LUT R9, R7, 0x3, RZ, 0xc0, !PT ;  /* 0x0000000307097812 */ /* 0x000fe200078ec0ff */
[----:B------:R-:W-:-:S04]  /*48d0*/  IMAD.MOV.U32 R7, RZ, RZ, R5 ;  /* 0x000000ffff077224 */ /* 0x000fc800078e0005 */
[----:B------:R-:W-:-:S07]  /*48e0*/  IMAD.MOV R9, RZ, RZ, -R9 ;  /* 0x000000ffff097224 */ /* 0x000fce00078e0a09 */
.L_x_887:
[----:B--2---:R-:W-:-:S06]  /*48f0*/  IMAD.WIDE R12, R15, 0x8, R10 ;  /* 0x000000080f0c7825 */ /* 0x004fcc00078e020a */
[----:B------:R-:W2:Y:S01]  /*4900*/  LDG.E.64 R12, desc[UR10][R12.64] ;  /* 0x0000000a0c0c7981 */ /* 0x000ea2000c1e1b00 */
[----:B------:R-:W-:Y:S01]  /*4910*/  VIADD R9, R9, 0x1 ;  /* 0x0000000109097836 */ /* 0x000fe20000000000 */
[----:B-1----:R-:W-:Y:S01]  /*4920*/  IADD3 R21, P1, PT, R15, UR4, RZ ;  /* 0x000000040f157c10 */ /* 0x002fe2000ff3e0ff */
[----:B------:R-:W-:Y:S03]  /*4930*/  BSSY.RECONVERGENT B3, `(.L_x_885) ;  /* 0x0000017000037945 */ /* 0x000fe60003800200 */
[----:B------:R-:W-:Y:S02]  /*4940*/  ISETP.NE.AND P2, PT, R9, RZ, PT ;  /* 0x000000ff0900720c */ /* 0x000fe40003f45270 */
[----:B------:R-:W-:Y:S01]  /*4950*/  LEA.HI.X.SX32 R23, R15, UR5, 0x1, P1 ;  /* 0x000000050f177c11 */ /* 0x000fe200088f0eff */
        /* <DEDUP_REMOVED lines=20> */
.L_x_886:
[----:B0-----:R-:W-:Y:S05]  /*4aa0*/  BSYNC.RECONVERGENT B3 ;  /* 0x0000000000037941 */ /* 0x001fea0003800200 */
.L_x_885:
[----:B------:R-:W-:Y:S02]  /*4ab0*/  VIADD R7, R7, 0x100 ;  /* 0x0000010007077836 */ /* 0x000fe40000000000 */
[----:B------:R-:W-:Y:S01]  /*4ac0*/  VIADD R15, R15, 0x100 ;  /* 0x000001000f0f7836 */ /* 0x000fe20000000000 */
[----:B------:R-:W-:Y:S06]  /*4ad0*/  @P2 BRA `(.L_x_887) ;  /* 0xfffffffc00842947 */ /* 0x000fec000383ffff */
.L_x_884:
[----:B01----:R-:W-:Y:S05]  /*4ae0*/  BSYNC.RECONVERGENT B2 ;  /* 0x0000000000027941 */ /* 0x003fea0003800200 */
.L_x_883:
        /* <DEDUP_REMOVED lines=9> */
.L_x_896:
[----:B------:R-:W-:-:S05]  /*4b80*/  IMAD.WIDE R22, R9, 0x8, R10 ;  /* 0x0000000809167825 */ /* 0x000fca00078e020a */
[----:B------:R-:W2:Y:S04]  /*4b90*/  LDG.E.64 R20, desc[UR10][R22.64+-0x1000] ;  /* 0xfff0000a16147981 */ /* 0x000ea8000c1e1b00 */
[----:B------:R0:W5:Y:S04]  /*4ba0*/  LDG.E.64 R16, desc[UR10][R22.64+-0x800] ;  /* 0xfff8000a16107981 */ /* 0x000168000c1e1b00 */
        /* <DEDUP_REMOVED lines=25> */
.L_x_889:
[----:B------:R-:W-:Y:S05]  /*4d40*/  BSYNC.RECONVERGENT B2 ;  /* 0x0000000000027941 */ /* 0x000fea0003800200 */
.L_x_888:
        /* <DEDUP_REMOVED lines=23> */
.L_x_891:
[----:B------:R-:W-:Y:S05]  /*4ec0*/  BSYNC.RECONVERGENT B2 ;  /* 0x0000000000027941 */ /* 0x000fea0003800200 */
.L_x_890:
[----:B------:R-:W-:Y:S01]  /*4ed0*/  DSETP.GEU.AND P0, PT, R2, R14, PT ;  /* 0x0000000e0200722a */ /* 0x000fe20003f0e000 */
[C---:B------:R-:W-:Y:S01]  /*4ee0*/  IADD3 R21, P1, PT, R26.reuse, UR6, RZ ;  /* 0x000000061a157c10 */ /* 0x040fe2000ff3e0ff */
        /* <DEDUP_REMOVED lines=22> */
.L_x_893:
[----:B------:R-:W-:Y:S05]  /*5050*/  BSYNC.RECONVERGENT B2 ;  /* 0x0000000000027941 */ /* 0x000fea0003800200 */
.L_x_892:
        /* <DEDUP_REMOVED lines=22> */
.L_x_895:
[----:B------:R-:W-:Y:S05]  /*51c0*/  BSYNC.RECONVERGENT B2 ;  /* 0x0000000000027941 */ /* 0x000fea0003800200 */
.L_x_894:
[----:B------:R-:W-:Y:S02]  /*51d0*/  VIADD R7, R7, 0x400 ;  /* 0x0000040007077836 */ /* 0x000fe40000000000 */
[----:B------:R-:W-:Y:S02]  /*51e0*/  VIADD R27, R27, 0x400 ;  /* 0x000004001b1b7836 */ /* 0x000fe40000000000 */
[----:B------:R-:W-:Y:S01]  /*51f0*/  VIADD R26, R26, 0x400 ;  /* 0x000004001a1a7836 */ /* 0x000fe20000000000 */
[----:B------:R-:W-:Y:S01]  /*5200*/  ISETP.GE.AND P0, PT, R7, R8, PT ;  /* 0x000000080700720c */ /* 0x000fe20003f06270 */
[----:B------:R-:W-:Y:S02]  /*5210*/  VIADD R25, R25, 0x400 ;  /* 0x0000040019197836 */ /* 0x000fe40000000000 */
[----:B------:R-:W-:-:S10]  /*5220*/  VIADD R9, R9, 0x400 ;  /* 0x0000040009097836 */ /* 0x000fd40000000000 */
[----:B------:R-:W-:Y:S05]  /*5230*/  @!P0 BRA `(.L_x_896) ;  /* 0xfffffff800508947 */ /* 0x000fea000383ffff */
.L_x_882:
[----:B01----:R-:W-:Y:S05]  /*5240*/  BSYNC.RECONVERGENT B1 ;  /* 0x0000000000017941 */ /* 0x003fea0003800200 */
.L_x_865:
        /* <DEDUP_REMOVED lines=27> */
.L_x_898:
[----:B------:R-:W-:Y:S05]  /*5400*/  BSYNC.RECONVERGENT B1 ;  /* 0x0000000000017941 */ /* 0x000fea0003800200 */
.L_x_897:
        /* <DEDUP_REMOVED lines=26> */
.L_x_900:
[----:B------:R-:W-:Y:S05]  /*55b0*/  BSYNC.RECONVERGENT B1 ;  /* 0x0000000000017941 */ /* 0x000fea0003800200 */
.L_x_899:
        /* <DEDUP_REMOVED lines=26> */
.L_x_902:
[----:B------:R-:W-:Y:S05]  /*5760*/  BSYNC.RECONVERGENT B1 ;  /* 0x0000000000017941 */ /* 0x000fea0003800200 */
.L_x_901:
        /* <DEDUP_REMOVED lines=26> */
.L_x_904:
[----:B------:R-:W-:Y:S05]  /*5910*/  BSYNC.RECONVERGENT B1 ;  /* 0x0000000000017941 */ /* 0x000fea0003800200 */
.L_x_903:
        /* <DEDUP_REMOVED lines=27> */
.L_x_906:
[----:B------:R-:W-:Y:S05]  /*5ad0*/  BSYNC.RECONVERGENT B1 ;  /* 0x0000000000017941 */ /* 0x000fea0003800200 */
.L_x_905:
        /* <DEDUP_REMOVED lines=10> */
.L_x_908:
[----:B------:R-:W-:Y:S05]  /*5b80*/  BSYNC.RECONVERGENT B1 ;  /* 0x0000000000017941 */ /* 0x000fea0003800200 */
.L_x_907:
[----:B------:R-:W-:Y:S01]  /*5b90*/  BAR.SYNC.DEFER_BLOCKING 0x0 ;  /* 0x0000000000007b1d */ /* 0x000fe20000010000 */
[----:B------:R-:W-:-:S13]  /*5ba0*/  ISETP.NE.AND P1, PT, R5, RZ, PT ;  /* 0x000000ff0500720c */ /* 0x000fda0003f25270 */
[----:B------:R-:W-:Y:S05]  /*5bb0*/  @P1 BRA `(.L_x_824) ;  /* 0x0000000800841947 */ /* 0x000fea0003800000 */
[----:B------:R-:W2:Y:S01]  /*5bc0*/  S2R R5, SR_CgaCtaId ;  /* 0x0000000000057919 */ /* 0x000ea20000008800 */
[----:B------:R-:W-:Y:S01]  /*5bd0*/  MOV R30, 0x400 ;  /* 0x00000400001e7802 */ /* 0x000fe20000000f00 */
[----:B------:R-:W-:Y:S01]  /*5be0*/  BSSY.RECONVERGENT B1, `(.L_x_909) ;  /* 0x000001a000017945 */ /* 0x000fe20003800200 */
[----:B------:R-:W-:Y:S02]  /*5bf0*/  IMAD.MOV.U32 R31, RZ, RZ, R16 ;  /* 0x000000ffff1f7224 */ /* 0x000fe400078e0010 */
[----:B------:R-:W-:Y:S02]  /*5c00*/  IMAD.MOV.U32 R33, RZ, RZ, R17 ;  /* 0x000000ffff217224 */ /* 0x000fe400078e0011 */
[----:B------:R-:W-:Y:S02]  /*5c10*/  IMAD.MOV.U32 R28, RZ, RZ, R2 ;  /* 0x000000ffff1c7224 */ /* 0x000fe400078e0002 */
[----:B------:R-:W-:Y:S01]  /*5c20*/  IMAD.MOV.U32 R29, RZ, RZ, R3 ;  /* 0x000000ffff1d7224 */ /* 0x000fe200078e0003 */
[----:B--2---:R-:W-:-:S05]  /*5c30*/  LEA R30, R5, R30, 0x18 ;  /* 0x0000001e051e7211 */ /* 0x004fca00078ec0ff */
[----:B------:R-:W2:Y:S04]  /*5c40*/  LDS.64 R18, [R30+0x18] ;  /* 0x000018001e127984 */ /* 0x000ea80000000a00 */
[----:B------:R3:W4:Y:S04]  /*5c50*/  LDS.128 R12, [R30+0x40] ;  /* 0x000040001e0c7984 */ /* 0x0007280000000c00 */
[----:B------:R3:W3:Y:S04]  /*5c60*/  LDS.128 R8, [R30+0x50] ;  /* 0x000050001e087984 */ /* 0x0006e80000000c00 */
[----:B01----:R0:W1:Y:S01]  /*5c70*/  LDS.128 R4, [R30+0x20] ;  /* 0x000020001e047984 */ /* 0x0030620000000c00 */
[----:B--2---:R-:W-:-:S14]  /*5c80*/  DSETP.GEU.AND P0, PT, R2, R18, PT ;  /* 0x000000120200722a */ /* 0x004fdc0003f0e000 */
        /* <DEDUP_REMOVED lines=15> */
.L_x_910:
[----:B------:R-:W-:Y:S05]  /*5d80*/  BSYNC.RECONVERGENT B1 ;  /* 0x0000000000017941 */ /* 0x000fea0003800200 */
.L_x_909:
        /* <DEDUP_REMOVED lines=24> */
.L_x_912:
[----:B------:R-:W-:Y:S05]  /*5f10*/  BSYNC.RECONVERGENT B1 ;  /* 0x0000000000017941 */ /* 0x000fea0003800200 */
.L_x_911:
        /* <DEDUP_REMOVED lines=21> */
.L_x_914:
[----:B------:R-:W-:Y:S05]  /*6070*/  BSYNC.RECONVERGENT B1 ;  /* 0x0000000000017941 */ /* 0x000fea0003800200 */
.L_x_913:
        /* <DEDUP_REMOVED lines=21> */
.L_x_916:
[----:B------:R-:W-:Y:S05]  /*61d0*/  BSYNC.RECONVERGENT B1 ;  /* 0x0000000000017941 */ /* 0x000fea0003800200 */
.L_x_915:
        /* <DEDUP_REMOVED lines=21> */
.L_x_918:
[----:B------:R-:W-:Y:S05]  /*6330*/  BSYNC.RECONVERGENT B1 ;  /* 0x0000000000017941 */ /* 0x000fea0003800200 */
.L_x_917:
        /* <DEDUP_REMOVED lines=21> */
.L_x_920:
[----:B------:R-:W-:Y:S05]  /*6490*/  BSYNC.RECONVERGENT B1 ;  /* 0x0000000000017941 */ /* 0x000fea0003800200 */
.L_x_919:
        /* <DEDUP_REMOVED lines=19> */
.L_x_824:
[----:B------:R-:W-:Y:S05]  /*65d0*/  BSYNC.RECONVERGENT B0 ;  /* 0x0000000000007941 */ /* 0x000fea0003800200 */
.L_x_791:
[----:B------:R-:W-:Y:S05]  /*65e0*/  @P1 EXIT ;  /* 0x000000000000194d */ /* 0x000fea0003800000 */
[----:B01----:R-:W0:Y:S02]  /*65f0*/  LDC.64 R4, c[0x0][0x390] ;  /* 0x0000e400ff047b82 */ /* 0x003e240000000a00 */
[----:B0-----:R-:W-:-:S05]  /*6600*/  IMAD.WIDE.U32 R4, R0, 0x10, R4 ;  /* 0x0000001000047825 */ /* 0x001fca00078e0004 */
[----:B------:R-:W-:Y:S04]  /*6610*/  STG.E.64 desc[UR10][R4.64], R2 ;  /* 0x0000000204007986 */ /* 0x000fe8000c101b0a */
[----:B---34-:R-:W-:Y:S01]  /*6620*/  STG.E.64 desc[UR10][R4.64+0x8], R16 ;  /* 0x0000081004007986 */ /* 0x018fe2000c101b0a */
[----:B------:R-:W-:Y:S05]  /*6630*/  EXIT ;  /* 0x000000000000794d */ /* 0x000fea0003800000 */
.L_x_921:
        /* <DEDUP_REMOVED lines=12> */
.L_x_1828:


//--------------------- .text._ZN6thrust24THRUST_300001_SM_1000_NS8cuda_cub4core6detail13_kernel_agentINS1_8__reduce11ReduceAgentINS0_12zip_iteratorIN4cuda3std3__45tupleIJNS0_6detail15normal_iteratorINS0_10device_ptrIdEEEENS0_17counting_iteratorIlNS0_11use_defaultESI_SI_EEEEEEEPNSB_IJdlEEESM_iNS1_9__extrema9arg_min_fIdlNSA_4lessIdEEEEEEJSL_SN_iSS_EEEvDpT0_ --------------------------
	.section	.text._ZN6thrust24THRUST_300001_SM_1000_NS8cuda_cub4core6detail13_kernel_agentINS1_8__reduce11ReduceAgentINS0_12zip_iteratorIN4cuda3std3__45tupleIJNS0_6detail15normal_iteratorINS0_10device_ptrIdEEEENS0_17counting_iteratorIlNS0_11use_defaultESI_SI_EEEEEEEPNSB_IJdlEEESM_iNS1_9__extrema9arg_min_fIdlNSA_4lessIdEEEEEEJSL_SN_iSS_EEEvDpT0_,"ax",@progbits
	.align	128
        .global         _ZN6thrust24THRUST_300001_SM_1000_NS8cuda_cub4core6detail13_kernel_agentINS1_8__reduce11ReduceAgentINS0_12zip_iteratorIN4cuda3std3__45tupleIJNS0_6detail15normal_iteratorINS0_10device_ptrIdEEEENS0_17counting_iteratorIlNS0_11use_defaultESI_SI_EEEEEEEPNSB_IJdlEEESM_iNS1_9__extrema9arg_min_fIdlNSA_4lessIdEEEEEEJSL_SN_iSS_EEEvDpT0_
        .type           _ZN6thrust24THRUST_300001_SM_1000_NS8cuda_cub4core6detail13_kernel_agentINS1_8__reduce11ReduceAgentINS0_12zip_iteratorIN4cuda3std3__45tupleIJNS0_6detail15normal_iteratorINS0_10device_ptrIdEEEENS0_17counting_iteratorIlNS0_11use_defaultESI_SI_EEEEEEEPNSB_IJdlEEESM_iNS1_9__extrema9arg_min_fIdlNSA_4lessIdEEEEEEJSL_SN_iSS_EEEvDpT0_,@function
        .size           _ZN6thrust24THRUST_300001_SM_1000_NS8cuda_cub4core6detail13_kernel_agentINS1_8__reduce11ReduceAgentINS0_12zip_iteratorIN4cuda3std3__45tupleIJNS0_6detail15normal_iteratorINS0_10device_ptrIdEEEENS0_17counting_iteratorIlNS0_11use_defaultESI_SI_EEEEEEEPNSB_IJdlEEESM_iNS1_9__extrema9arg_min_fIdlNSA_4lessIdEEEEEEJSL_SN_iSS_EEEvDpT0_,(.L_x_1829 - _ZN6thrust24THRUST_300001_SM_1000_NS8cuda_cub4core6detail13_kernel_agentINS1_8__reduce11ReduceAgentINS0_12zip_iteratorIN4cuda3std3__45tupleIJNS0_6detail15normal_iteratorINS0_10device_ptrIdEEEENS0_17counting_iteratorIlNS0_11use_defaultESI_SI_EEEEEEEPNSB_IJdlEEESM_iNS1_9__extrema9arg_min_fIdlNSA_4lessIdEEEEEEJSL_SN_iSS_EEEvDpT0_)
        .other          _ZN6thrust24THRUST_300001_SM_1000_NS8cuda_cub4core6detail13_kernel_agentINS1_8__reduce11ReduceAgentINS0_12zip_iteratorIN4cuda3std3__45tupleIJNS0_6detail15normal_iteratorINS0_10device_ptrIdEEEENS0_17counting_iteratorIlNS0_11use_defaultESI_SI_EEEEEEEPNSB_IJdlEEESM_iNS1_9__extrema9arg_min_fIdlNSA_4lessIdEEEEEEJSL_SN_iSS_EEEvDpT0_,@"STO_CUDA_ENTRY STV_DEFAULT"
_ZN6thrust24THRUST_300001_SM_1000_NS8cuda_cub4core6detail13_kernel_agentINS1_8__reduce11ReduceAgentINS0_12zip_iteratorIN4cuda3std3__45tupleIJNS0_6detail15normal_iteratorINS0_10device_ptrIdEEEENS0_17counting_iteratorIlNS0_11use_defaultESI_SI_EEEEEEEPNSB_IJdlEEESM_iNS1_9__extrema9arg_min_fIdlNSA_4lessIdEEEEEEJSL_SN_iSS_EEEvDpT0_:
.text._ZN6thrust24THRUST_300001_SM_1000_NS8cuda_cub4core6detail13_kernel_agentINS1_8__reduce11ReduceAgentINS0_12zip_iteratorIN4cuda3std3__45tupleIJNS0_6detail15normal_iteratorINS0_10device_ptrIdEEEENS0_17counting_iteratorIlNS0_11use_defaultESI_SI_EEEEEEEPNSB_IJdlEEESM_iNS1_9__extrema9arg_min_fIdlNSA_4lessIdEEEEEEJSL_SN_iSS_EEEvDpT0_:
        /* <DEDUP_REMOVED lines=23> */
.L_x_925:
[----:B0-----:R-:W-:Y:S05]  /*0170*/  BSYNC.RECONVERGENT B1 ;  /* 0x0000000000017941 */ /* 0x001fea0003800200 */
.L_x_924:
        /* <DEDUP_REMOVED lines=19> */
.L_x_932:
        /* <DEDUP_REMOVED lines=27> */
.L_x_931:
[----:B------:R-:W-:Y:S05]  /*0460*/  BSYNC.RECONVERGENT B3 ;  /* 0x0000000000037941 */ /* 0x000fea0003800200 */
.L_x_930:
[----:B------:R-:W-:Y:S01]  /*0470*/  IADD3 R17, P0, PT, R17, 0x100, RZ ;  /* 0x0000010011117810 */ /* 0x000fe20007f1e0ff */
[----:B------:R-:W-:Y:S02]  /*0480*/  VIADD R10, R10, 0x100 ;  /* 0x000001000a0a7836 */ /* 0x000fe40000000000 */
[----:B------:R-:W-:Y:S02]  /*0490*/  IMAD.X R15, RZ, RZ, R15, P3 ;  /* 0x000000ffff0f7224 */ /* 0x000fe400018e060f */
[----:B------:R-:W-:Y:S01]  /*04a0*/  IMAD.X R16, RZ, RZ, R16, P0 ;  /* 0x000000ffff107224 */ /* 0x000fe200000e0610 */
[----:B------:R-:W-:Y:S07]  /*04b0*/  @P2 BRA `(.L_x_932) ;  /* 0xfffffffc007c2947 */ /* 0x000fee000383ffff */
.L_x_929:
[----:B------:R-:W-:Y:S05]  /*04c0*/  BSYNC.RECONVERGENT B2 ;  /* 0x0000000000027941 */ /* 0x000fea0003800200 */
.L_x_928:
[----:B------:R-:W-:-:S13]  /*04d0*/  ISETP.GE.U32.AND P0, PT, R18, 0x300, PT ;  /* 0x000003001200780c */ /* 0x000fda0003f06070 */
[----:B------:R-:W-:Y:S05]  /*04e0*/  @!P0 BRA `(.L_x_927) ;  /* 0x0000000400bc8947 */ /* 0x000fea0003800000 */
[----:B------:R-:W0:Y:S01]  /*04f0*/  LDC.64 R4, c[0x0][0x380] ;  /* 0x0000e000ff047b82 */ /* 0x000e220000000a00 */
[----:B------:R-:W-:-:S07]  /*0500*/  VIADD R20, R10, 0x200 ;  /* 0x000002000a147836 */ /* 0x000fce0000000000 */
[----:B------:R-:W1:Y:S02]  /*0510*/  LDC.64 R6, c[0x0][0x388] ;  /* 0x0000e200ff067b82 */ /* 0x000e640000000a00 */
.L_x_941:
        /* <DEDUP_REMOVED lines=29> */
.L_x_934:
[----:B------:R-:W-:Y:S05]  /*06f0*/  BSYNC.RECONVERGENT B2 ;  /* 0x0000000000027941 */ /* 0x000fea0003800200 */
.L_x_933:
        /* <DEDUP_REMOVED lines=25> */
.L_x_936:
[----:B------:R-:W-:Y:S05]  /*0890*/  BSYNC.RECONVERGENT B2 ;  /* 0x0000000000027941 */ /* 0x000fea0003800200 */
.L_x_935:
        /* <DEDUP_REMOVED lines=24> */
.L_x_938:
[----:B------:R-:W-:Y:S05]  /*0a20*/  BSYNC.RECONVERGENT B2 ;  /* 0x0000000000027941 */ /* 0x000fea0003800200 */
.L_x_937:
        /* <DEDUP_REMOVED lines=22> */
.L_x_940:
[----:B------:R-:W-:Y:S05]  /*0b90*/  BSYNC.RECONVERGENT B2 ;  /* 0x0000000000027941 */ /* 0x000fea0003800200 */
.L_x_939:
[C---:B------:R-:W-:Y:S02]  /*0ba0*/  VIADD R10, R20.reuse, 0x200 ;  /* 0x00000200140a7836 */ /* 0x040fe40000000000 */
[----:B------:R-:W-:-:S03]  /*0bb0*/  VIADD R20, R20, 0x400 ;  /* 0x0000040014147836 */ /* 0x000fc60000000000 */
[----:B------:R-:W-:-:S13]  /*0bc0*/  ISETP.GE.AND P0, PT, R10, UR5, PT ;  /* 0x000000050a007c0c */ /* 0x000fda000bf06270 */
[----:B------:R-:W-:Y:S05]  /*0bd0*/  @!P0 BRA `(.L_x_941) ;  /* 0xfffffff800508947 */ /* 0x000fea000383ffff */
.L_x_927:
[----:B------:R-:W-:Y:S05]  /*0be0*/  BSYNC.RECONVERGENT B1 ;  /* 0x0000000000017941 */ /* 0x000fea0003800200 */
.L_x_926:
        /* <DEDUP_REMOVED lines=30> */
.L_x_944:
[----:B------:R-:W-:Y:S05]  /*0dd0*/  BSYNC.RECONVERGENT B1 ;  /* 0x0000000000017941 */ /* 0x000fea0003800200 */
.L_x_943:
        /* <DEDUP_REMOVED lines=26> */
.L_x_946:
[----:B------:R-:W-:Y:S05]  /*0f80*/  BSYNC.RECONVERGENT B1 ;  /* 0x0000000000017941 */ /* 0x000fea0003800200 */
.L_x_945:
        /* <DEDUP_REMOVED lines=26> */
.L_x_948:
[----:B------:R-:W-:Y:S05]  /*1130*/  BSYNC.RECONVERGENT B1 ;  /* 0x0000000000017941 */ /* 0x000fea0003800200 */
.L_x_947:
        /* <DEDUP_REMOVED lines=26> */
.L_x_950:
[----:B------:R-:W-:Y:S05]  /*12e0*/  BSYNC.RECONVERGENT B1 ;  /* 0x0000000000017941 */ /* 0x000fea0003800200 */
.L_x_949:
        /* <DEDUP_REMOVED lines=27> */
.L_x_952:
[----:B------:R-:W-:Y:S05]  /*14a0*/  BSYNC.RECONVERGENT B1 ;  /* 0x0000000000017941 */ /* 0x000fea0003800200 */
.L_x_951:
        /* <DEDUP_REMOVED lines=10> */
.L_x_954:
[----:B------:R-:W-:Y:S05]  /*1550*/  BSYNC.RECONVERGENT B1 ;  /* 0x0000000000017941 */ /* 0x000fea0003800200 */
.L_x_953:
        /* <DEDUP_REMOVED lines=31> */
.L_x_957:
[----:B------:R-:W-:Y:S05]  /*1750*/  BSYNC.RECONVERGENT B1 ;  /* 0x0000000000017941 */ /* 0x000fea0003800200 */
.L_x_956:
        /* <DEDUP_REMOVED lines=22> */
.L_x_959:
[----:B------:R-:W-:Y:S05]  /*18c0*/  BSYNC.RECONVERGENT B1 ;  /* 0x0000000000017941 */ /* 0x000fea0003800200 */
.L_x_958:
        /* <DEDUP_REMOVED lines=22> */
.L_x_961:
[----:B------:R-:W-:Y:S05]  /*1a30*/  BSYNC.RECONVERGENT B1 ;  /* 0x0000000000017941 */ /* 0x000fea0003800200 */
.L_x_960:
        /* <DEDUP_REMOVED lines=22> */
.L_x_963:
[----:B------:R-:W-:Y:S05]  /*1ba0*/  BSYNC.RECONVERGENT B1 ;  /* 0x0000000000017941 */ /* 0x000fea0003800200 */
.L_x_962:
        /* <DEDUP_REMOVED lines=21> */
.L_x_965:
[----:B------:R-:W-:Y:S05]  /*1d00*/  BSYNC.RECONVERGENT B1 ;  /* 0x0000000000017941 */ /* 0x000fea0003800200 */
.L_x_964:
        /* <DEDUP_REMOVED lines=21> */
.L_x_967:
[----:B------:R-:W-:Y:S05]  /*1e60*/  BSYNC.RECONVERGENT B1 ;  /* 0x0000000000017941 */ /* 0x000fea0003800200 */
.L_x_966:
        /* <DEDUP_REMOVED lines=20> */
.L_x_942:
        /* <DEDUP_REMOVED lines=33> */
.L_x_969:
[----:B------:R-:W-:Y:S05]  /*21c0*/  BSYNC.RECONVERGENT B1 ;  /* 0x0000000000017941 */ /* 0x000fea0003800200 */
.L_x_968:
        /* <DEDUP_REMOVED lines=27> */
.L_x_971:
[----:B------:R-:W-:Y:S05]  /*2380*/  BSYNC.RECONVERGENT B1 ;  /* 0x0000000000017941 */ /* 0x000fea0003800200 */
.L_x_970:
        /* <DEDUP_REMOVED lines=27> */
.L_x_973:
[----:B------:R-:W-:Y:S05]  /*2540*/  BSYNC.RECONVERGENT B1 ;  /* 0x0000000000017941 */ /* 0x000fea0003800200 */
.L_x_972:
        /* <DEDUP_REMOVED lines=27> */
.L_x_975:
[----:B------:R-:W-:Y:S05]  /*2700*/  BSYNC.RECONVERGENT B1 ;  /* 0x0000000000017941 */ /* 0x000fea0003800200 */
.L_x_974:
        /* <DEDUP_REMOVED lines=28> */
.L_x_977:
[----:B------:R-:W-:Y:S05]  /*28d0*/  BSYNC.RECONVERGENT B1 ;  /* 0x0000000000017941 */ /* 0x000fea0003800200 */
.L_x_976:
        /* <DEDUP_REMOVED lines=10> */
.L_x_979:
[----:B------:R-:W-:Y:S05]  /*2980*/  BSYNC.RECONVERGENT B1 ;  /* 0x0000000000017941 */ /* 0x000fea0003800200 */
.L_x_978:
        /* <DEDUP_REMOVED lines=35> */
.L_x_981:
[----:B------:R-:W-:Y:S05]  /*2bc0*/  BSYNC.RECONVERGENT B1 ;  /* 0x0000000000017941 */ /* 0x000fea0003800200 */
.L_x_980:
        /* <DEDUP_REMOVED lines=32> */
.L_x_983:
[----:B------:R-:W-:Y:S05]  /*2dd0*/  BSYNC.RECONVERGENT B1 ;  /* 0x0000000000017941 */ /* 0x000fea0003800200 */
.L_x_982:
        /* <DEDUP_REMOVED lines=32> */
.L_x_985:
[----:B------:R-:W-:Y:S05]  /*2fe0*/  BSYNC.RECONVERGENT B1 ;  /* 0x0000000000017941 */ /* 0x000fea0003800200 */
.L_x_984:
        /* <DEDUP_REMOVED lines=32> */
.L_x_987:
[----:B------:R-:W-:Y:S05]  /*31f0*/  BSYNC.RECONVERGENT B1 ;  /* 0x0000000000017941 */ /* 0x000fea0003800200 */
.L_x_986:
        /* <DEDUP_REMOVED lines=32> */
.L_x_989:
[----:B------:R-:W-:Y:S05]  /*3400*/  BSYNC.RECONVERGENT B1 ;  /* 0x0000000000017941 */ /* 0x000fea0003800200 */
.L_x_988:
        /* <DEDUP_REMOVED lines=32> */
.L_x_991:
[----:B------:R-:W-:Y:S05]  /*3610*/  BSYNC.RECONVERGENT B1 ;  /* 0x0000000000017941 */ /* 0x000fea0003800200 */
.L_x_990:
        /* <DEDUP_REMOVED lines=30> */
.L_x_923:
        /* <DEDUP_REMOVED lines=11> */
[----:B------:R-:W-:Y:S01]  /*38b0*/  FSEL R4, R6, R4, !P0 ;  /* 0x0000000406047208 */ /* 0x000fe20004000000 */
[C---:B------:R-:W-:Y:S01]  /*38c0*/  VIADD R6, R0.reuse, 0x200 ;  /* 0x0000020000067836 */ /* 0x040fe20000000000 */
[----:B------:R-:W-:Y:S01]  /*38d0*/  FSEL R5, R7, R5, !P0 ;  /* 0x0000000507057208 */ /* 0x000fe20004000000 */
[----:B------:R-:W-:-:S05]  /*38e0*/  VIADD R7, R0, 0x100 ;  /* 0x0000010000077836 */ /* 0x000fca0000000000 */
[----:B----4-:R-:W-:-:S06]  /*38f0*/  DSETP.GEU.AND P1, PT, R8, R4, PT ;  /* 0x000000040800722a */ /* 0x010fcc0003f2e000 */
[----:B------:R-:W-:Y:S02]  /*3900*/  FSEL R4, R8, R4, !P1 ;  /* 0x0000000408047208 */ /* 0x000fe40004800000 */
[----:B------:R-:W-:-:S03]  /*3910*/  FSEL R5, R9, R5, !P1 ;  /* 0x0000000509057208 */ /* 0x000fc60004800000 */
[----:B------:R-:W-:Y:S02]  /*3920*/  IMAD.MOV.U32 R8, RZ, RZ, R4 ;  /* 0x000000ffff087224 */ /* 0x000fe400078e0004 */
[----:B------:R-:W-:Y:S01]  /*3930*/  IMAD.MOV.U32 R9, RZ, RZ, R5 ;  /* 0x000000ffff097224 */ /* 0x000fe200078e0005 */
[----:B--2---:R-:W-:Y:S01]  /*3940*/  DSETP.GEU.AND P2, PT, R4, R12, PT ;  /* 0x0000000c0400722a */ /* 0x004fe20003f4e000 */
[----:B------:R-:W-:-:S05]  /*3950*/  @P1 SEL R6, R7, R0, !P0 ;  /* 0x0000000007061207 */ /* 0x000fca0004000000 */
        /* <DEDUP_REMOVED lines=9> */
.L_x_993:
[----:B------:R-:W-:Y:S05]  /*39f0*/  BSYNC.RECONVERGENT B1 ;  /* 0x0000000000017941 */ /* 0x000fea0003800200 */
.L_x_992:
        /* <DEDUP_REMOVED lines=16> */
[----:B------:R-:W-:Y:S02]  /*3b00*/  @P1 SEL R23, R12, R5, !P0 ;  /* 0x000000050c171207 */ /* 0x000fe40004000000 */
[----:B------:R-:W-:Y:S01]  /*3b10*/  @P1 FSEL R4, R8, R2, !P0 ;  /* 0x0000000208041208 */ /* 0x000fe20004000000 */
[----:B------:R-:W-:Y:S01]  /*3b20*/  IMAD.MOV.U32 R8, RZ, RZ, R2 ;  /* 0x000000ffff087224 */ /* 0x000fe200078e0002 */
[----:B------:R-:W-:Y:S01]  /*3b30*/  @P1 FSEL R5, R9, R3, !P0 ;  /* 0x0000000309051208 */ /* 0x000fe20004000000 */
[----:B------:R-:W-:Y:S01]  /*3b40*/  IMAD.MOV.U32 R9, RZ, RZ, R3 ;  /* 0x000000ffff097224 */ /* 0x000fe200078e0003 */
[----:B------:R-:W-:Y:S01]  /*3b50*/  @P1 SEL R24, R13, R6, !P0 ;  /* 0x000000060d181207 */ /* 0x000fe20004000000 */
[----:B------:R-:W-:Y:S02]  /*3b60*/  @P1 IMAD.MOV.U32 R8, RZ, RZ, R4 ;  /* 0x000000ffff081224 */ /* 0x000fe400078e0004 */
[----:B------:R-:W-:-:S07]  /*3b70*/  @P1 IMAD.MOV.U32 R9, RZ, RZ, R5 ;  /* 0x000000ffff091224 */ /* 0x000fce00078e0005 */
.L_x_995:
[----:B------:R-:W-:Y:S05]  /*3b80*/  BSYNC.RECONVERGENT B1 ;  /* 0x0000000000017941 */ /* 0x000fea0003800200 */
.L_x_994:
[----:B------:R-:W-:Y:S01]  /*3b90*/  UISETP.GE.U32.AND UP0, UPT, UR4, 0xa00, UPT ;  /* 0x00000a000400788c */ /* 0x000fe2000bf06070 */
[----:B------:R-:W-:-:S08]  /*3ba0*/  IMAD.MOV.U32 R7, RZ, RZ, 0x500 ;  /* 0x00000500ff077424 */ /* 0x000fd000078e00ff */
[----:B------:R-:W-:Y:S05]  /*3bb0*/  BRA.U !UP0, `(.L_x_996) ;  /* 0x0000000908187547 */ /* 0x000fea000b800000 */
[----:B------:R-:W-:Y:S01]  /*3bc0*/  IMAD.MOV.U32 R7, RZ, RZ, 0x500 ;  /* 0x00000500ff077424 */ /* 0x000fe200078e00ff */
[----:B------:R-:W0:Y:S01]  /*3bd0*/  LDCU UR4, c[0x0][0x398] ;  /* 0x00007300ff0477ac */ /* 0x000e220008000800 */
[----:B------:R-:W1:Y:S05]  /*3be0*/  LDCU.64 UR6, c[0x0][0x388] ;  /* 0x00007100ff0677ac */ /* 0x000e6a0008000a00 */
.L_x_1007:
[----:B------:R-:W-:-:S05]  /*3bf0*/  IMAD.WIDE.U32 R26, R7, 0x8, R10 ;  /* 0x00000008071a7825 */ /* 0x000fca00078e000a */
[----:B------:R-:W2:Y:S04]  /*3c00*/  LDG.E.64 R18, desc[UR8][R26.64] ;  /* 0x000000081a127981 */ /* 0x000ea8000c1e1b00 */
[----:B------:R3:W5:Y:S04]  /*3c10*/  LDG.E.64 R16, desc[UR8][R26.64+0x800] ;  /* 0x000800081a107981 */ /* 0x000768000c1e1b00 */
[----:B------:R3:W5:Y:S04]  /*3c20*/  LDG.E.64 R14, desc[UR8][R26.64+0x1000] ;  /* 0x001000081a0e7981 */ /* 0x000768000c1e1b00 */
[----:B------:R3:W5:Y:S04]  /*3c30*/  LDG.E.64 R4, desc[UR8][R26.64+0x1800] ;  /* 0x001800081a047981 */ /* 0x000768000c1e1b00 */
[----:B------:R3:W5:Y:S01]  /*3c40*/  LDG.E.64 R2, desc[UR8][R26.64+0x2000] ;  /* 0x002000081a027981 */ /* 0x000762000c1e1b00 */
[----:B------:R-:W-:Y:S01]  /*3c50*/  IADD3 R6, P1, PT, R0, R7, RZ ;  /* 0x0000000700067210 */ /* 0x000fe20007f3e0ff */
[----:B------:R-:W-:Y:S01]  /*3c60*/  BSSY.RECONVERGENT B1, `(.L_x_997) ;  /* 0x0000018000017945 */ /* 0x000fe20003800200 */
[----:B------:R-:W-:-:S02]  /*3c70*/  IMAD.MOV.U32 R22, RZ, RZ, R23 ;  /* 0x000000ffff167224 */ /* 0x000fc400078e0017 */
[----:B-1----:R-:W-:Y:S01]  /*3c80*/  IADD3 R6, P2, PT, R6, UR6, RZ ;  /* 0x0000000606067c10 */ /* 0x002fe2000ff5e0ff */
[----:B------:R-:W-:Y:S02]  /*3c90*/  IMAD.X R21, RZ, RZ, RZ, P1 ;  /* 0x000000ffff157224 */ /* 0x000fe400008e06ff */
[----:B------:R-:W-:Y:S02]  /*3ca0*/  IMAD.MOV.U32 R20, RZ, RZ, R24 ;  /* 0x000000ffff147224 */ /* 0x000fe400078e0018 */
[----:B------:R-:W-:Y:S01]  /*3cb0*/  IMAD.MOV.U32 R12, RZ, RZ, R8 ;  /* 0x000000ffff0c7224 */ /* 0x000fe200078e0008 */
[----:B------:R-:W-:Y:S01]  /*3cc0*/  IADD3.X R21, PT, PT, R21, UR7, RZ, P2, !PT ;  /* 0x0000000715157c10 */ /* 0x000fe200097fe4ff */
        /* <DEDUP_REMOVED lines=17> */
.L_x_998:
[----:B0-----:R-:W-:Y:S05]  /*3de0*/  BSYNC.RECONVERGENT B1 ;  /* 0x0000000000017941 */ /* 0x001fea0003800200 */
.L_x_997:
[----:B-----5:R-:W-:Y:S01]  /*3df0*/  DSETP.GEU.AND P0, PT, R12, R16, PT ;  /* 0x000000100c00722a */ /* 0x020fe20003f0e000 */
[----:B------:R-:W-:Y:S01]  /*3e00*/  BSSY.RECONVERGENT B1, `(.L_x_999) ;  /* 0x0000017000017945 */ /* 0x000fe20003800200 */
[----:B------:R-:W-:Y:S02]  /*3e10*/  IMAD.MOV.U32 R24, RZ, RZ, R22 ;  /* 0x000000ffff187224 */ /* 0x000fe400078e0016 */
[----:B------:R-:W-:Y:S02]  /*3e20*/  IMAD.MOV.U32 R23, RZ, RZ, R20 ;  /* 0x000000ffff177224 */ /* 0x000fe400078e0014 */
[----:B------:R-:W-:Y:S02]  /*3e30*/  IMAD.MOV.U32 R8, RZ, RZ, R12 ;  /* 0x000000ffff087224 */ /* 0x000fe400078e000c */
[----:B------:R-:W-:-:S06]  /*3e40*/  IMAD.MOV.U32 R9, RZ, RZ, R13 ;  /* 0x000000ffff097224 */ /* 0x000fcc00078e000d */
[----:B------:R-:W-:Y:S05]  /*3e50*/  @!P0 BRA `(.L_x_1000) ;  /* 0x0000000000448947 */ /* 0x000fea0003800000 */
[----:B------:R-:W-:Y:S01]  /*3e60*/  IADD3 R19, P0, P1, R0, UR6, R7 ;  /* 0x0000000600137c10 */ /* 0x000fe2000f91e007 */
[----:B------:R-:W-:Y:S02]  /*3e70*/  IMAD.MOV.U32 R8, RZ, RZ, R16 ;  /* 0x000000ffff087224 */ /* 0x000fe400078e0010 */
[----:B------:R-:W-:Y:S01]  /*3e80*/  IMAD.MOV.U32 R9, RZ, RZ, R17 ;  /* 0x000000ffff097224 */ /* 0x000fe200078e0011 */
[----:B------:R-:W-:Y:S02]  /*3e90*/  IADD3.X R23, PT, PT, RZ, UR7, RZ, P0, P1 ;  /* 0x00000007ff177c10 */ /* 0x000fe400087e24ff */
[----:B------:R-:W-:Y:S01]  /*3ea0*/  IADD3 R19, P2, PT, R19, 0x100, RZ ;  /* 0x0000010013137810 */ /* 0x000fe20007f5e0ff */
[----:B------:R-:W-:-:S04]  /*3eb0*/  DSETP.GEU.AND P0, PT, R16, R12, PT ;  /* 0x0000000c1000722a */ /* 0x000fc80003f0e000 */
[----:B------:R-:W-:Y:S02]  /*3ec0*/  IMAD.X R23, RZ, RZ, R23, P2 ;  /* 0x000000ffff177224 */ /* 0x000fe400010e0617 */
[----:B------:R-:W-:-:S08]  /*3ed0*/  IMAD.MOV.U32 R24, RZ, RZ, R19 ;  /* 0x000000ffff187224 */ /* 0x000fd000078e0013 */
        /* <DEDUP_REMOVED lines=9> */
.L_x_1000:
[----:B------:R-:W-:Y:S05]  /*3f70*/  BSYNC.RECONVERGENT B1 ;  /* 0x0000000000017941 */ /* 0x000fea0003800200 */
.L_x_999:
        /* <DEDUP_REMOVED lines=8> */
[----:B------:R-:W-:Y:S01]  /*4000*/  IADD3 R19, P2, P3, R0, UR6, R7 ;  /* 0x0000000600137c10 */ /* 0x000fe2000fb5e007 */
[----:B------:R-:W-:Y:S02]  /*4010*/  IMAD.MOV.U32 R16, RZ, RZ, R14 ;  /* 0x000000ffff107224 */ /* 0x000fe400078e000e */
[----:B------:R-:W-:Y:S01]  /*4020*/  IMAD.MOV.U32 R17, RZ, RZ, R15 ;  /* 0x000000ffff117224 */ /* 0x000fe200078e000f */
[----:B------:R-:W-:Y:S02]  /*4030*/  IADD3 R19, P1, PT, R19, 0x200, RZ ;  /* 0x0000020013137810 */ /* 0x000fe40007f3e0ff */
[----:B------:R-:W-:-:S05]  /*4040*/  IADD3.X R18, PT, PT, RZ, UR7, RZ, P2, P3 ;  /* 0x00000007ff127c10 */ /* 0x000fca00097e64ff */
        /* <DEDUP_REMOVED lines=10> */
.L_x_1002:
[----:B------:R-:W-:Y:S05]  /*40f0*/  BSYNC.RECONVERGENT B1 ;  /* 0x0000000000017941 */ /* 0x000fea0003800200 */
.L_x_1001:
        /* <DEDUP_REMOVED lines=23> */
.L_x_1004:
[----:B------:R-:W-:Y:S05]  /*4270*/  BSYNC.RECONVERGENT B1 ;  /* 0x0000000000017941 */ /* 0x000fea0003800200 */
.L_x_1003:
        /* <DEDUP_REMOVED lines=21> */
.L_x_1006:
[----:B------:R-:W-:Y:S05]  /*43d0*/  BSYNC.RECONVERGENT B1 ;  /* 0x0000000000017941 */ /* 0x000fea0003800200 */
.L_x_1005:
[C---:B------:R-:W-:Y:S02]  /*43e0*/  VIADD R2, R7.reuse, 0xa00 ;  /* 0x00000a0007027836 */ /* 0x040fe40000000000 */
[----:B------:R-:W-:-:S03]  /*43f0*/  VIADD R7, R7, 0x500 ;  /* 0x0000050007077836 */ /* 0x000fc60000000000 */
[----:B------:R-:W-:-:S13]  /*4400*/  ISETP.GT.AND P0, PT, R2, UR4, PT ;  /* 0x0000000402007c0c */ /* 0x000fda000bf04270 */
[----:B------:R-:W-:Y:S05]  /*4410*/  @!P0 BRA `(.L_x_1007) ;  /* 0xfffffff400f48947 */ /* 0x000fea000383ffff */
.L_x_996:
        /* <DEDUP_REMOVED lines=13> */
[----:B------:R-:W0:Y:S01]  /*44f0*/  LDC.64 R2, c[0x0][0x380] ;  /* 0x0000e000ff027b82 */ /* 0x000e220000000a00 */
[----:B------:R-:W-:Y:S01]  /*4500*/  IMAD.IADD R11, R0, 0x1, R7 ;  /* 0x00000001000b7824 */ /* 0x000fe200078e0207 */
[----:B------:R-:W-:-:S04]  /*4510*/  LEA.HI R4, R5, 0x1, RZ, 0x18 ;  /* 0x0000000105047811 */ /* 0x000fc800078fc0ff */
[C---:B------:R-:W-:Y:S02]  /*4520*/  IADD3 R19, P0, PT, R11.reuse, UR6, RZ ;  /* 0x000000060b137c10 */ /* 0x040fe4000ff1e0ff */
[----:B------:R-:W-:Y:S01]  /*4530*/  LOP3.LUT R6, R4, 0x3, RZ, 0xc0, !PT ;  /* 0x0000000304067812 */ /* 0x000fe200078ec0ff */
[----:B------:R-:W-:Y:S02]  /*4540*/  IMAD.MOV.U32 R4, RZ, RZ, R0 ;  /* 0x000000ffff047224 */ /* 0x000fe400078e0000 */
[----:B------:R-:W-:Y:S02]  /*4550*/  IMAD.X R21, RZ, RZ, UR7, P0 ;  /* 0x00000007ff157e24 */ /* 0x000fe400080e06ff */
[----:B------:R-:W-:Y:S02]  /*4560*/  IMAD.MOV R6, RZ, RZ, -R6 ;  /* 0x000000ffff067224 */ /* 0x000fe400078e0a06 */
[----:B0-----:R-:W-:-:S04]  /*4570*/  IMAD.WIDE.U32 R2, R11, 0x8, R2 ;  /* 0x000000080b027825 */ /* 0x001fc800078e0002 */
[----:B------:R-:W-:Y:S02]  /*4580*/  IMAD.MOV.U32 R14, RZ, RZ, R2 ;  /* 0x000000ffff0e7224 */ /* 0x000fe400078e0002 */
[----:B------:R-:W-:-:S07]  /*4590*/  IMAD.MOV.U32 R15, RZ, RZ, R3 ;  /* 0x000000ffff0f7224 */ /* 0x000fce00078e0003 */
.L_x_1014:
        /* <DEDUP_REMOVED lines=27> */
.L_x_1013:
[----:B------:R-:W-:Y:S05]  /*4750*/  BSYNC.RECONVERGENT B3 ;  /* 0x0000000000037941 */ /* 0x000fea0003800200 */
.L_x_1012:
[----:B------:R-:W-:Y:S01]  /*4760*/  IADD3 R19, P0, PT, R19, 0x100, RZ ;  /* 0x0000010013137810 */ /* 0x000fe20007f1e0ff */
[----:B------:R-:W-:Y:S02]  /*4770*/  VIADD R4, R4, 0x100 ;  /* 0x0000010004047836 */ /* 0x000fe40000000000 */
[----:B------:R-:W-:Y:S02]  /*4780*/  IMAD.X R15, RZ, RZ, R15, P3 ;  /* 0x000000ffff0f7224 */ /* 0x000fe400018e060f */
[----:B------:R-:W-:Y:S01]  /*4790*/  IMAD.X R21, RZ, RZ, R21, P0 ;  /* 0x000000ffff157224 */ /* 0x000fe200000e0615 */
[----:B------:R-:W-:Y:S07]  /*47a0*/  @P2 BRA `(.L_x_1014) ;  /* 0xfffffffc007c2947 */ /* 0x000fee000383ffff */
.L_x_1011:
[----:B------:R-:W-:Y:S05]  /*47b0*/  BSYNC.RECONVERGENT B2 ;  /* 0x0000000000027941 */ /* 0x000fea0003800200 */
.L_x_1010:
[----:B------:R-:W-:-:S13]  /*47c0*/  ISETP.GE.U32.AND P0, PT, R5, 0x300, PT ;  /* 0x000003000500780c */ /* 0x000fda0003f06070 */
[----:B------:R-:W-:Y:S05]  /*47d0*/  @!P0 BRA `(.L_x_1009) ;  /* 0x0000000400fc8947 */ /* 0x000fea0003800000 */
[----:B------:R-:W0:Y:S01]  /*47e0*/  LDCU.128 UR12, c[0x0][0x380] ;  /* 0x00007000ff0c77ac */ /* 0x000e220008000c00 */
[----:B------:R-:W1:Y:S01]  /*47f0*/  LDC.64 R20, c[0x0][0x380] ;  /* 0x0000e000ff147b82 */ /* 0x000e620000000a00 */
[C---:B------:R-:W-:Y:S01]  /*4800*/  IADD3 R5, P1, PT, R4.reuse, R7, RZ ;  /* 0x0000000704057210 */ /* 0x040fe20007f3e0ff */
[C---:B------:R-:W-:Y:S02]  /*4810*/  IMAD.IADD R16, R4.reuse, 0x1, R7 ;  /* 0x0000000104107824 */ /* 0x040fe400078e0207 */
[----:B------:R-:W-:Y:S02]  /*4820*/  VIADD R22, R4, 0x200 ;  /* 0x0000020004167836 */ /* 0x000fe40000000000 */
[----:B------:R-:W-:Y:S02]  /*4830*/  IMAD.X R10, RZ, RZ, RZ, P1 ;  /* 0x000000ffff0a7224 */ /* 0x000fe400008e06ff */
[----:B------:R-:W2:Y:S01]  /*4840*/  LDC.64 R2, c[0x0][0x388] ;  /* 0x0000e200ff027b82 */ /* 0x000ea20000000a00 */
[----:B0-----:R-:W-:-:S02]  /*4850*/  LEA R6, P2, R5, UR12, 0x3 ;  /* 0x0000000c05067c11 */ /* 0x001fc4000f8418ff */
[----:B------:R-:W-:Y:S02]  /*4860*/  IADD3 R18, P0, PT, R16, UR14, RZ ;  /* 0x0000000e10127c10 */ /* 0x000fe4000ff1e0ff */
[----:B------:R-:W-:Y:S02]  /*4870*/  IADD3 R6, P1, PT, R6, 0x1800, RZ ;  /* 0x0000180006067810 */ /* 0x000fe40007f3e0ff */
[----:B------:R-:W-:Y:S01]  /*4880*/  LEA.HI.X R5, R5, UR13, R10, 0x3, P2 ;  /* 0x0000000d05057c11 */ /* 0x000fe200090f1c0a */
[----:B-1----:R-:W-:-:S04]  /*4890*/  IMAD.WIDE.U32 R20, R16, 0x8, R20 ;  /* 0x0000000810147825 */ /* 0x002fc800078e0014 */
[----:B------:R-:W-:Y:S02]  /*48a0*/  IMAD.X R19, RZ, RZ, UR15, P0 ;  /* 0x0000000fff137e24 */ /* 0x000fe400080e06ff */
[----:B------:R-:W-:-:S07]  /*48b0*/  IMAD.X R5, RZ, RZ, R5, P1 ;  /* 0x000000ffff057224 */ /* 0x000fce00008e0605 */
.L_x_1023:
[----:B------:R-:W3:Y:S01]  /*48c0*/  LDG.E.64 R14, desc[UR8][R20.64] ;  /* 0x00000008140e7981 */ /* 0x000ee2000c1e1b00 */
[----:B------:R-:W-:-:S05]  /*48d0*/  IMAD.MOV.U32 R4, RZ, RZ, R6 ;  /* 0x000000ffff047224 */ /* 0x000fca00078e0006 */
[----:B------:R0:W5:Y:S04]  /*48e0*/  LDG.E.64 R10, desc[UR8][R4.64+-0x1000] ;  /* 0xfff00008040a7981 */ /* 0x000168000c1e1b00 */
[----:B------:R0:W5:Y:S01]  /*48f0*/  LDG.E.64 R6, desc[UR8][R4.64+-0x800] ;  /* 0xfff8000804067981 */ /* 0x000162000c1e1b00 */
[----:B------:R-:W-:Y:S01]  /*4900*/  BSSY.RECONVERGENT B2, `(.L_x_1015) ;  /* 0x0000015000027945 */ /* 0x000fe20003800200 */
[----:B------:R-:W-:Y:S02]  /*4910*/  IMAD.MOV.U32 R26, RZ, RZ, R23 ;  /* 0x000000ffff1a7224 */ /* 0x000fe400078e0017 */
[----:B------:R-:W-:Y:S02]  /*4920*/  IMAD.MOV.U32 R25, RZ, RZ, R24 ;  /* 0x000000ffff197224 */ /* 0x000fe400078e0018 */
[----:B------:R-:W-:-:S02]  /*4930*/  IMAD.MOV.U32 R12, RZ, RZ, R8 ;  /* 0x000000ffff0c7224 */ /* 0x000fc400078e0008 */
[----:B------:R-:W-:Y:S01]  /*4940*/  IMAD.MOV.U32 R13, RZ, RZ, R9 ;  /* 0x000000ffff0d7224 */ /* 0x000fe200078e0009 */
[----:B---3--:R-:W-:-:S14]  /*4950*/  DSETP.GEU.AND P0, PT, R8, R14, PT ;  /* 0x0000000e0800722a */ /* 0x008fdc0003f0e000 */
        /* <DEDUP_REMOVED lines=15> */
.L_x_1016:
[----:B------:R-:W-:Y:S05]  /*4a50*/  BSYNC.RECONVERGENT B2 ;  /* 0x0000000000027941 */ /* 0x000fea0003800200 */
.L_x_1015:
[----:B-----5:R-:W-:Y:S01]  /*4a60*/  DSETP.GEU.AND P0, PT, R12, R10, PT ;  /* 0x0000000a0c00722a */ /* 0x020fe20003f0e000 */
[----:B------:R-:W-:Y:S01]  /*4a70*/  VIADD R9, R16, 0x100 ;  /* 0x0000010010097836 */ /* 0x000fe20000000000 */
[----:B------:R-:W-:Y:S01]  /*4a80*/  BSSY.RECONVERGENT B2, `(.L_x_1017) ;  /* 0x0000016000027945 */ /* 0x000fe20003800200 */
[----:B------:R-:W-:Y:S02]  /*4a90*/  IMAD.MOV.U32 R15, RZ, RZ, R26 ;  /* 0x000000ffff0f7224 */ /* 0x000fe400078e001a */
[----:B------:R-:W-:Y:S01]  /*4aa0*/  IMAD.MOV.U32 R14, RZ, RZ, R25 ;  /* 0x000000ffff0e7224 */ /* 0x000fe200078e0019 */
[----:B--2---:R-:W-:Y:S01]  /*4ab0*/  IADD3 R23, P1, PT, R9, R2, RZ ;  /* 0x0000000209177210 */ /* 0x004fe20007f3e0ff */
[----:B------:R-:W-:Y:S02]  /*4ac0*/  IMAD.MOV.U32 R8, RZ, RZ, R12 ;  /* 0x000000ffff087224 */ /* 0x000fe400078e000c */
[----:B------:R-:W-:Y:S02]  /*4ad0*/  IMAD.MOV.U32 R9, RZ, RZ, R13 ;  /* 0x000000ffff097224 */ /* 0x000fe400078e000d */
[----:B------:R-:W-:-:S03]  /*4ae0*/  IMAD.X R24, RZ, RZ, R3, P1 ;  /* 0x000000ffff187224 */ /* 0x000fc600008e0603 */
        /* <DEDUP_REMOVED lines=15> */
.L_x_1018:
[----:B------:R-:W-:Y:S05]  /*4be0*/  BSYNC.RECONVERGENT B2 ;  /* 0x0000000000027941 */ /* 0x000fea0003800200 */
.L_x_1017:
[----:B------:R0:W5:Y:S01]  /*4bf0*/  LDG.E.64 R10, desc[UR8][R4.64] ;  /* 0x00000008040a7981 */ /* 0x000162000c1e1b00 */
[----:B------:R-:W-:Y:S01]  /*4c00*/  DSETP.GEU.AND P0, PT, R8, R6, PT ;  /* 0x000000060800722a */ /* 0x000fe20003f0e000 */
[----:B------:R-:W-:Y:S01]  /*4c10*/  VIADD R13, R16, 0x200 ;  /* 0x00000200100d7836 */ /* 0x000fe20000000000 */
[----:B------:R-:W-:Y:S01]  /*4c20*/  BSSY.RECONVERGENT B2, `(.L_x_1019) ;  /* 0x0000016000027945 */ /* 0x000fe20003800200 */
[----:B------:R-:W-:Y:S02]  /*4c30*/  IMAD.MOV.U32 R26, RZ, RZ, R15 ;  /* 0x000000ffff1a7224 */ /* 0x000fe400078e000f */
[----:B------:R-:W-:Y:S01]  /*4c40*/  IMAD.MOV.U32 R25, RZ, RZ, R14 ;  /* 0x000000ffff197224 */ /* 0x000fe200078e000e */
[----:B------:R-:W-:Y:S01]  /*4c50*/  IADD3 R24, P1, PT, R13, R2, RZ ;  /* 0x000000020d187210 */ /* 0x000fe20007f3e0ff */
[----:B------:R-:W-:Y:S02]  /*4c60*/  IMAD.MOV.U32 R12, RZ, RZ, R8 ;  /* 0x000000ffff0c7224 */ /* 0x000fe400078e0008 */
[----:B------:R-:W-:-:S02]  /*4c70*/  IMAD.MOV.U32 R13, RZ, RZ, R9 ;  /* 0x000000ffff0d7224 */ /* 0x000fc400078e0009 */
[----:B------:R-:W-:-:S03]  /*4c80*/  IMAD.X R23, RZ, RZ, R3, P1 ;  /* 0x000000ffff177224 */ /* 0x000fc600008e0603 */
        /* <DEDUP_REMOVED lines=15> */
.L_x_1020:
[----:B------:R-:W-:Y:S05]  /*4d80*/  BSYNC.RECONVERGENT B2 ;  /* 0x0000000000027941 */ /* 0x000fea0003800200 */
.L_x_1019:
[----:B-----5:R-:W-:Y:S01]  /*4d90*/  DSETP.GEU.AND P0, PT, R12, R10, PT ;  /* 0x0000000a0c00722a */ /* 0x020fe20003f0e000 */
[----:B------:R-:W-:Y:S01]  /*4da0*/  VIADD R7, R16, 0x300 ;  /* 0x0000030010077836 */ /* 0x000fe20000000000 */
[----:B------:R-:W-:Y:S01]  /*4db0*/  BSSY.RECONVERGENT B2, `(.L_x_1021) ;  /* 0x0000016000027945 */ /* 0x000fe20003800200 */
[----:B------:R-:W-:Y:S02]  /*4dc0*/  IMAD.MOV.U32 R23, RZ, RZ, R26 ;  /* 0x000000ffff177224 */ /* 0x000fe400078e001a */
[----:B------:R-:W-:Y:S01]  /*4dd0*/  IMAD.MOV.U32 R24, RZ, RZ, R25 ;  /* 0x000000ffff187224 */ /* 0x000fe200078e0019 */
[----:B------:R-:W-:Y:S01]  /*4de0*/  IADD3 R7, P1, PT, R7, R2, RZ ;  /* 0x0000000207077210 */ /* 0x000fe20007f3e0ff */
        /* <DEDUP_REMOVED lines=18> */
.L_x_1022:
[----:B------:R-:W-:Y:S05]  /*4f10*/  BSYNC.RECONVERGENT B2 ;  /* 0x0000000000027941 */ /* 0x000fea0003800200 */
.L_x_1021:
[----:B------:R-:W-:Y:S01]  /*4f20*/  VIADD R10, R22, 0x200 ;  /* 0x00000200160a7836 */ /* 0x000fe20000000000 */
[----:B------:R-:W-:Y:S01]  /*4f30*/  IADD3 R6, P2, PT, R4, 0x2000, RZ ;  /* 0x0000200004067810 */ /* 0x000fe20007f5e0ff */
[----:B------:R-:W-:Y:S01]  /*4f40*/  VIADD R22, R22, 0x400 ;  /* 0x0000040016167836 */ /* 0x000fe20000000000 */
[----:B------:R-:W-:Y:S01]  /*4f50*/  IADD3 R18, P1, PT, R18, 0x400, RZ ;  /* 0x0000040012127810 */ /* 0x000fe20007f3e0ff */
[----:B------:R-:W-:Y:S01]  /*4f60*/  VIADD R16, R16, 0x400 ;  /* 0x0000040010107836 */ /* 0x000fe20000000000 */
[----:B------:R-:W-:Y:S01]  /*4f70*/  ISETP.GE.AND P0, PT, R10, R17, PT ;  /* 0x000000110a00720c */ /* 0x000fe20003f06270 */
[----:B------:R-:W-:Y:S01]  /*4f80*/  IMAD.X R5, RZ, RZ, R5, P2 ;  /* 0x000000ffff057224 */ /* 0x000fe200010e0605 */
[----:B------:R-:W-:Y:S01]  /*4f90*/  IADD3 R20, P2, PT, R20, 0x2000, RZ ;  /* 0x0000200014147810 */ /* 0x000fe20007f5e0ff */
[----:B------:R-:W-:-:S04]  /*4fa0*/  IMAD.X R19, RZ, RZ, R19, P1 ;  /* 0x000000ffff137224 */ /* 0x000fc800008e0613 */
[----:B------:R-:W-:-:S06]  /*4fb0*/  IMAD.X R21, RZ, RZ, R21, P2 ;  /* 0x000000ffff157224 */ /* 0x000fcc00010e0615 */
[----:B------:R-:W-:Y:S05]  /*4fc0*/  @!P0 BRA `(.L_x_1023) ;  /* 0xfffffff8003c8947 */ /* 0x000fea000383ffff */
.L_x_1009:
[----:B------:R-:W-:Y:S05]  /*4fd0*/  BSYNC.RECONVERGENT B1 ;  /* 0x0000000000017941 */ /* 0x000fea0003800200 */
.L_x_1008:
        /* <DEDUP_REMOVED lines=27> */
.L_x_1025:
[----:B------:R-:W-:Y:S05]  /*5190*/  BSYNC.RECONVERGENT B1 ;  /* 0x0000000000017941 */ /* 0x000fea0003800200 */
.L_x_1024:
        /* <DEDUP_REMOVED lines=26> */
.L_x_1027:
[----:B------:R-:W-:Y:S05]  /*5340*/  BSYNC.RECONVERGENT B1 ;  /* 0x0000000000017941 */ /* 0x000fea0003800200 */
.L_x_1026:
        /* <DEDUP_REMOVED lines=26> */
.L_x_1029:
[----:B------:R-:W-:Y:S05]  /*54f0*/  BSYNC.RECONVERGENT B1 ;  /* 0x0000000000017941 */ /* 0x000fea0003800200 */
.L_x_1028:
        /* <DEDUP_REMOVED lines=26> */
.L_x_1031:
[----:B------:R-:W-:Y:S05]  /*56a0*/  BSYNC.RECONVERGENT B1 ;  /* 0x0000000000017941 */ /* 0x000fea0003800200 */
.L_x_1030:
        /* <DEDUP_REMOVED lines=27> */
.L_x_1033:
[----:B------:R-:W-:Y:S05]  /*5860*/  BSYNC.RECONVERGENT B1 ;  /* 0x0000000000017941 */ /* 0x000fea0003800200 */
.L_x_1032:
        /* <DEDUP_REMOVED lines=10> */
.L_x_1035:
[----:B------:R-:W-:Y:S05]  /*5910*/  BSYNC.RECONVERGENT B1 ;  /* 0x0000000000017941 */ /* 0x000fea0003800200 */
.L_x_1034:
        /* <DEDUP_REMOVED lines=31> */
.L_x_1037:
[----:B------:R-:W-:Y:S05]  /*5b10*/  BSYNC.RECONVERGENT B1 ;  /* 0x0000000000017941 */ /* 0x000fea0003800200 */
.L_x_1036:
        /* <DEDUP_REMOVED lines=22> */
.L_x_1039:
[----:B------:R-:W-:Y:S05]  /*5c80*/  BSYNC.RECONVERGENT B1 ;  /* 0x0000000000017941 */ /* 0x000fea0003800200 */
.L_x_1038:
        /* <DEDUP_REMOVED lines=22> */
.L_x_1041:
[----:B------:R-:W-:Y:S05]  /*5df0*/  BSYNC.RECONVERGENT B1 ;  /* 0x0000000000017941 */ /* 0x000fea0003800200 */
.L_x_1040:
        /* <DEDUP_REMOVED lines=22> */
.L_x_1043:
[----:B------:R-:W-:Y:S05]  /*5f60*/  BSYNC.RECONVERGENT B1 ;  /* 0x0000000000017941 */ /* 0x000fea0003800200 */
.L_x_1042:
        /* <DEDUP_REMOVED lines=21> */
.L_x_1045:
[----:B------:R-:W-:Y:S05]  /*60c0*/  BSYNC.RECONVERGENT B1 ;  /* 0x0000000000017941 */ /* 0x000fea0003800200 */
.L_x_1044:
        /* <DEDUP_REMOVED lines=21> */
.L_x_1047:
[----:B------:R-:W-:Y:S05]  /*6220*/  BSYNC.RECONVERGENT B1 ;  /* 0x0000000000017941 */ /* 0x000fea0003800200 */
.L_x_1046:
        /* <DEDUP_REMOVED lines=19> */
.L_x_955:
[----:B------:R-:W-:Y:S05]  /*6360*/  BSYNC.RECONVERGENT B0 ;  /* 0x0000000000007941 */ /* 0x000fea0003800200 */
.L_x_922:
[----:B------:R-:W-:Y:S05]  /*6370*/  @P1 EXIT ;  /* 0x000000000000194d */ /* 0x000fea0003800000 */
[----:B01----:R-:W0:Y:S02]  /*6380*/  LDC.64 R4, c[0x0][0x390] ;  /* 0x0000e400ff047b82 */ /* 0x003e240000000a00 */
[----:B0-----:R-:W-:Y:S04]  /*6390*/  STG.E.64 desc[UR8][R4.64], R2 ;  /* 0x0000000204007986 */ /* 0x001fe8000c101b08 */
[----:B---34-:R-:W-:Y:S01]  /*63a0*/  STG.E.64 desc[UR8][R4.64+0x8], R16 ;  /* 0x0000081004007986 */ /* 0x018fe2000c101b08 */
[----:B------:R-:W-:Y:S05]  /*63b0*/  EXIT ;  /* 0x000000000000794d */ /* 0x000fea0003800000 */
.L_x_1048:
        /* <DEDUP_REMOVED lines=12> */
.L_x_1829:


//--------------------- .text._ZN6thrust24THRUST_300001_SM_1000_NS8cuda_cub4core6detail13_kernel_agentINS1_8__reduce11ReduceAgentIPN4cuda3std3__45tupleIJdlEEESC_SB_lNS1_9__extrema9arg_max_fIdlNS9_4lessIdEEEEEEJSC_SC_iSH_EEEvDpT0_ --------------------------
	.section	.text._ZN6thrust24THRUST_300001_SM_1000_NS8cuda_cub4core6detail13_kernel_agentINS1_8__reduce11ReduceAgentIPN4cuda3std3__45tupleIJdlEEESC_SB_lNS1_9__extrema9arg_max_fIdlNS9_4lessIdEEEEEEJSC_SC_iSH_EEEvDpT0_,"ax",@progbits
	.align	128
        .global         _ZN6thrust24THRUST_300001_SM_1000_NS8cuda_cub4core6detail13_kernel_agentINS1_8__reduce11ReduceAgentIPN4cuda3std3__45tupleIJdlEEESC_SB_lNS1_9__extrema9arg_max_fIdlNS9_4lessIdEEEEEEJSC_SC_iSH_EEEvDpT0_
        .type           _ZN6thrust24THRUST_300001_SM_1000_NS8cuda_cub4core6detail13_kernel_agentINS1_8__reduce11ReduceAgentIPN4cuda3std3__45tupleIJdlEEESC_SB_lNS1_9__extrema9arg_max_fIdlNS9_4lessIdEEEEEEJSC_SC_iSH_EEEvDpT0_,@function
        .size           _ZN6thrust24THRUST_300001_SM_1000_NS8cuda_cub4core6detail13_kernel_agentINS1_8__reduce11ReduceAgentIPN4cuda3std3__45tupleIJdlEEESC_SB_lNS1_9__extrema9arg_max_fIdlNS9_4lessIdEEEEEEJSC_SC_iSH_EEEvDpT0_,(.L_x_1830 - _ZN6thrust24THRUST_300001_SM_1000_NS8cuda_cub4core6detail13_kernel_agentINS1_8__reduce11ReduceAgentIPN4cuda3std3__45tupleIJdlEEESC_SB_lNS1_9__extrema9arg_max_fIdlNS9_4lessIdEEEEEEJSC_SC_iSH_EEEvDpT0_)
        .other          _ZN6thrust24THRUST_300001_SM_1000_NS8cuda_cub4core6detail13_kernel_agentINS1_8__reduce11ReduceAgentIPN4cuda3std3__45tupleIJdlEEESC_SB_lNS1_9__extrema9arg_max_fIdlNS9_4lessIdEEEEEEJSC_SC_iSH_EEEvDpT0_,@"STO_CUDA_ENTRY STV_DEFAULT"
_ZN6thrust24THRUST_300001_SM_1000_NS8cuda_cub4core6detail13_kernel_agentINS1_8__reduce11ReduceAgentIPN4cuda3std3__45tupleIJdlEEESC_SB_lNS1_9__extrema9arg_max_fIdlNS9_4lessIdEEEEEEJSC_SC_iSH_EEEvDpT0_:
.text._ZN6thrust24THRUST_300001_SM_1000_NS8cuda_cub4core6detail13_kernel_agentINS1_8__reduce11ReduceAgentIPN4cuda3std3__45tupleIJdlEEESC_SB_lNS1_9__extrema9arg_max_fIdlNS9_4lessIdEEEEEEJSC_SC_iSH_EEEvDpT0_:
        /* <DEDUP_REMOVED lines=21> */
.L_x_1052:
[----:B0-----:R-:W-:Y:S05]  /*0150*/  BSYNC.RECONVERGENT B1 ;  /* 0x0000000000017941 */ /* 0x001fea0003800200 */
.L_x_1051:
[----:B------:R-:W-:Y:S01]  /*0160*/  ISETP.GE.AND P0, PT, R19, UR8, PT ;  /* 0x0000000813007c0c */ /* 0x000fe2000bf06270 */
[----:B------:R-:W-:-:S12]  /*0170*/  BSSY.RECONVERGENT B1, `(.L_x_1053) ;  /* 0x0000099000017945 */ /* 0x000fd80003800200 */
[----:B------:R-:W-:Y:S05]  /*0180*/  @P0 BRA `(.L_x_1054) ;  /* 0x00000008005c0947 */ /* 0x000fea0003800000 */
[----:B------:R-:W-:Y:S01]  /*0190*/  LOP3.LUT R4, RZ, R19, RZ, 0x33, !PT ;  /* 0x00000013ff047212 */ /* 0x000fe200078e33ff */
[----:B------:R-:W-:Y:S04]  /*01a0*/  BSSY.RECONVERGENT B2, `(.L_x_1055) ;  /* 0x000002e000027945 */ /* 0x000fe80003800200 */
[----:B------:R-:W-:-:S05]  /*01b0*/  VIADD R4, R4, UR8 ;  /* 0x0000000804047c36 */ /* 0x000fca0008000000 */
[----:B-1----:R-:W-:-:S04]  /*01c0*/  LOP3.LUT R2, R4, 0x300, RZ, 0xc0, !PT ;  /* 0x0000030004027812 */ /* 0x002fc800078ec0ff */
[----:B------:R-:W-:-:S13]  /*01d0*/  ISETP.NE.AND P0, PT, R2, 0x300, PT ;  /* 0x000003000200780c */ /* 0x000fda0003f05270 */
[----:B------:R-:W-:Y:S05]  /*01e0*/  @!P0 BRA `(.L_x_1056) ;  /* 0x0000000000a48947 */ /* 0x000fea0003800000 */
[----:B------:R-:W0:Y:S01]  /*01f0*/  LDC.64 R2, c[0x0][0x380] ;  /* 0x0000e000ff027b82 */ /* 0x000e220000000a00 */
[----:B------:R-:W-:-:S04]  /*0200*/  LEA.HI R5, R4, 0x1, RZ, 0x18 ;  /* 0x0000000104057811 */ /* 0x000fc800078fc0ff */
[----:B------:R-:W-:-:S05]  /*0210*/  LOP3.LUT R5, R5, 0x3, RZ, 0xc0, !PT ;  /* 0x0000000305057812 */ /* 0x000fca00078ec0ff */
[----:B------:R-:W-:Y:S02]  /*0220*/  IMAD.MOV R5, RZ, RZ, -R5 ;  /* 0x000000ffff057224 */ /* 0x000fe400078e0a05 */
[----:B0-----:R-:W-:-:S04]  /*0230*/  IMAD.WIDE.U32 R2, R19, 0x10, R2 ;  /* 0x0000001013027825 */ /* 0x001fc800078e0002 */
[----:B------:R-:W-:-:S07]  /*0240*/  IMAD.MOV.U32 R16, RZ, RZ, R2 ;  /* 0x000000ffff107224 */ /* 0x000fce00078e0002 */
.L_x_1059:
[----:B------:R-:W-:-:S05]  /*0250*/  IMAD.MOV.U32 R2, RZ, RZ, R16 ;  /* 0x000000ffff027224 */ /* 0x000fca00078e0010 */
[----:B------:R-:W2:Y:S04]  /*0260*/  LDG.E.64.CONSTANT R8, desc[UR10][R2.64] ;  /* 0x0000000a02087981 */ /* 0x000ea8000c1e9b00 */
[----:B------:R-:W3:Y:S01]  /*0270*/  LDG.E.64.CONSTANT R10, desc[UR10][R2.64+0x8] ;  /* 0x0000080a020a7981 */ /* 0x000ee2000c1e9b00 */
[----:B------:R-:W-:Y:S01]  /*0280*/  VIADD R5, R5, 0x1 ;  /* 0x0000000105057836 */ /* 0x000fe20000000000 */
[----:B------:R-:W-:Y:S01]  /*0290*/  BSSY.RECONVERGENT B3, `(.L_x_1057) ;  /* 0x000001b000037945 */ /* 0x000fe20003800200 */
[----:B-----5:R-:W-:Y:S01]  /*02a0*/  IMAD.MOV.U32 R21, RZ, RZ, R13 ;  /* 0x000000ffff157224 */ /* 0x020fe200078e000d */
[----:B------:R-:W-:Y:S01]  /*02b0*/  IADD3 R16, P3, PT, R2, 0x1000, RZ ;  /* 0x0000100002107810 */ /* 0x000fe20007f7e0ff */
[----:B------:R-:W-:Y:S01]  /*02c0*/  IMAD.MOV.U32 R17, RZ, RZ, R12 ;  /* 0x000000ffff117224 */ /* 0x000fe200078e000c */
[----:B------:R-:W-:Y:S01]  /*02d0*/  ISETP.NE.AND P2, PT, R5, RZ, PT ;  /* 0x000000ff0500720c */ /* 0x000fe20003f45270 */
[----:B------:R-:W-:-:S02]  /*02e0*/  IMAD.MOV.U32 R6, RZ, RZ, R14 ;  /* 0x000000ffff067224 */ /* 0x000fc400078e000e */
[----:B------:R-:W-:Y:S01]  /*02f0*/  IMAD.MOV.U32 R7, RZ, RZ, R15 ;  /* 0x000000ffff077224 */ /* 0x000fe200078e000f */
[----:B--2---:R-:W-:Y:S01]  /*0300*/  DSETP.GEU.AND P0, PT, R14, R8, PT ;  /* 0x000000080e00722a */ /* 0x004fe20003f0e000 */
[----:B------:R-:W-:Y:S02]  /*0310*/  IMAD.MOV.U32 R14, RZ, RZ, R8 ;  /* 0x000000ffff0e7224 */ /* 0x000fe400078e0008 */
[----:B---3--:R-:W-:Y:S02]  /*0320*/  IMAD.MOV.U32 R12, RZ, RZ, R10 ;  /* 0x000000ffff0c7224 */ /* 0x008fe400078e000a */
[----:B------:R-:W-:Y:S02]  /*0330*/  IMAD.MOV.U32 R13, RZ, RZ, R11 ;  /* 0x000000ffff0d7224 */ /* 0x000fe400078e000b */
[----:B------:R-:W-:-:S07]  /*0340*/  IMAD.MOV.U32 R15, RZ, RZ, R9 ;  /* 0x000000ffff0f7224 */ /* 0x000fce00078e0009 */
        /* <DEDUP_REMOVED lines=15> */
.L_x_1058:
[----:B------:R-:W-:Y:S05]  /*0440*/  BSYNC.RECONVERGENT B3 ;  /* 0x0000000000037941 */ /* 0x000fea0003800200 */
.L_x_1057:
[----:B------:R-:W-:Y:S02]  /*0450*/  IMAD.X R3, RZ, RZ, R3, P3 ;  /* 0x000000ffff037224 */ /* 0x000fe400018e0603 */
[----:B------:R-:W-:Y:S01]  /*0460*/  VIADD R19, R19, 0x100 ;  /* 0x0000010013137836 */ /* 0x000fe20000000000 */
[----:B------:R-:W-:Y:S06]  /*0470*/  @P2 BRA `(.L_x_1059) ;  /* 0xfffffffc00742947 */ /* 0x000fec000383ffff */
.L_x_1056:
[----:B------:R-:W-:Y:S05]  /*0480*/  BSYNC.RECONVERGENT B2 ;  /* 0x0000000000027941 */ /* 0x000fea0003800200 */
.L_x_1055:
[----:B------:R-:W0:Y:S01]  /*0490*/  LDC.64 R8, c[0x0][0x380] ;  /* 0x0000e000ff087b82 */ /* 0x000e220000000a00 */
[----:B------:R-:W-:-:S13]  /*04a0*/  ISETP.GE.U32.AND P0, PT, R4, 0x300, PT ;  /* 0x000003000400780c */ /* 0x000fda0003f06070 */
[----:B------:R-:W-:Y:S05]  /*04b0*/  @!P0 BRA `(.L_x_1054) ;  /* 0x0000000400908947 */ /* 0x000fea0003800000 */
.L_x_1068:
[----:B0-----:R-:W-:-:S05]  /*04c0*/  IMAD.WIDE R20, R19, 0x10, R8 ;  /* 0x0000001013147825 */ /* 0x001fca00078e0208 */
[----:B------:R-:W2:Y:S04]  /*04d0*/  LDG.E.64.CONSTANT R10, desc[UR10][R20.64] ;  /* 0x0000000a140a7981 */ /* 0x000ea8000c1e9b00 */
[----:B------:R-:W3:Y:S04]  /*04e0*/  LDG.E.64.CONSTANT R16, desc[UR10][R20.64+0x8] ;  /* 0x0000080a14107981 */ /* 0x000ee8000c1e9b00 */
[----:B-----5:R0:W5:Y:S04]  /*04f0*/  LDG.E.64.CONSTANT R6, desc[UR10][R20.64+0x1000] ;  /* 0x0010000a14067981 */ /* 0x020168000c1e9b00 */
[----:B------:R0:W5:Y:S01]  /*0500*/  LDG.E.64.CONSTANT R4, desc[UR10][R20.64+0x1008] ;  /* 0x0010080a14047981 */ /* 0x000162000c1e9b00 */
[----:B------:R-:W-:Y:S01]  /*0510*/  BSSY.RECONVERGENT B2, `(.L_x_1060) ;  /* 0x0000015000027945 */ /* 0x000fe20003800200 */
[----:B--2---:R-:W-:Y:S01]  /*0520*/  DSETP.GEU.AND P0, PT, R14, R10, PT ;  /* 0x0000000a0e00722a */ /* 0x004fe20003f0e000 */
[----:B------:R-:W-:-:S02]  /*0530*/  IMAD.MOV.U32 R2, RZ, RZ, R10 ;  /* 0x000000ffff027224 */ /* 0x000fc400078e000a */
[----:B------:R-:W-:Y:S02]  /*0540*/  IMAD.MOV.U32 R3, RZ, RZ, R11 ;  /* 0x000000ffff037224 */ /* 0x000fe400078e000b */
[----:B---3--:R-:W-:Y:S02]  /*0550*/  IMAD.MOV.U32 R23, RZ, RZ, R16 ;  /* 0x000000ffff177224 */ /* 0x008fe400078e0010 */
[----:B------:R-:W-:-:S07]  /*0560*/  IMAD.MOV.U32 R25, RZ, RZ, R17 ;  /* 0x000000ffff197224 */ /* 0x000fce00078e0011 */
[----:B0-----:R-:W-:Y:S05]  /*0570*/  @!P0 BRA `(.L_x_1061) ;  /* 0x0000000000388947 */ /* 0x001fea0003800000 */
[----:B------:R-:W-:Y:S01]  /*0580*/  DSETP.GT.AND P0, PT, R14, R10, PT ;  /* 0x0000000a0e00722a */ /* 0x000fe20003f04000 */
[----:B------:R-:W-:Y:S02]  /*0590*/  IMAD.MOV.U32 R23, RZ, RZ, R12 ;  /* 0x000000ffff177224 */ /* 0x000fe400078e000c */
[----:B------:R-:W-:Y:S02]  /*05a0*/  IMAD.MOV.U32 R25, RZ, RZ, R13 ;  /* 0x000000ffff197224 */ /* 0x000fe400078e000d */
[----:B------:R-:W-:Y:S02]  /*05b0*/  IMAD.MOV.U32 R2, RZ, RZ, R14 ;  /* 0x000000ffff027224 */ /* 0x000fe400078e000e */
        /* <DEDUP_REMOVED lines=10> */
.L_x_1061:
[----:B------:R-:W-:Y:S05]  /*0660*/  BSYNC.RECONVERGENT B2 ;  /* 0x0000000000027941 */ /* 0x000fea0003800200 */
.L_x_1060:
[----:B------:R0:W5:Y:S04]  /*0670*/  LDG.E.64.CONSTANT R14, desc[UR10][R20.64+0x2000] ;  /* 0x0020000a140e7981 */ /* 0x000168000c1e9b00 */
[----:B------:R0:W5:Y:S04]  /*0680*/  LDG.E.64.CONSTANT R12, desc[UR10][R20.64+0x2008] ;  /* 0x0020080a140c7981 */ /* 0x000168000c1e9b00 */
[----:B------:R0:W5:Y:S04]  /*0690*/  LDG.E.64.CONSTANT R10, desc[UR10][R20.64+0x3000] ;  /* 0x0030000a140a7981 */ /* 0x000168000c1e9b00 */
[----:B------:R0:W5:Y:S02]  /*06a0*/  LDG.E.64.CONSTANT R16, desc[UR10][R20.64+0x3008] ;  /* 0x0030080a14107981 */ /* 0x000164000c1e9b00 */
[----:B-----5:R-:W-:Y:S01]  /*06b0*/  DSETP.GEU.AND P0, PT, R2, R6, PT ;  /* 0x000000060200722a */ /* 0x020fe20003f0e000 */
[----:B------:R-:W-:Y:S01]  /*06c0*/  BSSY.RECONVERGENT B2, `(.L_x_1062) ;  /* 0x0000014000027945 */ /* 0x000fe20003800200 */
[----:B------:R-:W-:-:S02]  /*06d0*/  IMAD.MOV.U32 R26, RZ, RZ, R6 ;  /* 0x000000ffff1a7224 */ /* 0x000fc400078e0006 */
        /* <DEDUP_REMOVED lines=18> */
.L_x_1063:
[----:B------:R-:W-:Y:S05]  /*0800*/  BSYNC.RECONVERGENT B2 ;  /* 0x0000000000027941 */ /* 0x000fea0003800200 */
.L_x_1062:
        /* <DEDUP_REMOVED lines=21> */
.L_x_1065:
[----:B------:R-:W-:Y:S05]  /*0960*/  BSYNC.RECONVERGENT B2 ;  /* 0x0000000000027941 */ /* 0x000fea0003800200 */
.L_x_1064:
        /* <DEDUP_REMOVED lines=21> */
.L_x_1067:
[----:B------:R-:W-:Y:S05]  /*0ac0*/  BSYNC.RECONVERGENT B2 ;  /* 0x0000000000027941 */ /* 0x000fea0003800200 */
.L_x_1066:
[----:B------:R-:W-:-:S05]  /*0ad0*/  VIADD R19, R19, 0x400 ;  /* 0x0000040013137836 */ /* 0x000fca0000000000 */
[----:B------:R-:W-:-:S13]  /*0ae0*/  ISETP.GE.AND P0, PT, R19, UR4, PT ;  /* 0x0000000413007c0c */ /* 0x000fda000bf06270 */
[----:B------:R-:W-:Y:S05]  /*0af0*/  @!P0 BRA `(.L_x_1068) ;  /* 0xfffffff800708947 */ /* 0x000fea000383ffff */
.L_x_1054:
[----:B------:R-:W-:Y:S05]  /*0b00*/  BSYNC.RECONVERGENT B1 ;  /* 0x0000000000017941 */ /* 0x000fea0003800200 */
.L_x_1053:
[----:B------:R-:W2:Y:S02]  /*0b10*/  LDCU UR6, c[0x0][0x390] ;  /* 0x00007200ff0677ac */ /* 0x000ea40008000800 */
[----:B--2---:R-:W-:-:S09]  /*0b20*/  UISETP.GE.AND UP0, UPT, UR6, 0x100, UPT ;  /* 0x000001000600788c */ /* 0x004fd2000bf06270 */
[----:B------:R-:W-:Y:S05]  /*0b30*/  BRA.U !UP0, `(.L_x_1069) ;  /* 0x0000001508507547 */ /* 0x000fea000b800000 */
[----:B0-----:R-:W0:Y:S01]  /*0b40*/  S2R R9, SR_LANEID ;  /* 0x0000000000097919 */ /* 0x001e220000000000 */
[----:B------:R-:W-:Y:S01]  /*0b50*/  BSSY.RECONVERGENT B1, `(.L_x_1070) ;  /* 0x000001f000017945 */ /* 0x000fe20003800200 */
[----:B-----5:R-:W-:Y:S01]  /*0b60*/  IMAD.MOV.U32 R11, RZ, RZ, R12 ;  /* 0x000000ffff0b7224 */ /* 0x020fe200078e000c */
[----:B------:R2:W3:Y:S01]  /*0b70*/  SHFL.DOWN PT, R4, R14, 0x1, 0x1f ;  /* 0x08201f000e047f89 */ /* 0x0004e200000e0000 */
[----:B------:R-:W-:Y:S02]  /*0b80*/  IMAD.MOV.U32 R16, RZ, RZ, R13 ;  /* 0x000000ffff107224 */ /* 0x000fe400078e000d */
[----:B-1----:R-:W-:Y:S01]  /*0b90*/  IMAD.MOV.U32 R2, RZ, RZ, R14 ;  /* 0x000000ffff027224 */ /* 0x002fe200078e000e */
[----:B------:R2:W1:Y:S01]  /*0ba0*/  SHFL.DOWN PT, R5, R15, 0x1, 0x1f ;  /* 0x08201f000f057f89 */ /* 0x00046200000e0000 */
[----:B------:R-:W-:-:S03]  /*0bb0*/  IMAD.MOV.U32 R3, RZ, RZ, R15 ;  /* 0x000000ffff037224 */ /* 0x000fc600078e000f */
[----:B------:R2:W4:Y:S04]  /*0bc0*/  SHFL.DOWN PT, R7, R12, 0x1, 0x1f ;  /* 0x08201f000c077f89 */ /* 0x00052800000e0000 */
[----:B------:R2:W1:Y:S01]  /*0bd0*/  SHFL.DOWN PT, R17, R13, 0x1, 0x1f ;  /* 0x08201f000d117f89 */ /* 0x00046200000e0000 */
[----:B0-----:R-:W-:-:S13]  /*0be0*/  ISETP.GT.AND P0, PT, R9, 0x1e, PT ;  /* 0x0000001e0900780c */ /* 0x001fda0003f04270 */
[----:B-1234-:R-:W-:Y:S05]  /*0bf0*/  @P0 BRA `(.L_x_1071) ;  /* 0x0000000000500947 */ /* 0x01efea0003800000 */
[----:B------:R-:W-:Y:S01]  /*0c00*/  DSETP.GEU.AND P0, PT, R14, R4, PT ;  /* 0x000000040e00722a */ /* 0x000fe20003f0e000 */
[----:B------:R-:W-:Y:S02]  /*0c10*/  IMAD.MOV.U32 R11, RZ, RZ, R7 ;  /* 0x000000ffff0b7224 */ /* 0x000fe400078e0007 */
[----:B------:R-:W-:Y:S02]  /*0c20*/  IMAD.MOV.U32 R16, RZ, RZ, R17 ;  /* 0x000000ffff107224 */ /* 0x000fe400078e0011 */
        /* <DEDUP_REMOVED lines=17> */
.L_x_1071:
[----:B------:R-:W-:Y:S05]  /*0d40*/  BSYNC.RECONVERGENT B1 ;  /* 0x0000000000017941 */ /* 0x000fea0003800200 */
.L_x_1070:
[----:B------:R-:W-:Y:S01]  /*0d50*/  ISETP.GT.AND P0, PT, R9, 0x1d, PT ;  /* 0x0000001d0900780c */ /* 0x000fe20003f04270 */
[----:B------:R0:W1:Y:S01]  /*0d60*/  SHFL.DOWN PT, R6, R2, 0x2, 0x1f ;  /* 0x08401f0002067f89 */ /* 0x00006200000e0000 */
[----:B------:R-:W-:Y:S01]  /*0d70*/  BSSY.RECONVERGENT B1, `(.L_x_1072) ;  /* 0x000001d000017945 */ /* 0x000fe20003800200 */
[----:B------:R-:W-:Y:S02]  /*0d80*/  IMAD.MOV.U32 R8, RZ, RZ, R11 ;  /* 0x000000ffff087224 */ /* 0x000fe400078e000b */
[----:B------:R0:W2:Y:S01]  /*0d90*/  SHFL.DOWN PT, R7, R3, 0x2, 0x1f ;  /* 0x08401f0003077f89 */ /* 0x0000a200000e0000 */
[----:B------:R-:W-:Y:S02]  /*0da0*/  IMAD.MOV.U32 R10, RZ, RZ, R16 ;  /* 0x000000ffff0a7224 */ /* 0x000fe400078e0010 */
[----:B------:R-:W-:Y:S01]  /*0db0*/  IMAD.MOV.U32 R4, RZ, RZ, R2 ;  /* 0x000000ffff047224 */ /* 0x000fe200078e0002 */
[----:B------:R0:W3:Y:S01]  /*0dc0*/  SHFL.DOWN PT, R12, R11, 0x2, 0x1f ;  /* 0x08401f000b0c7f89 */ /* 0x0000e200000e0000 */
[----:B------:R-:W-:-:S03]  /*0dd0*/  IMAD.MOV.U32 R5, RZ, RZ, R3 ;  /* 0x000000ffff057224 */ /* 0x000fc600078e0003 */
[----:B------:R0:W4:Y:S01]  /*0de0*/  SHFL.DOWN PT, R13, R16, 0x2, 0x1f ;  /* 0x08401f00100d7f89 */ /* 0x00012200000e0000 */
[----:B------:R-:W-:Y:S05]  /*0df0*/  @P0 BRA `(.L_x_1073) ;  /* 0x0000000000500947 */ /* 0x000fea0003800000 */
[----:B-12---:R-:W-:Y:S01]  /*0e00*/  DSETP.GEU.AND P0, PT, R2, R6, PT ;  /* 0x000000060200722a */ /* 0x006fe20003f0e000 */
[----:B---3--:R-:W-:Y:S02]  /*0e10*/  IMAD.MOV.U32 R8, RZ, RZ, R12 ;  /* 0x000000ffff087224 */ /* 0x008fe400078e000c */
[----:B----4-:R-:W-:Y:S02]  /*0e20*/  IMAD.MOV.U32 R10, RZ, RZ, R13 ;  /* 0x000000ffff0a7224 */ /* 0x010fe400078e000d */
        /* <DEDUP_REMOVED lines=17> */
.L_x_1073:
[----:B------:R-:W-:Y:S05]  /*0f40*/  BSYNC.RECONVERGENT B1 ;  /* 0x0000000000017941 */ /* 0x000fea0003800200 */
.L_x_1072:
[----:B------:R-:W-:Y:S01]  /*0f50*/  ISETP.GT.AND P0, PT, R9, 0x1b, PT ;  /* 0x0000001b0900780c */ /* 0x000fe20003f04270 */
[----:B-1----:R1:W1:Y:S01]  /*0f60*/  SHFL.DOWN PT, R6, R4, 0x4, 0x1f ;  /* 0x08801f0004067f89 */ /* 0x00226200000e0000 */
[----:B------:R-:W-:Y:S01]  /*0f70*/  BSSY.RECONVERGENT B1, `(.L_x_1074) ;  /* 0x000001d000017945 */ /* 0x000fe20003800200 */
[----:B0-----:R-:W-:Y:S02]  /*0f80*/  IMAD.MOV.U32 R11, RZ, RZ, R8 ;  /* 0x000000ffff0b7224 */ /* 0x001fe400078e0008 */
[----:B--2---:R0:W2:Y:S01]  /*0f90*/  SHFL.DOWN PT, R7, R5, 0x4, 0x1f ;  /* 0x08801f0005077f89 */ /* 0x0040a200000e0000 */
[----:B---3--:R-:W-:Y:S02]  /*0fa0*/  IMAD.MOV.U32 R12, RZ, RZ, R10 ;  /* 0x000000ffff0c7224 */ /* 0x008fe400078e000a */
[----:B------:R-:W-:Y:S01]  /*0fb0*/  IMAD.MOV.U32 R2, RZ, RZ, R4 ;  /* 0x000000ffff027224 */ /* 0x000fe200078e0004 */
[----:B----4-:R0:W3:Y:S01]  /*0fc0*/  SHFL.DOWN PT, R13, R8, 0x4, 0x1f ;  /* 0x08801f00080d7f89 */ /* 0x0100e200000e0000 */
        /* <DEDUP_REMOVED lines=23> */
.L_x_1075:
[----:B------:R-:W-:Y:S05]  /*1140*/  BSYNC.RECONVERGENT B1 ;  /* 0x0000000000017941 */ /* 0x000fea0003800200 */
.L_x_1074:
[----:B------:R-:W-:Y:S01]  /*1150*/  ISETP.GT.AND P0, PT, R9, 0x17, PT ;  /* 0x000000170900780c */ /* 0x000fe20003f04270 */
[----:B-1----:R1:W1:Y:S01]  /*1160*/  SHFL.DOWN PT, R6, R2, 0x8, 0x1f ;  /* 0x09001f0002067f89 */ /* 0x00226200000e0000 */
[----:B------:R-:W-:Y:S01]  /*1170*/  BSSY.RECONVERGENT B1, `(.L_x_1076) ;  /* 0x000001d000017945 */ /* 0x000fe20003800200 */
[----:B0-----:R-:W-:Y:S02]  /*1180*/  IMAD.MOV.U32 R8, RZ, RZ, R11 ;  /* 0x000000ffff087224 */ /* 0x001fe400078e000b */
[----:B--2---:R0:W2:Y:S01]  /*1190*/  SHFL.DOWN PT, R7, R3, 0x8, 0x1f ;  /* 0x09001f0003077f89 */ /* 0x0040a200000e0000 */
[----:B------:R-:W-:Y:S02]  /*11a0*/  IMAD.MOV.U32 R10, RZ, RZ, R12 ;  /* 0x000000ffff0a7224 */ /* 0x000fe400078e000c */
[----:B------:R-:W-:Y:S01]  /*11b0*/  IMAD.MOV.U32 R4, RZ, RZ, R2 ;  /* 0x000000ffff047224 */ /* 0x000fe200078e0002 */
[----:B------:R0:W0:Y:S01]  /*11c0*/  SHFL.DOWN PT, R14, R11, 0x8, 0x1f ;  /* 0x09001f000b0e7f89 */ /* 0x00002200000e0000 */
[----:B------:R-:W-:-:S03]  /*11d0*/  IMAD.MOV.U32 R5, RZ, RZ, R3 ;  /* 0x000000ffff057224 */ /* 0x000fc600078e0003 */
[----:B---3--:R3:W0:Y:S01]  /*11e0*/  SHFL.DOWN PT, R13, R12, 0x8, 0x1f ;  /* 0x09001f000c0d7f89 */ /* 0x00862200000e0000 */
[----:B------:R-:W-:Y:S05]  /*11f0*/  @P0 BRA `(.L_x_1077) ;  /* 0x0000000000500947 */ /* 0x000fea0003800000 */
[----:B-12---:R-:W-:Y:S01]  /*1200*/  DSETP.GEU.AND P0, PT, R2, R6, PT ;  /* 0x000000060200722a */ /* 0x006fe20003f0e000 */
[----:B0-----:R-:W-:Y:S02]  /*1210*/  IMAD.MOV.U32 R8, RZ, RZ, R14 ;  /* 0x000000ffff087224 */ /* 0x001fe400078e000e */
        /* <DEDUP_REMOVED lines=18> */
.L_x_1077:
[----:B------:R-:W-:Y:S05]  /*1340*/  BSYNC.RECONVERGENT B1 ;  /* 0x0000000000017941 */ /* 0x000fea0003800200 */
.L_x_1076:
[----:B------:R-:W-:Y:S01]  /*1350*/  ISETP.GT.AND P0, PT, R9, 0xf, PT ;  /* 0x0000000f0900780c */ /* 0x000fe20003f04270 */
[----:B-1----:R1:W1:Y:S01]  /*1360*/  SHFL.DOWN PT, R2, R4, 0x10, 0x1f ;  /* 0x0a001f0004027f89 */ /* 0x00226200000e0000 */
[----:B------:R-:W-:Y:S01]  /*1370*/  BSSY.RECONVERGENT B1, `(.L_x_1078) ;  /* 0x000001d000017945 */ /* 0x000fe20003800200 */
[----:B0-----:R-:W-:Y:S02]  /*1380*/  IMAD.MOV.U32 R14, RZ, RZ, R8 ;  /* 0x000000ffff0e7224 */ /* 0x001fe400078e0008 */
[----:B------:R0:W0:Y:S01]  /*1390*/  SHFL.DOWN PT, R3, R5, 0x10, 0x1f ;  /* 0x0a001f0005037f89 */ /* 0x00002200000e0000 */
[----:B----4-:R-:W-:Y:S02]  /*13a0*/  IMAD.MOV.U32 R15, RZ, RZ, R10 ;  /* 0x000000ffff0f7224 */ /* 0x010fe400078e000a */
[----:B---3--:R-:W-:Y:S01]  /*13b0*/  IMAD.MOV.U32 R12, RZ, RZ, R4 ;  /* 0x000000ffff0c7224 */ /* 0x008fe200078e0004 */
[----:B--2---:R2:W3:Y:S01]  /*13c0*/  SHFL.DOWN PT, R7, R8, 0x10, 0x1f ;  /* 0x0a001f0008077f89 */ /* 0x0044e200000e0000 */
[----:B------:R-:W-:-:S03]  /*13d0*/  IMAD.MOV.U32 R13, RZ, RZ, R5 ;  /* 0x000000ffff0d7224 */ /* 0x000fc600078e0005 */
[----:B------:R2:W4:Y:S01]  /*13e0*/  SHFL.DOWN PT, R11, R10, 0x10, 0x1f ;  /* 0x0a001f000a0b7f89 */ /* 0x00052200000e0000 */
[----:B------:R-:W-:Y:S05]  /*13f0*/  @P0 BRA `(.L_x_1079) ;  /* 0x0000000000500947 */ /* 0x000fea0003800000 */
[----:B01----:R-:W-:Y:S01]  /*1400*/  DSETP.GEU.AND P0, PT, R4, R2, PT ;  /* 0x000000020400722a */ /* 0x003fe20003f0e000 */
        /* <DEDUP_REMOVED lines=19> */
.L_x_1079:
[----:B------:R-:W-:Y:S05]  /*1540*/  BSYNC.RECONVERGENT B1 ;  /* 0x0000000000017941 */ /* 0x000fea0003800200 */
.L_x_1078:
[----:B------:R-:W-:Y:S01]  /*1550*/  ISETP.NE.AND P0, PT, R9, RZ, PT ;  /* 0x000000ff0900720c */ /* 0x000fe20003f05270 */
[----:B------:R-:W-:-:S12]  /*1560*/  BSSY.RECONVERGENT B1, `(.L_x_1080) ;  /* 0x000000a000017945 */ /* 0x000fd80003800200 */
[----:B------:R-:W-:Y:S05]  /*1570*/  @P0 BRA `(.L_x_1081) ;  /* 0x0000000000200947 */ /* 0x000fea0003800000 */
[----:B-1----:R-:W1:Y:S01]  /*1580*/  S2R R4, SR_CgaCtaId ;  /* 0x0000000000047919 */ /* 0x002e620000008800 */
[----:B0-----:R-:W-:Y:S02]  /*1590*/  MOV R3, 0x400 ;  /* 0x0000040000037802 */ /* 0x001fe40000000f00 */
[----:B------:R-:W-:-:S04]  /*15a0*/  SHF.R.U32.HI R2, RZ, 0x1, R0 ;  /* 0x00000001ff027819 */ /* 0x000fc80000011600 */
[----:B------:R-:W-:Y:S02]  /*15b0*/  LOP3.LUT R2, R2, 0x1f0, RZ, 0xc0, !PT ;  /* 0x000001f002027812 */ /* 0x000fe400078ec0ff */
[----:B-1----:R-:W-:-:S05]  /*15c0*/  LEA R3, R4, R3, 0x18 ;  /* 0x0000000304037211 */ /* 0x002fca00078ec0ff */
[----:B------:R-:W-:-:S05]  /*15d0*/  IMAD.IADD R3, R2, 0x1, R3 ;  /* 0x0000000102037824 */ /* 0x000fca00078e0203 */
[----:B------:R0:W-:Y:S04]  /*15e0*/  STS.64 [R3+0x10], R14 ;  /* 0x0000100e03007388 */ /* 0x0001e80000000a00 */
[----:B------:R0:W-:Y:S02]  /*15f0*/  STS.64 [R3+0x8], R12 ;  /* 0x0000080c03007388 */ /* 0x0001e40000000a00 */
.L_x_1081:
[----:B------:R-:W-:Y:S05]  /*1600*/  BSYNC.RECONVERGENT B1 ;  /* 0x0000000000017941 */ /* 0x000fea0003800200 */
.L_x_1080:
[----:B------:R-:W-:Y:S01]  /*1610*/  BAR.SYNC.DEFER_BLOCKING 0x0 ;  /* 0x0000000000007b1d */ /* 0x000fe20000010000 */
[----:B------:R-:W-:-:S13]  /*1620*/  ISETP.NE.AND P1, PT, R0, RZ, PT ;  /* 0x000000ff0000720c */ /* 0x000fda0003f25270 */
[----:B------:R-:W-:Y:S05]  /*1630*/  @P1 BRA `(.L_x_1082) ;  /* 0x0000005400901947 */ /* 0x000fea0003800000 */
[----:B0-----:R-:W0:Y:S01]  /*1640*/  S2R R3, SR_CgaCtaId ;  /* 0x0000000000037919 */ /* 0x001e220000008800 */
[----:B------:R-:W-:Y:S01]  /*1650*/  MOV R0, 0x400 ;  /* 0x0000040000007802 */ /* 0x000fe20000000f00 */
[----:B------:R-:W-:Y:S03]  /*1660*/  BSSY.RECONVERGENT B1, `(.L_x_1083) ;  /* 0x000001a000017945 */ /* 0x000fe60003800200 */
[----:B0-----:R-:W-:-:S05]  /*1670*/  LEA R0, R3, R0, 0x18 ;  /* 0x0000000003007211 */ /* 0x001fca00078ec0ff */
[----:B------:R-:W0:Y:S04]  /*1680*/  LDS.64 R16, [R0+0x18] ;  /* 0x0000180000107984 */ /* 0x000e280000000a00 */
[----:B-1-3--:R-:W1:Y:S04]  /*1690*/  LDS.128 R4, [R0+0x20] ;  /* 0x0000200000047984 */ /* 0x00ae680000000c00 */
[----:B------:R3:W3:Y:S04]  /*16a0*/  LDS.64 R2, [R0+0x80] ;  /* 0x0000800000027984 */ /* 0x0006e80000000a00 */
[----:B--2-4-:R2:W4:Y:S01]  /*16b0*/  LDS.128 R8, [R0+0x30] ;  /* 0x0000300000087984 */ /* 0x0145220000000c00 */
[----:B0-----:R-:W-:Y:S01]  /*16c0*/  DSETP.GEU.AND P0, PT, R12, R16, PT ;  /* 0x000000100c00722a */ /* 0x001fe20003f0e000 */
[----:B------:R-:W-:-:S02]  /*16d0*/  IMAD.MOV.U32 R20, RZ, RZ, R16 ;  /* 0x000000ffff147224 */ /* 0x000fc400078e0010 */
[----:B------:R-:W-:Y:S02]  /*16e0*/  IMAD.MOV.U32 R21, RZ, RZ, R17 ;  /* 0x000000ffff157224 */ /* 0x000fe400078e0011 */
[----:B-1----:R-:W-:Y:S02]  /*16f0*/  IMAD.MOV.U32 R22, RZ, RZ, R4 ;  /* 0x000000ffff167224 */ /* 0x002fe400078e0004 */
[----:B------:R-:W-:-:S07]  /*1700*/  IMAD.MOV.U32 R23, RZ, RZ, R5 ;  /* 0x000000ffff177224 */ /* 0x000fce00078e0005 */
[----:B--234-:R-:W-:Y:S05]  /*1710*/  @!P0 BRA `(.L_x_1084) ;  /* 0x0000000000388947 */ /* 0x01cfea0003800000 */
        /* <DEDUP_REMOVED lines=14> */
.L_x_1084:
[----:B------:R-:W-:Y:S05]  /*1800*/  BSYNC.RECONVERGENT B1 ;  /* 0x0000000000017941 */ /* 0x000fea0003800200 */
.L_x_1083:
[----:B------:R0:W1:Y:S01]  /*1810*/  LDS.128 R12, [R0+0x40] ;  /* 0x00004000000c7984 */ /* 0x0000620000000c00 */
[----:B------:R-:W-:Y:S01]  /*1820*/  DSETP.GEU.AND P0, PT, R20, R6, PT ;  /* 0x000000061400722a */ /* 0x000fe20003f0e000 */
[----:B------:R-:W-:Y:S01]  /*1830*/  BSSY.RECONVERGENT B1, `(.L_x_1085) ;  /* 0x0000015000017945 */ /* 0x000fe20003800200 */
[----:B------:R-:W-:Y:S01]  /*1840*/  IMAD.MOV.U32 R4, RZ, RZ, R6 ;  /* 0x000000ffff047224 */ /* 0x000fe200078e0006 */
[----:B------:R0:W2:Y:S01]  /*1850*/  LDS.128 R16, [R0+0x50] ;  /* 0x0000500000107984 */ /* 0x0000a20000000c00 */
[----:B------:R-:W-:Y:S02]  /*1860*/  IMAD.MOV.U32 R5, RZ, RZ, R7 ;  /* 0x000000ffff057224 */ /* 0x000fe400078e0007 */
[----:B------:R-:W-:Y:S02]  /*1870*/  IMAD.MOV.U32 R27, RZ, RZ, R8 ;  /* 0x000000ffff1b7224 */ /* 0x000fe400078e0008 */
[----:B------:R-:W-:-:S06]  /*1880*/  IMAD.MOV.U32 R29, RZ, RZ, R9 ;  /* 0x000000ffff1d7224 */ /* 0x000fcc00078e0009 */
[----:B0-----:R-:W-:Y:S05]  /*1890*/  @!P0 BRA `(.L_x_1086) ;  /* 0x0000000000388947 */ /* 0x001fea0003800000 */
[----:B------:R-:W-:Y:S01]  /*18a0*/  DSETP.GEU.AND P0, PT, R6, R20, PT ;  /* 0x000000140600722a */ /* 0x000fe20003f0e000 */
[----:B------:R-:W-:Y:S02]  /*18b0*/  IMAD.MOV.U32 R27, RZ, RZ, R22 ;  /* 0x000000ffff1b7224 */ /* 0x000fe400078e0016 */
        /* <DEDUP_REMOVED lines=12> */
.L_x_1086:
[----:B------:R-:W-:Y:S05]  /*1980*/  BSYNC.RECONVERGENT B1 ;  /* 0x0000000000017941 */ /* 0x000fea0003800200 */
.L_x_1085:
[----:B------:R-:W-:Y:S01]  /*1990*/  DSETP.GEU.AND P0, PT, R4, R10, PT ;  /* 0x0000000a0400722a */ /* 0x000fe20003f0e000 */
[----:B------:R-:W-:Y:S01]  /*19a0*/  BSSY.RECONVERGENT B1, `(.L_x_1087) ;  /* 0x0000014000017945 */ /* 0x000fe20003800200 */
[----:B------:R-:W-:Y:S02]  /*19b0*/  IMAD.MOV.U32 R20, RZ, RZ, R10 ;  /* 0x000000ffff147224 */ /* 0x000fe400078e000a */
[----:B------:R-:W-:Y:S02]  /*19c0*/  IMAD.MOV.U32 R21, RZ, RZ, R11 ;  /* 0x000000ffff157224 */ /* 0x000fe400078e000b */
[----:B-1----:R-:W-:Y:S02]  /*19d0*/  IMAD.MOV.U32 R25, RZ, RZ, R12 ;  /* 0x000000ffff197224 */ /* 0x002fe400078e000c */
        /* <DEDUP_REMOVED lines=16> */
.L_x_1088:
[----:B------:R-:W-:Y:S05]  /*1ae0*/  BSYNC.RECONVERGENT B1 ;  /* 0x0000000000017941 */ /* 0x000fea0003800200 */
.L_x_1087:
[----:B------:R0:W1:Y:S01]  /*1af0*/  LDS.128 R8, [R0+0x60] ;  /* 0x0000600000087984 */ /* 0x0000620000000c00 */
[----:B------:R-:W-:Y:S01]  /*1b00*/  DSETP.GEU.AND P0, PT, R20, R14, PT ;  /* 0x0000000e1400722a */ /* 0x000fe20003f0e000 */
[----:B------:R-:W-:Y:S01]  /*1b10*/  BSSY.RECONVERGENT B1, `(.L_x_1089) ;  /* 0x0000015000017945 */ /* 0x000fe20003800200 */
[----:B------:R-:W-:Y:S01]  /*1b20*/  IMAD.MOV.U32 R12, RZ, RZ, R14 ;  /* 0x000000ffff0c7224 */ /* 0x000fe200078e000e */
[----:B------:R0:W3:Y:S01]  /*1b30*/  LDS.128 R4, [R0+0x70] ;  /* 0x0000700000047984 */ /* 0x0000e20000000c00 */
[----:B------:R-:W-:Y:S02]  /*1b40*/  IMAD.MOV.U32 R13, RZ, RZ, R15 ;  /* 0x000000ffff0d7224 */ /* 0x000fe400078e000f */
[----:B--2---:R-:W-:Y:S02]  /*1b50*/  IMAD.MOV.U32 R27, RZ, RZ, R16 ;  /* 0x000000ffff1b7224 */ /* 0x004fe400078e0010 */
        /* <DEDUP_REMOVED lines=16> */
.L_x_1090:
[----:B------:R-:W-:Y:S05]  /*1c60*/  BSYNC.RECONVERGENT B1 ;  /* 0x0000000000017941 */ /* 0x000fea0003800200 */
.L_x_1089:
        /* <DEDUP_REMOVED lines=21> */
.L_x_1092:
[----:B------:R-:W-:Y:S05]  /*1dc0*/  BSYNC.RECONVERGENT B1 ;  /* 0x0000000000017941 */ /* 0x000fea0003800200 */
.L_x_1091:
[----:B------:R-:W-:Y:S01]  /*1dd0*/  DSETP.GEU.AND P0, PT, R14, R10, PT ;  /* 0x0000000a0e00722a */ /* 0x000fe20003f0e000 */
[----:B------:R-:W-:Y:S01]  /*1de0*/  BSSY.RECONVERGENT B1, `(.L_x_1093) ;  /* 0x0000014000017945 */ /* 0x000fe20003800200 */
[----:B------:R-:W-:Y:S02]  /*1df0*/  IMAD.MOV.U32 R8, RZ, RZ, R10 ;  /* 0x000000ffff087224 */ /* 0x000fe400078e000a */
[----:B------:R-:W-:Y:S02]  /*1e00*/  IMAD.MOV.U32 R9, RZ, RZ, R11 ;  /* 0x000000ffff097224 */ /* 0x000fe400078e000b */
[----:B---3--:R-:W-:Y:S02]  /*1e10*/  IMAD.MOV.U32 R17, RZ, RZ, R4 ;  /* 0x000000ffff117224 */ /* 0x008fe400078e0004 */
        /* <DEDUP_REMOVED lines=16> */
.L_x_1094:
[----:B------:R-:W-:Y:S05]  /*1f20*/  BSYNC.RECONVERGENT B1 ;  /* 0x0000000000017941 */ /* 0x000fea0003800200 */
.L_x_1093:
[----:B------:R-:W-:Y:S01]  /*1f30*/  DSETP.GEU.AND P0, PT, R8, R6, PT ;  /* 0x000000060800722a */ /* 0x000fe20003f0e000 */
[----:B------:R-:W-:Y:S02]  /*1f40*/  IMAD.MOV.U32 R12, RZ, RZ, R6 ;  /* 0x000000ffff0c7224 */ /* 0x000fe400078e0006 */
[----:B------:R-:W-:Y:S02]  /*1f50*/  IMAD.MOV.U32 R13, RZ, RZ, R7 ;  /* 0x000000ffff0d7224 */ /* 0x000fe400078e0007 */
[----:B------:R-:W-:Y:S02]  /*1f60*/  IMAD.MOV.U32 R14, RZ, RZ, R2 ;  /* 0x000000ffff0e7224 */ /* 0x000fe400078e0002 */
[----:B------:R-:W-:-:S07]  /*1f70*/  IMAD.MOV.U32 R15, RZ, RZ, R3 ;  /* 0x000000ffff0f7224 */ /* 0x000fce00078e0003 */
        /* <DEDUP_REMOVED lines=16> */
.L_x_1069:
[----:B-1----:R-:W1:Y:S01]  /*2080*/  S2R R2, SR_LANEID ;  /* 0x0000000000027919 */ /* 0x002e620000000000 */
[----:B------:R-:W-:Y:S01]  /*2090*/  LOP3.LUT R3, R0, 0x3e0, RZ, 0xc0, !PT ;  /* 0x000003e000037812 */ /* 0x000fe200078ec0ff */
[----:B------:R-:W-:Y:S01]  /*20a0*/  BSSY.RECONVERGENT B1, `(.L_x_1095) ;  /* 0x0000024000017945 */ /* 0x000fe20003800200 */
[----:B-----5:R-:W-:Y:S02]  /*20b0*/  IMAD.MOV.U32 R18, RZ, RZ, R12 ;  /* 0x000000ffff127224 */ /* 0x020fe400078e000c */
[----:B------:R-:W-:Y:S02]  /*20c0*/  IMAD.MOV.U32 R20, RZ, RZ, R13 ;  /* 0x000000ffff147224 */ /* 0x000fe400078e000d */
[----:B------:R-:W-:Y:S01]  /*20d0*/  VIADD R4, R3, 0x20 ;  /* 0x0000002003047836 */ /* 0x000fe20000000000 */
[----:B------:R-:W-:Y:S01]  /*20e0*/  LOP3.LUT R3, RZ, R3, RZ, 0x33, !PT ;  /* 0x00000003ff037212 */ /* 0x000fe200078e33ff */
[----:B------:R-:W-:Y:S02]  /*20f0*/  IMAD.MOV.U32 R6, RZ, RZ, R14 ;  /* 0x000000ffff067224 */ /* 0x000fe400078e000e */
[----:B------:R-:W-:Y:S01]  /*2100*/  IMAD.MOV.U32 R7, RZ, RZ, R15 ;  /* 0x000000ffff077224 */ /* 0x000fe200078e000f */
[----:B------:R-:W-:Y:S01]  /*2110*/  ISETP.GT.AND P0, PT, R4, UR6, PT ;  /* 0x0000000604007c0c */ /* 0x000fe2000bf04270 */
[----:B------:R-:W-:-:S05]  /*2120*/  VIADD R3, R3, UR6 ;  /* 0x0000000603037c36 */ /* 0x000fca0008000000 */
[----:B------:R-:W-:-:S05]  /*2130*/  SEL R3, R3, 0x1f, P0 ;  /* 0x0000001f03037807 */ /* 0x000fca0000000000 */
[----:B------:R2:W3:Y:S04]  /*2140*/  SHFL.DOWN PT, R4, R14, 0x1, R3 ;  /* 0x082000000e047989 */ /* 0x0004e800000e0003 */
[----:B------:R2:W4:Y:S04]  /*2150*/  SHFL.DOWN PT, R5, R15, 0x1, R3 ;  /* 0x082000000f057989 */ /* 0x00052800000e0003 */
[----:B0-----:R2:W0:Y:S01]  /*2160*/  SHFL.DOWN PT, R9, R12, 0x1, R3 ;  /* 0x082000000c097989 */ /* 0x00142200000e0003 */
[----:B-1----:R-:W-:-:S03]  /*2170*/  ISETP.GE.AND P0, PT, R2, R3, PT ;  /* 0x000000030200720c */ /* 0x002fc60003f06270 */
[----:B------:R2:W1:Y:S10]  /*2180*/  SHFL.DOWN PT, R11, R13, 0x1, R3 ;  /* 0x082000000d0b7989 */ /* 0x00047400000e0003 */
[----:B--2---:R-:W-:Y:S05]  /*2190*/  @P0 BRA `(.L_x_1096) ;  /* 0x0000000000500947 */ /* 0x004fea0003800000 */
[----:B---34-:R-:W-:Y:S01]  /*21a0*/  DSETP.GEU.AND P0, PT, R14, R4, PT ;  /* 0x000000040e00722a */ /* 0x018fe20003f0e000 */
[----:B0-----:R-:W-:Y:S02]  /*21b0*/  IMAD.MOV.U32 R18, RZ, RZ, R9 ;  /* 0x000000ffff127224 */ /* 0x001fe400078e0009 */
[----:B-1----:R-:W-:Y:S02]  /*21c0*/  IMAD.MOV.U32 R20, RZ, RZ, R11 ;  /* 0x000000ffff147224 */ /* 0x002fe400078e000b */
        /* <DEDUP_REMOVED lines=17> */
.L_x_1096:
[----:B------:R-:W-:Y:S05]  /*22e0*/  BSYNC.RECONVERGENT B1 ;  /* 0x0000000000017941 */ /* 0x000fea0003800200 */
.L_x_1095:
[----:B---3--:R-:W-:Y:S01]  /*22f0*/  VIADD R4, R2, 0x2 ;  /* 0x0000000202047836 */ /* 0x008fe20000000000 */
[----:B------:R2:W3:Y:S01]  /*2300*/  SHFL.DOWN PT, R8, R6, 0x2, R3 ;  /* 0x0840000006087989 */ /* 0x0004e200000e0003 */
[----:B------:R-:W-:Y:S01]  /*2310*/  BSSY.RECONVERGENT B1, `(.L_x_1097) ;  /* 0x000001e000017945 */ /* 0x000fe20003800200 */
[----:B------:R-:W-:Y:S02]  /*2320*/  IMAD.MOV.U32 R10, RZ, RZ, R18 ;  /* 0x000000ffff0a7224 */ /* 0x000fe400078e0012 */
[----:B------:R-:W-:Y:S01]  /*2330*/  ISETP.GT.AND P0, PT, R4, R3, PT ;  /* 0x000000030400720c */ /* 0x000fe20003f04270 */
[----:B0-----:R2:W0:Y:S01]  /*2340*/  SHFL.DOWN PT, R9, R7, 0x2, R3 ;  /* 0x0840000007097989 */ /* 0x00142200000e0003 */
[----:B------:R-:W-:Y:S02]  /*2350*/  IMAD.MOV.U32 R16, RZ, RZ, R20 ;  /* 0x000000ffff107224 */ /* 0x000fe400078e0014 */
[----:B------:R-:W-:Y:S01]  /*2360*/  IMAD.MOV.U32 R4, RZ, RZ, R6 ;  /* 0x000000ffff047224 */ /* 0x000fe200078e0006 */
[----:B-1----:R2:W1:Y:S01]  /*2370*/  SHFL.DOWN PT, R11, R18, 0x2, R3 ;  /* 0x08400000120b7989 */ /* 0x00246200000e0003 */
[----:B----4-:R-:W-:-:S03]  /*2380*/  IMAD.MOV.U32 R5, RZ, RZ, R7 ;  /* 0x000000ffff057224 */ /* 0x010fc600078e0007 */
[----:B------:R2:W4:Y:S04]  /*2390*/  SHFL.DOWN PT, R13, R20, 0x2, R3 ;  /* 0x08400000140d7989 */ /* 0x00052800000e0003 */
[----:B------:R-:W-:Y:S05]  /*23a0*/  @P0 BRA `(.L_x_1098) ;  /* 0x0000000000500947 */ /* 0x000fea0003800000 */
[----:B0--3--:R-:W-:Y:S01]  /*23b0*/  DSETP.GEU.AND P0, PT, R6, R8, PT ;  /* 0x000000080600722a */ /* 0x009fe20003f0e000 */
[----:B-1----:R-:W-:Y:S02]  /*23c0*/  IMAD.MOV.U32 R10, RZ, RZ, R11 ;  /* 0x000000ffff0a7224 */ /* 0x002fe400078e000b */
        /* <DEDUP_REMOVED lines=18> */
.L_x_1098:
[----:B------:R-:W-:Y:S05]  /*24f0*/  BSYNC.RECONVERGENT B1 ;  /* 0x0000000000017941 */ /* 0x000fea0003800200 */
.L_x_1097:
[----:B--2---:R-:W-:Y:S01]  /*2500*/  VIADD R6, R2, 0x4 ;  /* 0x0000000402067836 */ /* 0x004fe20000000000 */
[----:B---3--:R2:W3:Y:S01]  /*2510*/  SHFL.DOWN PT, R8, R4, 0x4, R3 ;  /* 0x0880000004087989 */ /* 0x0084e200000e0003 */
[----:B------:R-:W-:Y:S01]  /*2520*/  BSSY.RECONVERGENT B1, `(.L_x_1099) ;  /* 0x000001e000017945 */ /* 0x000fe20003800200 */
[----:B------:R-:W-:Y:S02]  /*2530*/  IMAD.MOV.U32 R12, RZ, RZ, R10 ;  /* 0x000000ffff0c7224 */ /* 0x000fe400078e000a */
[----:B------:R-:W-:Y:S01]  /*2540*/  ISETP.GT.AND P0, PT, R6, R3, PT ;  /* 0x000000030600720c */ /* 0x000fe20003f04270 */
[----:B0-----:R2:W0:Y:S01]  /*2550*/  SHFL.DOWN PT, R9, R5, 0x4, R3 ;  /* 0x0880000005097989 */ /* 0x00142200000e0003 */
[----:B------:R-:W-:Y:S02]  /*2560*/  IMAD.MOV.U32 R14, RZ, RZ, R16 ;  /* 0x000000ffff0e7224 */ /* 0x000fe400078e0010 */
[----:B------:R-:W-:Y:S01]  /*2570*/  IMAD.MOV.U32 R6, RZ, RZ, R4 ;  /* 0x000000ffff067224 */ /* 0x000fe200078e0004 */
[----:B-1----:R2:W1:Y:S01]  /*2580*/  SHFL.DOWN PT, R11, R10, 0x4, R3 ;  /* 0x088000000a0b7989 */ /* 0x00246200000e0003 */
[----:B------:R-:W-:-:S03]  /*2590*/  IMAD.MOV.U32 R7, RZ, RZ, R5 ;  /* 0x000000ffff077224 */ /* 0x000fc600078e0005 */
[----:B----4-:R2:W4:Y:S04]  /*25a0*/  SHFL.DOWN PT, R13, R16, 0x4, R3 ;  /* 0x08800000100d7989 */ /* 0x01052800000e0003 */
        /* <DEDUP_REMOVED lines=21> */
.L_x_1100:
[----:B------:R-:W-:Y:S05]  /*2700*/  BSYNC.RECONVERGENT B1 ;  /* 0x0000000000017941 */ /* 0x000fea0003800200 */
.L_x_1099:
        /* <DEDUP_REMOVED lines=32> */
.L_x_1102:
[----:B------:R-:W-:Y:S05]  /*2910*/  BSYNC.RECONVERGENT B1 ;  /* 0x0000000000017941 */ /* 0x000fea0003800200 */
.L_x_1101:
[----:B---3--:R-:W-:Y:S01]  /*2920*/  VIADD R8, R2, 0x10 ;  /* 0x0000001002087836 */ /* 0x008fe20000000000 */
[----:B--2---:R2:W3:Y:S01]  /*2930*/  SHFL.DOWN PT, R6, R4, 0x10, R3 ;  /* 0x0a00000004067989 */ /* 0x0044e200000e0003 */
[----:B------:R-:W-:Y:S01]  /*2940*/  BSSY.RECONVERGENT B1, `(.L_x_1103) ;  /* 0x000001e000017945 */ /* 0x000fe20003800200 */
[----:B------:R-:W-:Y:S02]  /*2950*/  IMAD.MOV.U32 R14, RZ, RZ, R10 ;  /* 0x000000ffff0e7224 */ /* 0x000fe400078e000a */
[----:B------:R-:W-:Y:S01]  /*2960*/  ISETP.GT.AND P0, PT, R8, R3, PT ;  /* 0x000000030800720c */ /* 0x000fe20003f04270 */
[----:B------:R2:W2:Y:S01]  /*2970*/  SHFL.DOWN PT, R7, R5, 0x10, R3 ;  /* 0x0a00000005077989 */ /* 0x0004a200000e0003 */
[----:B------:R-:W-:Y:S02]  /*2980*/  IMAD.MOV.U32 R15, RZ, RZ, R16 ;  /* 0x000000ffff0f7224 */ /* 0x000fe400078e0010 */
[----:B------:R-:W-:Y:S01]  /*2990*/  IMAD.MOV.U32 R12, RZ, RZ, R4 ;  /* 0x000000ffff0c7224 */ /* 0x000fe200078e0004 */
[----:B0-----:R0:W0:Y:S01]  /*29a0*/  SHFL.DOWN PT, R9, R10, 0x10, R3 ;  /* 0x0a0000000a097989 */ /* 0x00102200000e0003 */
[----:B----4-:R-:W-:-:S03]  /*29b0*/  IMAD.MOV.U32 R13, RZ, RZ, R5 ;  /* 0x000000ffff0d7224 */ /* 0x010fc600078e0005 */
[----:B-1----:R1:W4:Y:S04]  /*29c0*/  SHFL.DOWN PT, R11, R16, 0x10, R3 ;  /* 0x0a000000100b7989 */ /* 0x00232800000e0003 */
[----:B------:R-:W-:Y:S05]  /*29d0*/  @P0 BRA `(.L_x_1104) ;  /* 0x0000000000500947 */ /* 0x000fea0003800000 */
[----:B--23--:R-:W-:Y:S01]  /*29e0*/  DSETP.GEU.AND P0, PT, R4, R6, PT ;  /* 0x000000060400722a */ /* 0x00cfe20003f0e000 */
[----:B0-----:R-:W-:Y:S02]  /*29f0*/  IMAD.MOV.U32 R14, RZ, RZ, R9 ;  /* 0x000000ffff0e7224 */ /* 0x001fe400078e0009 */
        /* <DEDUP_REMOVED lines=18> */
.L_x_1104:
[----:B------:R-:W-:Y:S05]  /*2b20*/  BSYNC.RECONVERGENT B1 ;  /* 0x0000000000017941 */ /* 0x000fea0003800200 */
.L_x_1103:
[----:B------:R-:W-:Y:S01]  /*2b30*/  ISETP.NE.AND P0, PT, R2, RZ, PT ;  /* 0x000000ff0200720c */ /* 0x000fe20003f05270 */
[----:B------:R-:W-:-:S12]  /*2b40*/  BSSY.RECONVERGENT B1, `(.L_x_1105) ;  /* 0x000000a000017945 */ /* 0x000fd80003800200 */
[----:B------:R-:W-:Y:S05]  /*2b50*/  @P0 BRA `(.L_x_1106) ;  /* 0x0000000000200947 */ /* 0x000fea0003800000 */
[----:B--2---:R-:W2:Y:S01]  /*2b60*/  S2R R4, SR_CgaCtaId ;  /* 0x0000000000047919 */ /* 0x004ea20000008800 */
[----:B01----:R-:W-:Y:S02]  /*2b70*/  MOV R3, 0x400 ;  /* 0x0000040000037802 */ /* 0x003fe40000000f00 */
[----:B------:R-:W-:-:S04]  /*2b80*/  SHF.R.U32.HI R2, RZ, 0x1, R0 ;  /* 0x00000001ff027819 */ /* 0x000fc80000011600 */
[----:B------:R-:W-:Y:S02]  /*2b90*/  LOP3.LUT R2, R2, 0x1f0, RZ, 0xc0, !PT ;  /* 0x000001f002027812 */ /* 0x000fe400078ec0ff */
[----:B--2---:R-:W-:-:S05]  /*2ba0*/  LEA R3, R4, R3, 0x18 ;  /* 0x0000000304037211 */ /* 0x004fca00078ec0ff */
[----:B------:R-:W-:-:S05]  /*2bb0*/  IMAD.IADD R3, R2, 0x1, R3 ;  /* 0x0000000102037824 */ /* 0x000fca00078e0203 */
[----:B------:R0:W-:Y:S04]  /*2bc0*/  STS.64 [R3+0x10], R14 ;  /* 0x0000100e03007388 */ /* 0x0001e80000000a00 */
[----:B------:R0:W-:Y:S02]  /*2bd0*/  STS.64 [R3+0x8], R12 ;  /* 0x0000080c03007388 */ /* 0x0001e40000000a00 */
.L_x_1106:
[----:B------:R-:W-:Y:S05]  /*2be0*/  BSYNC.RECONVERGENT B1 ;  /* 0x0000000000017941 */ /* 0x000fea0003800200 */
.L_x_1105:
[----:B------:R-:W-:Y:S01]  /*2bf0*/  BAR.SYNC.DEFER_BLOCKING 0x0 ;  /* 0x0000000000007b1d */ /* 0x000fe20000010000 */
[----:B------:R-:W-:-:S13]  /*2c00*/  ISETP.NE.AND P1, PT, R0, RZ, PT ;  /* 0x000000ff0000720c */ /* 0x000fda0003f25270 */
[----:B------:R-:W-:Y:S05]  /*2c10*/  @P1 BRA `(.L_x_1082) ;  /* 0x0000004000181947 */ /* 0x000fea0003800000 */
[----:B------:R-:W-:Y:S01]  /*2c20*/  UISETP.GE.AND UP0, UPT, UR6, 0x21, UPT ;  /* 0x000000210600788c */ /* 0x000fe2000bf06270 */
[----:B----4-:R-:W-:Y:S02]  /*2c30*/  IMAD.MOV.U32 R11, RZ, RZ, R14 ;  /* 0x000000ffff0b7224 */ /* 0x010fe400078e000e */
[----:B------:R-:W-:Y:S02]  /*2c40*/  IMAD.MOV.U32 R8, RZ, RZ, R15 ;  /* 0x000000ffff087224 */ /* 0x000fe400078e000f */
[----:B------:R-:W-:Y:S02]  /*2c50*/  IMAD.MOV.U32 R2, RZ, RZ, R12 ;  /* 0x000000ffff027224 */ /* 0x000fe400078e000c */
[----:B012---:R-:W-:Y:S02]  /*2c60*/  IMAD.MOV.U32 R3, RZ, RZ, R13 ;  /* 0x000000ffff037224 */ /* 0x007fe400078e000d */
[----:B------:R-:W-:Y:S05]  /*2c70*/  BRA.U !UP0, `(.L_x_1107) ;  /* 0x00000001086c7547 */ /* 0x000fea000b800000 */
[----:B------:R-:W0:Y:S01]  /*2c80*/  S2UR UR5, SR_CgaCtaId ;  /* 0x00000000000579c3 */ /* 0x000e220000008800 */
[----:B------:R-:W-:Y:S01]  /*2c90*/  UMOV UR4, 0x400 ;  /* 0x0000040000047882 */ /* 0x000fe20000000000 */
[----:B------:R-:W-:Y:S01]  /*2ca0*/  BSSY.RECONVERGENT B1, `(.L_x_1107) ;  /* 0x0000018000017945 */ /* 0x000fe20003800200 */
[----:B0-----:R-:W-:-:S09]  /*2cb0*/  ULEA UR4, UR5, UR4, 0x18 ;  /* 0x0000000405047291 */ /* 0x001fd2000f8ec0ff */
[----:B------:R-:W0:Y:S04]  /*2cc0*/  LDS.64 R4, [UR4+0x18] ;  /* 0x00001804ff047984 */ /* 0x000e280008000a00 */
[----:B---3--:R-:W1:Y:S01]  /*2cd0*/  LDS.64 R6, [UR4+0x20] ;  /* 0x00002004ff067984 */ /* 0x008e620008000a00 */
[----:B0-----:R-:W-:Y:S01]  /*2ce0*/  DSETP.GEU.AND P0, PT, R12, R4, PT ;  /* 0x000000040c00722a */ /* 0x001fe20003f0e000 */
[----:B------:R-:W-:Y:S02]  /*2cf0*/  IMAD.MOV.U32 R2, RZ, RZ, R4 ;  /* 0x000000ffff027224 */ /* 0x000fe400078e0004 */
[----:B------:R-:W-:Y:S02]  /*2d00*/  IMAD.MOV.U32 R3, RZ, RZ, R5 ;  /* 0x000000ffff037224 */ /* 0x000fe400078e0005 */
[----:B-1----:R-:W-:-:S02]  /*2d10*/  IMAD.MOV.U32 R11, RZ, RZ, R6 ;  /* 0x000000ffff0b7224 */ /* 0x002fc400078e0006 */
        /* <DEDUP_REMOVED lines=16> */
.L_x_1108:
[----:B------:R-:W-:Y:S05]  /*2e20*/  BSYNC.RECONVERGENT B1 ;  /* 0x0000000000017941 */ /* 0x000fea0003800200 */
.L_x_1107:
[----:B------:R-:W-:Y:S01]  /*2e30*/  UISETP.GE.AND UP0, UPT, UR6, 0x41, UPT ;  /* 0x000000410600788c */ /* 0x000fe2000bf06270 */
[----:B------:R-:W-:Y:S02]  /*2e40*/  IMAD.MOV.U32 R9, RZ, RZ, R11 ;  /* 0x000000ffff097224 */ /* 0x000fe400078e000b */
[----:B------:R-:W-:Y:S02]  /*2e50*/  IMAD.MOV.U32 R0, RZ, RZ, R8 ;  /* 0x000000ffff007224 */ /* 0x000fe400078e0008 */
[----:B------:R-:W-:Y:S02]  /*2e60*/  IMAD.MOV.U32 R4, RZ, RZ, R2 ;  /* 0x000000ffff047224 */ /* 0x000fe400078e0002 */
[----:B------:R-:W-:Y:S02]  /*2e70*/  IMAD.MOV.U32 R5, RZ, RZ, R3 ;  /* 0x000000ffff057224 */ /* 0x000fe400078e0003 */
[----:B------:R-:W-:Y:S05]  /*2e80*/  BRA.U !UP0, `(.L_x_1109) ;  /* 0x00000001086c7547 */ /* 0x000fea000b800000 */
[----:B------:R-:W0:Y:S01]  /*2e90*/  S2UR UR5, SR_CgaCtaId ;  /* 0x00000000000579c3 */ /* 0x000e220000008800 */
[----:B------:R-:W-:Y:S01]  /*2ea0*/  UMOV UR4, 0x400 ;  /* 0x0000040000047882 */ /* 0x000fe20000000000 */
[----:B------:R-:W-:Y:S01]  /*2eb0*/  BSSY.RECONVERGENT B1, `(.L_x_1109) ;  /* 0x0000018000017945 */ /* 0x000fe20003800200 */
[----:B0-----:R-:W-:-:S09]  /*2ec0*/  ULEA UR4, UR5, UR4, 0x18 ;  /* 0x0000000405047291 */ /* 0x001fd2000f8ec0ff */
[----:B---3--:R-:W0:Y:S04]  /*2ed0*/  LDS.64 R6, [UR4+0x28] ;  /* 0x00002804ff067984 */ /* 0x008e280008000a00 */
[----:B------:R-:W1:Y:S01]  /*2ee0*/  LDS.64 R12, [UR4+0x30] ;  /* 0x00003004ff0c7984 */ /* 0x000e620008000a00 */
        /* <DEDUP_REMOVED lines=20> */
.L_x_1110:
[----:B------:R-:W-:Y:S05]  /*3030*/  BSYNC.RECONVERGENT B1 ;  /* 0x0000000000017941 */ /* 0x000fea0003800200 */
.L_x_1109:
        /* <DEDUP_REMOVED lines=32> */
.L_x_1112:
[----:B------:R-:W-:Y:S05]  /*3240*/  BSYNC.RECONVERGENT B1 ;  /* 0x0000000000017941 */ /* 0x000fea0003800200 */
.L_x_1111:
        /* <DEDUP_REMOVED lines=32> */
.L_x_1114:
[----:B------:R-:W-:Y:S05]  /*3450*/  BSYNC.RECONVERGENT B1 ;  /* 0x0000000000017941 */ /* 0x000fea0003800200 */
.L_x_1113:
        /* <DEDUP_REMOVED lines=32> */
.L_x_1116:
[----:B------:R-:W-:Y:S05]  /*3660*/  BSYNC.RECONVERGENT B1 ;  /* 0x0000000000017941 */ /* 0x000fea0003800200 */
.L_x_1115:
        /* <DEDUP_REMOVED lines=32> */
.L_x_1118:
[----:B------:R-:W-:Y:S05]  /*3870*/  BSYNC.RECONVERGENT B1 ;  /* 0x0000000000017941 */ /* 0x000fea0003800200 */
.L_x_1117:
[----:B------:R-:W-:Y:S01]  /*3880*/  UISETP.GE.AND UP0, UPT, UR6, 0xe1, UPT ;  /* 0x000000e10600788c */ /* 0x000fe2000bf06270 */
[----:B------:R-:W-:Y:S02]  /*3890*/  IMAD.MOV.U32 R14, RZ, RZ, R9 ;  /* 0x000000ffff0e7224 */ /* 0x000fe400078e0009 */
[----:B------:R-:W-:Y:S02]  /*38a0*/  IMAD.MOV.U32 R15, RZ, RZ, R0 ;  /* 0x000000ffff0f7224 */ /* 0x000fe400078e0000 */
[----:B------:R-:W-:Y:S02]  /*38b0*/  IMAD.MOV.U32 R12, RZ, RZ, R4 ;  /* 0x000000ffff0c7224 */ /* 0x000fe400078e0004 */
[----:B------:R-:W-:Y:S02]  /*38c0*/  IMAD.MOV.U32 R13, RZ, RZ, R5 ;  /* 0x000000ffff0d7224 */ /* 0x000fe400078e0005 */
[----:B------:R-:W-:Y:S05]  /*38d0*/  BRA.U !UP0, `(.L_x_1082) ;  /* 0x0000003108e87547 */ /* 0x000fea000b800000 */
[----:B------:R-:W0:Y:S01]  /*38e0*/  S2UR UR5, SR_CgaCtaId ;  /* 0x00000000000579c3 */ /* 0x000e220000008800 */
[----:B------:R-:W-:Y:S02]  /*38f0*/  UMOV UR4, 0x400 ;  /* 0x0000040000047882 */ /* 0x000fe40000000000 */
        /* <DEDUP_REMOVED lines=24> */
.L_x_1050:
[----:B------:R-:W1:Y:S01]  /*3a80*/  S2R R0, SR_TID.X ;  /* 0x0000000000007919 */ /* 0x000e620000002100 */
[----:B------:R-:W1:Y:S02]  /*3a90*/  LDC.64 R2, c[0x0][0x380] ;  /* 0x0000e000ff027b82 */ /* 0x000e640000000a00 */
[----:B-1----:R-:W-:-:S05]  /*3aa0*/  IMAD.WIDE.U32 R2, R0, 0x10, R2 ;  /* 0x0000001000027825 */ /* 0x002fca00078e0002 */
[----:B0-----:R-:W2:Y:S04]  /*3ab0*/  LDG.E.64.CONSTANT R18, desc[UR10][R2.64] ;  /* 0x0000000a02127981 */ /* 0x001ea8000c1e9b00 */
[----:B------:R-:W2:Y:S04]  /*3ac0*/  LDG.E.64.CONSTANT R16, desc[UR10][R2.64+0x1000] ;  /* 0x0010000a02107981 */ /* 0x000ea8000c1e9b00 */
[----:B------:R-:W3:Y:S04]  /*3ad0*/  LDG.E.64.CONSTANT R20, desc[UR10][R2.64+0x8] ;  /* 0x0000080a02147981 */ /* 0x000ee8000c1e9b00 */
[----:B------:R-:W3:Y:S04]  /*3ae0*/  LDG.E.64.CONSTANT R14, desc[UR10][R2.64+0x1008] ;  /* 0x0010080a020e7981 */ /* 0x000ee8000c1e9b00 */
[----:B------:R-:W4:Y:S04]  /*3af0*/  LDG.E.64.CONSTANT R12, desc[UR10][R2.64+0x2000] ;  /* 0x0020000a020c7981 */ /* 0x000f28000c1e9b00 */
[----:B------:R-:W5:Y:S04]  /*3b00*/  LDG.E.64.CONSTANT R10, desc[UR10][R2.64+0x2008] ;  /* 0x0020080a020a7981 */ /* 0x000f68000c1e9b00 */
[----:B------:R-:W5:Y:S04]  /*3b10*/  LDG.E.64.CONSTANT R6, desc[UR10][R2.64+0x3000] ;  /* 0x0030000a02067981 */ /* 0x000f68000c1e9b00 */
[----:B------:R-:W5:Y:S04]  /*3b20*/  LDG.E.64.CONSTANT R4, desc[UR10][R2.64+0x3008] ;  /* 0x0030080a02047981 */ /* 0x000f68000c1e9b00 */
[----:B------:R-:W5:Y:S04]  /*3b30*/  LDG.E.64.CONSTANT R28, desc[UR10][R2.64+0x4000] ;  /* 0x0040000a021c7981 */ /* 0x000f68000c1e9b00 */
[----:B------:R-:W5:Y:S01]  /*3b40*/  LDG.E.64.CONSTANT R8, desc[UR10][R2.64+0x4008] ;  /* 0x0040080a02087981 */ /* 0x000f62000c1e9b00 */
[----:B------:R-:W-:Y:S01]  /*3b50*/  UISETP.GE.U32.AND UP0, UPT, UR8, 0xa00, UPT ;  /* 0x00000a000800788c */ /* 0x000fe2000bf06070 */
[----:B------:R-:W-:Y:S01]  /*3b60*/  UMOV UR9, 0x500 ;  /* 0x0000050000097882 */ /* 0x000fe20000000000 */
[----:B------:R-:W-:Y:S01]  /*3b70*/  UMOV UR4, URZ ;  /* 0x000000ff00047c82 */ /* 0x000fe20008000000 */
[----:B--2---:R-:W-:-:S14]  /*3b80*/  DSETP.GEU.AND P2, PT, R18, R16, PT ;  /* 0x000000101200722a */ /* 0x004fdc0003f4e000 */
[----:B---3--:R-:W-:-:S04]  /*3b90*/  @P2 ISETP.GE.U32.AND P0, PT, R20, R14, PT ;  /* 0x0000000e1400220c */ /* 0x008fc80003f06070 */
[----:B------:R-:W-:-:S13]  /*3ba0*/  @P2 ISETP.GE.AND.EX P0, PT, R21, R15, PT, P0 ;  /* 0x0000000f1500220c */ /* 0x000fda0003f06300 */
[----:B------:R-:W-:-:S06]  /*3bb0*/  @P2 DSETP.LT.OR P0, PT, R16, R18, !P0 ;  /* 0x000000121000222a */ /* 0x000fcc0004701400 */
[----:B------:R-:W-:Y:S02]  /*3bc0*/  @P2 FSEL R18, R18, R16, P0 ;  /* 0x0000001012122208 */ /* 0x000fe40000000000 */
[----:B------:R-:W-:Y:S02]  /*3bd0*/  @P2 FSEL R19, R19, R17, P0 ;  /* 0x0000001113132208 */ /* 0x000fe40000000000 */
[----:B------:R-:W-:Y:S01]  /*3be0*/  @P2 SEL R14, R20, R14, P0 ;  /* 0x0000000e140e2207 */ /* 0x000fe20000000000 */
[----:B------:R-:W-:Y:S01]  /*3bf0*/  @P2 IMAD.MOV.U32 R16, RZ, RZ, R18 ;  /* 0x000000ffff102224 */ /* 0x000fe200078e0012 */
[----:B------:R-:W-:Y:S01]  /*3c00*/  @P2 SEL R15, R21, R15, P0 ;  /* 0x0000000f150f2207 */ /* 0x000fe20000000000 */
[----:B------:R-:W-:-:S06]  /*3c10*/  @P2 IMAD.MOV.U32 R17, RZ, RZ, R19 ;  /* 0x000000ffff112224 */ /* 0x000fcc00078e0013 */
[----:B----4-:R-:W-:-:S14]  /*3c20*/  DSETP.GEU.AND P1, PT, R16, R12, PT ;  /* 0x0000000c1000722a */ /* 0x010fdc0003f2e000 */
[----:B-----5:R-:W-:-:S04]  /*3c30*/  @P1 ISETP.GE.U32.AND P0, PT, R14, R10, PT ;  /* 0x0000000a0e00120c */ /* 0x020fc80003f06070 */
[----:B------:R-:W-:-:S13]  /*3c40*/  @P1 ISETP.GE.AND.EX P0, PT, R15, R11, PT, P0 ;  /* 0x0000000b0f00120c */ /* 0x000fda0003f06300 */
[----:B------:R-:W-:-:S06]  /*3c50*/  @P1 DSETP.GT.OR P0, PT, R16, R12, !P0 ;  /* 0x0000000c1000122a */ /* 0x000fcc0004704400 */
[----:B------:R-:W-:Y:S02]  /*3c60*/  @P1 FSEL R16, R16, R12, P0 ;  /* 0x0000000c10101208 */ /* 0x000fe40000000000 */
[----:B------:R-:W-:Y:S02]  /*3c70*/  @P1 FSEL R17, R17, R13, P0 ;  /* 0x0000000d11111208 */ /* 0x000fe40000000000 */
[----:B------:R-:W-:Y:S01]  /*3c80*/  @P1 SEL R10, R14, R10, P0 ;  /* 0x0000000a0e0a1207 */ /* 0x000fe20000000000 */
[----:B------:R-:W-:Y:S01]  /*3c90*/  @P1 IMAD.MOV.U32 R12, RZ, RZ, R16 ;  /* 0x000000ffff0c1224 */ /* 0x000fe200078e0010 */
[----:B------:R-:W-:Y:S01]  /*3ca0*/  @P1 SEL R11, R15, R11, P0 ;  /* 0x0000000b0f0b1207 */ /* 0x000fe20000000000 */
[----:B------:R-:W-:-:S06]  /*3cb0*/  @P1 IMAD.MOV.U32 R13, RZ, RZ, R17 ;  /* 0x000000ffff0d1224 */ /* 0x000fcc00078e0011 */
[----:B------:R-:W-:-:S14]  /*3cc0*/  DSETP.GEU.AND P2, PT, R12, R6, PT ;  /* 0x000000060c00722a */ /* 0x000fdc0003f4e000 */
[----:B------:R-:W-:-:S04]  /*3cd0*/  @P2 ISETP.GE.U32.AND P0, PT, R10, R4, PT ;  /* 0x000000040a00220c */ /* 0x000fc80003f06070 */
        /* <DEDUP_REMOVED lines=17> */
[----:B------:R-:W-:Y:S01]  /*3df0*/  @P1 IMAD.MOV.U32 R29, RZ, RZ, R7 ;  /* 0x000000ffff1d1224 */ /* 0x000fe200078e0007 */
[----:B------:R-:W-:Y:S06]  /*3e00*/  BRA.U !UP0, `(.L_x_1119) ;  /* 0x0000000d08987547 */ /* 0x000fec000b800000 */
[----:B------:R-:W-:-:S04]  /*3e10*/  UIADD3 UR9, UP0, UPT, UR8, -0xa00, URZ ;  /* 0xfffff60008097890 */ /* 0x000fc8000ff1e0ff */
[----:B------:R-:W-:Y:S02]  /*3e20*/  ULEA.HI.X.SX32 UR8, UR8, 0xffffffff, 0x1, UP0 ;  /* 0xffffffff08087891 */ /* 0x000fe400080f0eff */
[----:B------:R-:W-:Y:S02]  /*3e30*/  UIMAD.WIDE.U32 UR12, UR9, -0x33333333, URZ ;  /* 0xcccccccd090c78a5 */ /* 0x000fe4000f8e00ff */
[----:B------:R-:W-:Y:S02]  /*3e40*/  UIMAD.WIDE.U32 UR4, UR8, -0x33333333, URZ ;  /* 0xcccccccd080478a5 */ /* 0x000fe4000f8e00ff */
[----:B------:R-:W-:Y:S02]  /*3e50*/  UISETP.GE.U32.AND UP1, UPT, UR9, 0x500, UPT ;  /* 0x000005000900788c */ /* 0x000fe4000bf26070 */
[----:B------:R-:W-:Y:S02]  /*3e60*/  UIMAD.WIDE.U32 UR4, UP0, UR9, -0x33333334, UR4 ;  /* 0xcccccccc090478a5 */ /* 0x000fe4000f800004 */
[----:B------:R-:W-:-:S02]  /*3e70*/  UISETP.GE.U32.AND.EX UP1, UPT, UR8, URZ, UPT, UP1 ;  /* 0x000000ff0800728c */ /* 0x000fc4000bf26110 */
[----:B------:R-:W-:Y:S02]  /*3e80*/  UIADD3.X UR7, UPT, UPT, URZ, URZ, URZ, UP0, !UPT ;  /* 0x000000ffff077290 */ /* 0x000fe400087fe4ff */
[----:B------:R-:W-:Y:S01]  /*3e90*/  UIADD3 URZ, UP0, UPT, UR13, UR4, URZ ;  /* 0x000000040dff7290 */ /* 0x000fe2000ff1e0ff */
[----:B------:R-:W-:Y:S01]  /*3ea0*/  UMOV UR6, UR5 ;  /* 0x0000000500067c82 */ /* 0x000fe20008000000 */
[----:B------:R-:W-:Y:S02]  /*3eb0*/  UMOV UR9, 0x500 ;  /* 0x0000050000097882 */ /* 0x000fe40000000000 */
[----:B------:R-:W-:-:S04]  /*3ec0*/  UIMAD.WIDE.U32.X UR6, UR8, -0x33333334, UR6, UP0 ;  /* 0xcccccccc080678a5 */ /* 0x000fc800080e0406 */
[----:B------:R-:W-:-:S04]  /*3ed0*/  USHF.R.U64 UR5, UR6, 0xa, UR7 ;  /* 0x0000000a06057899 */ /* 0x000fc80008001207 */
[----:B------:R-:W-:-:S04]  /*3ee0*/  ULOP3.LUT UR4, UR5, 0x1, URZ, 0xc0, !UPT ;  /* 0x0000000105047892 */ /* 0x000fc8000f8ec0ff */
[----:B------:R-:W-:-:S03]  /*3ef0*/  UISETP.NE.U32.AND UP0, UPT, UR4, 0x1, UPT ;  /* 0x000000010400788c */ /* 0x000fc6000bf05070 */
[----:B------:R-:W-:Y:S01]  /*3f00*/  UMOV UR4, URZ ;  /* 0x000000ff00047c82 */ /* 0x000fe20008000000 */
[----:B------:R-:W-:Y:S01]  /*3f10*/  UISETP.NE.U32.AND.EX UP0, UPT, URZ, URZ, UPT, UP0 ;  /* 0x000000ffff00728c */ /* 0x000fe2000bf05100 */
[----:B------:R-:W-:Y:S10]  /*3f20*/  BRA.U !UP1, `(.L_x_1120) ;  /* 0x0000000909307547 */ /* 0x000ff4000b800000 */
[----:B------:R-:W0:Y:S01]  /*3f30*/  LDCU.64 UR8, c[0x0][0x380] ;  /* 0x00007000ff0877ac */ /* 0x000e220008000a00 */
[----:B------:R-:W-:Y:S01]  /*3f40*/  UIADD3 UR5, UP1, UPT, UR5, 0x1, URZ ;  /* 0x0000000105057890 */ /* 0x000fe2000ff3e0ff */
[----:B------:R-:W-:-:S03]  /*3f50*/  UMOV UR4, URZ ;  /* 0x000000ff00047c82 */ /* 0x000fc60008000000 */
[----:B------:R-:W-:Y:S02]  /*3f60*/  ULEA.HI.X UR6, UR7, URZ, URZ, 0x16, UP1 ;  /* 0x000000ff07067291 */ /* 0x000fe400088fb4ff */
[----:B------:R-:W-:Y:S02]  /*3f70*/  ULOP3.LUT UR5, UR5, 0xfffffffe, URZ, 0xc0, !UPT ;  /* 0xfffffffe05057892 */ /* 0x000fe4000f8ec0ff */
[----:B------:R-:W-:Y:S01]  /*3f80*/  ULOP3.LUT UR6, UR6, 0x7fffff, URZ, 0xc0, !UPT ;  /* 0x007fffff06067892 */ /* 0x000fe2000f8ec0ff */
[----:B0-----:R-:W-:-:S04]  /*3f90*/  LEA R4, P0, R0, UR8, 0x4 ;  /* 0x0000000800047c11 */ /* 0x001fc8000f8020ff */
[----:B------:R-:W-:Y:S02]  /*3fa0*/  IADD3 R4, P1, PT, R4, 0xe008, RZ ;  /* 0x0000e00804047810 */ /* 0x000fe40007f3e0ff */
[----:B------:R-:W-:Y:S01]  /*3fb0*/  LEA.HI.X R0, R0, UR9, RZ, 0x4, P0 ;  /* 0x0000000900007c11 */ /* 0x000fe200080f24ff */
[----:B------:R-:W-:-:S04]  /*3fc0*/  UMOV UR9, 0x500 ;  /* 0x0000050000097882 */ /* 0x000fc80000000000 */
[----:B------:R-:W-:-:S07]  /*3fd0*/  IMAD.X R5, RZ, RZ, R0, P1 ;  /* 0x000000ffff057224 */ /* 0x000fce00008e0600 */
.L_x_1121:
[----:B------:R-:W2:Y:S04]  /*3fe0*/  LDG.E.64.CONSTANT R12, desc[UR10][R4.64+-0x9008] ;  /* 0xff6ff80a040c7981 */ /* 0x000ea8000c1e9b00 */
[----:B------:R-:W3:Y:S04]  /*3ff0*/  LDG.E.64.CONSTANT R16, desc[UR10][R4.64+-0x9000] ;  /* 0xff70000a04107981 */ /* 0x000ee8000c1e9b00 */
[----:B------:R-:W4:Y:S04]  /*4000*/  LDG.E.64.CONSTANT R18, desc[UR10][R4.64+-0x8008] ;  /* 0xff7ff80a04127981 */ /* 0x000f28000c1e9b00 */
[----:B------:R-:W5:Y:S04]  /*4010*/  LDG.E.64.CONSTANT R20, desc[UR10][R4.64+-0x8000] ;  /* 0xff80000a04147981 */ /* 0x000f68000c1e9b00 */
[----:B------:R-:W5:Y:S04]  /*4020*/  LDG.E.64.CONSTANT R22, desc[UR10][R4.64+-0x7008] ;  /* 0xff8ff80a04167981 */ /* 0x000f68000c1e9b00 */
[----:B------:R-:W5:Y:S04]  /*4030*/  LDG.E.64.CONSTANT R24, desc[UR10][R4.64+-0x7000] ;  /* 0xff90000a04187981 */ /* 0x000f68000c1e9b00 */
[----:B------:R-:W5:Y:S04]  /*4040*/  LDG.E.64.CONSTANT R26, desc[UR10][R4.64+-0x6008] ;  /* 0xff9ff80a041a7981 */ /* 0x000f68000c1e9b00 */
[----:B------:R-:W5:Y:S04]  /*4050*/  LDG.E.64.CONSTANT R6, desc[UR10][R4.64+-0x6000] ;  /* 0xffa0000a04067981 */ /* 0x000f68000c1e9b00 */
[----:B------:R-:W5:Y:S01]  /*4060*/  LDG.E.64.CONSTANT R14, desc[UR10][R4.64+-0x4000] ;  /* 0xffc0000a040e7981 */ /* 0x000f62000c1e9b00 */
[----:B--2---:R-:W-:-:S14]  /*4070*/  DSETP.GEU.AND P2, PT, R28, R12, PT ;  /* 0x0000000c1c00722a */ /* 0x004fdc0003f4e000 */
[----:B---3--:R-:W-:-:S04]  /*4080*/  @P2 ISETP.GE.U32.AND P0, PT, R8, R16, PT ;  /* 0x000000100800220c */ /* 0x008fc80003f06070 */
[----:B------:R-:W-:-:S13]  /*4090*/  @P2 ISETP.GE.AND.EX P0, PT, R9, R17, PT, P0 ;  /* 0x000000110900220c */ /* 0x000fda0003f06300 */
[----:B------:R-:W-:-:S06]  /*40a0*/  @P2 DSETP.GT.OR P0, PT, R28, R12, !P0 ;  /* 0x0000000c1c00222a */ /* 0x000fcc0004704400 */
[----:B------:R-:W-:Y:S02]  /*40b0*/  @P2 FSEL R11, R29, R13, P0 ;  /* 0x0000000d1d0b2208 */ /* 0x000fe40000000000 */
[----:B------:R-:W-:Y:S02]  /*40c0*/  @P2 FSEL R0, R28, R12, P0 ;  /* 0x0000000c1c002208 */ /* 0x000fe40000000000 */
[----:B------:R-:W2:Y:S01]  /*40d0*/  LDG.E.64.CONSTANT R28, desc[UR10][R4.64+-0x5008] ;  /* 0xffaff80a041c7981 */ /* 0x000ea2000c1e9b00 */
[----:B------:R-:W-:Y:S02]  /*40e0*/  @P2 IMAD.MOV.U32 R13, RZ, RZ, R11 ;  /* 0x000000ffff0d2224 */ /* 0x000fe400078e000b */
[----:B------:R-:W-:Y:S01]  /*40f0*/  @P2 IMAD.MOV.U32 R12, RZ, RZ, R0 ;  /* 0x000000ffff0c2224 */ /* 0x000fe200078e0000 */
[----:B------:R-:W3:Y:S05]  /*4100*/  LDG.E.64.CONSTANT R10, desc[UR10][R4.64+-0x5000] ;  /* 0xffb0000a040a7981 */ /* 0x000eea000c1e9b00 */
[----:B----4-:R-:W-:Y:S01]  /*4110*/  DSETP.GEU.AND P1, PT, R12, R18, PT ;  /* 0x000000120c00722a */ /* 0x010fe20003f2e000 */
[----:B------:R-:W-:-:S02]  /*4120*/  @P2 SEL R16, R8, R16, P0 ;  /* 0x0000001008102207 */ /* 0x000fc40000000000 */
[----:B------:R-:W-:-:S11]  /*4130*/  @P2 SEL R17, R9, R17, P0 ;  /* 0x0000001109112207 */ /* 0x000fd60000000000 */
[----:B-----5:R-:W-:-:S04]  /*4140*/  @P1 ISETP.GE.U32.AND P0, PT, R16, R20, PT ;  /* 0x000000141000120c */ /* 0x020fc80003f06070 */
[----:B------:R-:W-:-:S13]  /*4150*/  @P1 ISETP.GE.AND.EX P0, PT, R17, R21, PT, P0 ;  /* 0x000000151100120c */ /* 0x000fda0003f06300 */
[----:B------:R-:W-:-:S06]  /*4160*/  @P1 DSETP.GT.OR P0, PT, R12, R18, !P0 ;  /* 0x000000120c00122a */ /* 0x000fcc0004704400 */
[----:B------:R-:W-:Y:S02]  /*4170*/  @P1 FSEL R0, R12, R18, P0 ;  /* 0x000000120c001208 */ /* 0x000fe40000000000 */
[----:B------:R-:W-:Y:S02]  /*4180*/  @P1 FSEL R9, R13, R19, P0 ;  /* 0x000000130d091208 */ /* 0x000fe40000000000 */
[----:B------:R-:W4:Y:S01]  /*4190*/  LDG.E.64.CONSTANT R12, desc[UR10][R4.64+-0x4008] ;  /* 0xffbff80a040c7981 */ /* 0x000f22000c1e9b00 */
[----:B------:R-:W-:Y:S02]  /*41a0*/  @P1 IMAD.MOV.U32 R18, RZ, RZ, R0 ;  /* 0x000000ffff121224 */ /* 0x000fe400078e0000 */
[----:B------:R-:W-:Y:S01]  /*41b0*/  @P1 IMAD.MOV.U32 R19, RZ, RZ, R9 ;  /* 0x000000ffff131224 */ /* 0x000fe200078e0009 */
[----:B------:R-:W-:Y:S01]  /*41c0*/  @P1 SEL R20, R16, R20, P0 ;  /* 0x0000001410141207 */ /* 0x000fe20000000000 */
[----:B------:R-:W5:Y:S04]  /*41d0*/  LDG.E.64.CONSTANT R8, desc[UR10][R4.64] ;  /* 0x0000000a04087981 */ /* 0x000f68000c1e9b00 */
[----:B------:R-:W-:Y:S01]  /*41e0*/  DSETP.GEU.AND P2, PT, R18, R22, PT ;  /* 0x000000161200722a */ /* 0x000fe20003f4e000 */
[----:B------:R-:W-:-:S02]  /*41f0*/  @P1 SEL R21, R17, R21, P0 ;  /* 0x0000001511151207 */ /* 0x000fc40000000000 */
[----:B------:R-:W5:Y:S11]  /*4200*/  LDG.E.64.CONSTANT R16, desc[UR10][R4.64+-0x3008] ;  /* 0xffcff80a04107981 */ /* 0x000f76000c1e9b00 */
[----:B------:R-:W-:-:S04]  /*4210*/  @P2 ISETP.GE.U32.AND P0, PT, R20, R24, PT ;  /* 0x000000181400220c */ /* 0x000fc80003f06070 */
[----:B------:R-:W-:-:S13]  /*4220*/  @P2 ISETP.GE.AND.EX P0, PT, R21, R25, PT, P0 ;  /* 0x000000191500220c */ /* 0x000fda0003f06300 */
[----:B------:R-:W-:-:S06]  /*4230*/  @P2 DSETP.GT.OR P0, PT, R18, R22, !P0 ;  /* 0x000000161200222a */ /* 0x000fcc0004704400 */
[----:B------:R-:W-:Y:S02]  /*4240*/  @P2 FSEL R0, R18, R22, P0 ;  /* 0x0000001612002208 */ /* 0x000fe40000000000 */
[----:B------:R-:W-:-:S03]  /*4250*/  @P2 FSEL R19, R19, R23, P0 ;  /* 0x0000001713132208 */ /* 0x000fc60000000000 */
[----:B------:R-:W-:Y:S02]  /*4260*/  @P2 IMAD.MOV.U32 R22, RZ, RZ, R0 ;  /* 0x000000ffff162224 */ /* 0x000fe400078e0000 */
[----:B------:R-:W-:Y:S02]  /*4270*/  @P2 IMAD.MOV.U32 R23, RZ, RZ, R19 ;  /* 0x000000ffff172224 */ /* 0x000fe400078e0013 */
[----:B------:R-:W5:Y:S04]  /*4280*/  LDG.E.64.CONSTANT R18, desc[UR10][R4.64+-0x3000] ;  /* 0xffd0000a04127981 */ /* 0x000f68000c1e9b00 */
[----:B------:R-:W-:Y:S01]  /*4290*/  DSETP.GEU.AND P1, PT, R22, R26, PT ;  /* 0x0000001a1600722a */ /* 0x000fe20003f2e000 */
[----:B------:R-:W-:Y:S02]  /*42a0*/  @P2 SEL R24, R20, R24, P0 ;  /* 0x0000001814182207 */ /* 0x000fe40000000000 */
[----:B------:R-:W-:-:S02]  /*42b0*/  @P2 SEL R25, R21, R25, P0 ;  /* 0x0000001915192207 */ /* 0x000fc40000000000 */
[----:B------:R-:W5:Y:S09]  /*42c0*/  LDG.E.64.CONSTANT R20, desc[UR10][R4.64+-0x2008] ;  /* 0xffdff80a04147981 */ /* 0x000f72000c1e9b00 */
[----:B------:R-:W-:-:S04]  /*42d0*/  @P1 ISETP.GE.U32.AND P0, PT, R24, R6, PT ;  /* 0x000000061800120c */ /* 0x000fc80003f06070 */
[----:B------:R-:W-:-:S13]  /*42e0*/  @P1 ISETP.GE.AND.EX P0, PT, R25, R7, PT, P0 ;  /* 0x000000071900120c */ /* 0x000fda0003f06300 */
[----:B------:R-:W-:-:S06]  /*42f0*/  @P1 DSETP.GT.OR P0, PT, R22, R26, !P0 ;  /* 0x0000001a1600122a */ /* 0x000fcc0004704400 */
[----:B------:R-:W-:Y:S02]  /*4300*/  @P1 FSEL R0, R22, R26, P0 ;  /* 0x0000001a16001208 */ /* 0x000fe40000000000 */
[----:B------:R-:W-:-:S03]  /*4310*/  @P1 FSEL R23, R23, R27, P0 ;  /* 0x0000001b17171208 */ /* 0x000fc60000000000 */
[----:B------:R-:W-:Y:S02]  /*4320*/  @P1 IMAD.MOV.U32 R26, RZ, RZ, R0 ;  /* 0x000000ffff1a1224 */ /* 0x000fe400078e0000 */
[----:B------:R-:W-:Y:S02]  /*4330*/  @P1 IMAD.MOV.U32 R27, RZ, RZ, R23 ;  /* 0x000000ffff1b1224 */ /* 0x000fe400078e0017 */
[----:B------:R-:W5:Y:S01]  /*4340*/  LDG.E.64.CONSTANT R22, desc[UR10][R4.64+-0x2000] ;  /* 0xffe0000a04167981 */ /* 0x000f62000c1e9b00 */
[----:B------:R-:W-:Y:S02]  /*4350*/  @P1 SEL R6, R24, R6, P0 ;  /* 0x0000000618061207 */ /* 0x000fe40000000000 */
[----:B------:R-:W-:Y:S02]  /*4360*/  @P1 SEL R7, R25, R7, P0 ;  /* 0x0000000719071207 */ /* 0x000fe40000000000 */
[----:B------:R-:W5:Y:S01]  /*4370*/  LDG.E.64.CONSTANT R24, desc[UR10][R4.64+-0x1008] ;  /* 0xffeff80a04187981 */ /* 0x000f62000c1e9b00 */
[----:B--2---:R-:W-:-:S14]  /*4380*/  DSETP.GEU.AND P2, PT, R26, R28, PT ;  /* 0x0000001c1a00722a */ /* 0x004fdc0003f4e000 */
[----:B---3--:R-:W-:-:S04]  /*4390*/  @P2 ISETP.GE.U32.AND P0, PT, R6, R10, PT ;  /* 0x0000000a0600220c */ /* 0x008fc80003f06070 */
[----:B------:R-:W-:-:S13]  /*43a0*/  @P2 ISETP.GE.AND.EX P0, PT, R7, R11, PT, P0 ;  /* 0x0000000b0700220c */ /* 0x000fda0003f06300 */
[----:B------:R-:W-:-:S06]  /*43b0*/  @P2 DSETP.GT.OR P0, PT, R26, R28, !P0 ;  /* 0x0000001c1a00222a */ /* 0x000fcc0004704400 */
[----:B------:R-:W-:Y:S02]  /*43c0*/  @P2 FSEL R0, R26, R28, P0 ;  /* 0x0000001c1a002208 */ /* 0x000fe40000000000 */
[----:B------:R-:W-:-:S03]  /*43d0*/  @P2 FSEL R27, R27, R29, P0 ;  /* 0x0000001d1b1b2208 */ /* 0x000fc60000000000 */
[----:B------:R-:W-:Y:S02]  /*43e0*/  @P2 IMAD.MOV.U32 R28, RZ, RZ, R0 ;  /* 0x000000ffff1c2224 */ /* 0x000fe400078e0000 */
[----:B------:R-:W-:Y:S02]  /*43f0*/  @P2 IMAD.MOV.U32 R29, RZ, RZ, R27 ;  /* 0x000000ffff1d2224 */ /* 0x000fe400078e001b */
[----:B------:R-:W2:Y:S04]  /*4400*/  LDG.E.64.CONSTANT R26, desc[UR10][R4.64+-0x1000] ;  /* 0xfff0000a041a7981 */ /* 0x000ea8000c1e9b00 */
[----:B----4-:R-:W-:Y:S01]  /*4410*/  DSETP.GEU.AND P1, PT, R28, R12, PT ;  /* 0x0000000c1c00722a */ /* 0x010fe20003f2e000 */
[----:B------:R-:W-:Y:S02]  /*4420*/  @P2 SEL R10, R6, R10, P0 ;  /* 0x0000000a060a2207 */ /* 0x000fe40000000000 */
[----:B------:R-:W-:-:S11]  /*4430*/  @P2 SEL R11, R7, R11, P0 ;  /* 0x0000000b070b2207 */ /* 0x000fd60000000000 */
[----:B------:R-:W-:-:S04]  /*4440*/  @P1 ISETP.GE.U32.AND P0, PT, R10, R14, PT ;  /* 0x0000000e0a00120c */ /* 0x000fc80003f06070 */
[----:B------:R-:W-:-:S13]  /*4450*/  @P1 ISETP.GE.AND.EX P0, PT, R11, R15, PT, P0 ;  /* 0x0000000f0b00120c */ /* 0x000fda0003f06300 */
[----:B------:R-:W-:-:S06]  /*4460*/  @P1 DSETP.GT.OR P0, PT, R28, R12, !P0 ;  /* 0x0000000c1c00122a */ /* 0x000fcc0004704400 */
[----:B------:R-:W-:Y:S02]  /*4470*/  @P1 FSEL R0, R28, R12, P0 ;  /* 0x0000000c1c001208 */ /* 0x000fe40000000000 */
[----:B------:R-:W-:Y:S02]  /*4480*/  @P1 FSEL R7, R29, R13, P0 ;  /* 0x0000000d1d071208 */ /* 0x000fe40000000000 */
[----:B------:R-:W3:Y:S01]  /*4490*/  LDG.E.64.CONSTANT R28, desc[UR10][R4.64+-0x8] ;  /* 0xfffff80a041c7981 */ /* 0x000ee2000c1e9b00 */
[----:B------:R-:W-:Y:S02]  /*44a0*/  @P1 IMAD.MOV.U32 R12, RZ, RZ, R0 ;  /* 0x000000ffff0c1224 */ /* 0x000fe400078e0000 */
[----:B------:R-:W-:-:S06]  /*44b0*/  @P1 IMAD.MOV.U32 R13, RZ, RZ, R7 ;  /* 0x000000ffff0d1224 */ /* 0x000fcc00078e0007 */
[----:B-----5:R-:W-:Y:S01]  /*44c0*/  DSETP.GEU.AND P2, PT, R12, R16, PT ;  /* 0x000000100c00722a */ /* 0x020fe20003f4e000 */
[----:B------:R-:W-:Y:S02]  /*44d0*/  @P1 SEL R14, R10, R14, P0 ;  /* 0x0000000e0a0e1207 */ /* 0x000fe40000000000 */
[----:B------:R-:W-:-:S11]  /*44e0*/  @P1 SEL R15, R11, R15, P0 ;  /* 0x0000000f0b0f1207 */ /* 0x000fd60000000000 */
[----:B------:R-:W-:-:S04]  /*44f0*/  @P2 ISETP.GE.U32.AND P0, PT, R14, R18, PT ;  /* 0x000000120e00220c */ /* 0x000fc80003f06070 */
[----:B------:R-:W-:-:S13]  /*4500*/  @P2 ISETP.GE.AND.EX P0, PT, R15, R19, PT, P0 ;  /* 0x000000130f00220c */ /* 0x000fda0003f06300 */
[----:B------:R-:W-:-:S06]  /*4510*/  @P2 DSETP.GT.OR P0, PT, R12, R16, !P0 ;  /* 0x000000100c00222a */ /* 0x000fcc0004704400 */
[----:B------:R-:W-:Y:S02]  /*4520*/  @P2 FSEL R0, R12, R16, P0 ;  /* 0x000000100c002208 */ /* 0x000fe40000000000 */
[----:B------:R-:W-:-:S03]  /*4530*/  @P2 FSEL R13, R13, R17, P0 ;  /* 0x000000110d0d2208 */ /* 0x000fc60000000000 */
[----:B------:R-:W-:Y:S02]  /*4540*/  @P2 IMAD.MOV.U32 R16, RZ, RZ, R0 ;  /* 0x000000ffff102224 */ /* 0x000fe400078e0000 */
[----:B------:R-:W-:-:S06]  /*4550*/  @P2 IMAD.MOV.U32 R17, RZ, RZ, R13 ;  /* 0x000000ffff112224 */ /* 0x000fcc00078e000d */
[----:B------:R-:W-:Y:S01]  /*4560*/  DSETP.GEU.AND P1, PT, R16, R20, PT ;  /* 0x000000141000722a */ /* 0x000fe20003f2e000 */
        /* <DEDUP_REMOVED lines=11> */
[----:B------:R-:W-:Y:S01]  /*4620*/  @P1 SEL R23, R19, R23, P0 ;  /* 0x0000001713171207 */ /* 0x000fe20000000000 */
[----:B------:R-:W-:-:S04]  /*4630*/  UIADD3 UR5, UP1, UPT, UR5, -0x2, URZ ;  /* 0xfffffffe05057890 */ /* 0x000fc8000ff3e0ff */
[----:B------:R-:W-:Y:S02]  /*4640*/  UIADD3.X UR6, UPT, UPT, UR6, -0x1, URZ, UP1, !UPT ;  /* 0xffffffff06067890 */ /* 0x000fe40008ffe4ff */
[----:B------:R-:W-:-:S04]  /*4650*/  UISETP.NE.U32.AND UP1, UPT, UR5, URZ, UPT ;  /* 0x000000ff0500728c */ /* 0x000fc8000bf25070 */
[----:B------:R-:W-:Y:S02]  /*4660*/  UISETP.NE.AND.EX UP1, UPT, UR6, URZ, UPT, UP1 ;  /* 0x000000ff0600728c */ /* 0x000fe4000bf25310 */
[----:B------:R-:W-:-:S04]  /*4670*/  UIADD3 UR9, UP2, UPT, UR9, 0xa00, URZ ;  /* 0x00000a0009097890 */ /* 0x000fc8000ff5e0ff */
[----:B------:R-:W-:Y:S01]  /*4680*/  UIADD3.X UR4, UPT, UPT, URZ, UR4, URZ, UP2, !UPT ;  /* 0x00000004ff047290 */ /* 0x000fe200097fe4ff */
[----:B--2---:R-:W-:-:S04]  /*4690*/  @P2 ISETP.GE.U32.AND P0, PT, R22, R26, PT ;  /* 0x0000001a1600220c */ /* 0x004fc80003f06070 */
[----:B------:R-:W-:-:S13]  /*46a0*/  @P2 ISETP.GE.AND.EX P0, PT, R23, R27, PT, P0 ;  /* 0x0000001b1700220c */ /* 0x000fda0003f06300 */
[----:B------:R-:W-:-:S06]  /*46b0*/  @P2 DSETP.GT.OR P0, PT, R20, R24, !P0 ;  /* 0x000000181400222a */ /* 0x000fcc0004704400 */
[----:B------:R-:W-:Y:S02]  /*46c0*/  @P2 FSEL R0, R20, R24, P0 ;  /* 0x0000001814002208 */ /* 0x000fe40000000000 */
[----:B------:R-:W-:-:S03]  /*46d0*/  @P2 FSEL R21, R21, R25, P0 ;  /* 0x0000001915152208 */ /* 0x000fc60000000000 */
[----:B------:R-:W-:Y:S02]  /*46e0*/  @P2 IMAD.MOV.U32 R24, RZ, RZ, R0 ;  /* 0x000000ffff182224 */ /* 0x000fe400078e0000 */
[----:B------:R-:W-:Y:S01]  /*46f0*/  @P2 IMAD.MOV.U32 R25, RZ, RZ, R21 ;  /* 0x000000ffff192224 */ /* 0x000fe200078e0015 */
[----:B------:R-:W-:-:S05]  /*4700*/  @P2 SEL R26, R22, R26, P0 ;  /* 0x0000001a161a2207 */ /* 0x000fca0000000000 */
[----:B---3--:R-:W-:Y:S01]  /*4710*/  DSETP.GEU.AND P1, PT, R24, R28, PT ;  /* 0x0000001c1800722a */ /* 0x008fe20003f2e000 */
[----:B------:R-:W-:-:S13]  /*4720*/  @P2 SEL R27, R23, R27, P0 ;  /* 0x0000001b171b2207 */ /* 0x000fda0000000000 */
[----:B------:R-:W-:-:S04]  /*4730*/  @P1 ISETP.GE.U32.AND P0, PT, R26, R8, PT ;  /* 0x000000081a00120c */ /* 0x000fc80003f06070 */
[----:B------:R-:W-:Y:S02]  /*4740*/  @P1 ISETP.GE.AND.EX P0, PT, R27, R9, PT, P0 ;  /* 0x000000091b00120c */ /* 0x000fe40003f06300 */
[----:B------:R-:W-:-:S11]  /*4750*/  IADD3 R4, P2, PT, R4, 0xa000, RZ ;  /* 0x0000a00004047810 */ /* 0x000fd60007f5e0ff */
[----:B------:R-:W-:Y:S01]  /*4760*/  @P1 DSETP.GT.OR P0, PT, R24, R28, !P0 ;  /* 0x0000001c1800122a */ /* 0x000fe20004704400 */
[----:B------:R-:W-:-:S05]  /*4770*/  IMAD.X R5, RZ, RZ, R5, P2 ;  /* 0x000000ffff057224 */ /* 0x000fca00010e0605 */
[----:B------:R-:W-:Y:S02]  /*4780*/  @P1 FSEL R0, R24, R28, P0 ;  /* 0x0000001c18001208 */ /* 0x000fe40000000000 */
[----:B------:R-:W-:Y:S02]  /*4790*/  @P1 FSEL R25, R25, R29, P0 ;  /* 0x0000001d19191208 */ /* 0x000fe40000000000 */
[----:B------:R-:W-:Y:S01]  /*47a0*/  @P1 SEL R8, R26, R8, P0 ;  /* 0x000000081a081207 */ /* 0x000fe20000000000 */
[----:B------:R-:W-:Y:S01]  /*47b0*/  @P1 IMAD.MOV.U32 R28, RZ, RZ, R0 ;  /* 0x000000ffff1c1224 */ /* 0x000fe200078e0000 */
[----:B------:R-:W-:Y:S01]  /*47c0*/  @P1 SEL R9, R27, R9, P0 ;  /* 0x000000091b091207 */ /* 0x000fe20000000000 */
[----:B------:R-:W-:Y:S01]  /*47d0*/  @P1 IMAD.MOV.U32 R29, RZ, RZ, R25 ;  /* 0x000000ffff1d1224 */ /* 0x000fe200078e0019 */
[----:B------:R-:W-:Y:S06]  /*47e0*/  BRA.U UP1, `(.L_x_1121) ;  /* 0xfffffff501fc7547 */ /* 0x000fec000b83ffff */
.L_x_1120:
[----:B------:R-:W-:Y:S05]  /*47f0*/  BRA.U !UP0, `(.L_x_1119) ;  /* 0x00000005081c7547 */ /* 0x000fea000b800000 */
[----:B------:R-:W-:Y:S02]  /*4800*/  IMAD.U32 R25, RZ, RZ, UR9 ;  /* 0x00000009ff197e24 */ /* 0x000fe4000f8e00ff */
[----:B------:R-:W-:Y:S02]  /*4810*/  IMAD.U32 R5, RZ, RZ, UR9 ;  /* 0x00000009ff057e24 */ /* 0x000fe4000f8e00ff */
[----:B------:R-:W-:Y:S01]  /*4820*/  IMAD.U32 R0, RZ, RZ, UR4 ;  /* 0x00000004ff007e24 */ /* 0x000fe2000f8e00ff */
[----:B------:R-:W-:-:S04]  /*4830*/  LEA R24, P0, R25, R2, 0x4 ;  /* 0x0000000219187211 */ /* 0x000fc800078020ff */
[----:B------:R-:W-:-:S05]  /*4840*/  LEA.HI.X R25, R5, R3, R0, 0x4, P0 ;  /* 0x0000000305197211 */ /* 0x000fca00000f2400 */
        /* <DEDUP_REMOVED lines=8> */
[----:B------:R-:W5:Y:S04]  /*48d0*/  LDG.E.64.CONSTANT R2, desc[UR10][R24.64+0x4000] ;  /* 0x0040000a18027981 */ /* 0x000f68000c1e9b00 */
[----:B------:R-:W5:Y:S01]  /*48e0*/  LDG.E.64.CONSTANT R6, desc[UR10][R24.64+0x4008] ;  /* 0x0040080a18067981 */ /* 0x000f62000c1e9b00 */
[----:B------:R-:W-:-:S04]  /*48f0*/  UIADD3 UR9, UP0, UPT, UR9, 0x500, URZ ;  /* 0x0000050009097890 */ /* 0x000fc8000ff1e0ff */
[----:B------:R-:W-:Y:S01]  /*4900*/  UIADD3.X UR4, UPT, UPT, URZ, UR4, URZ, UP0, !UPT ;  /* 0x00000004ff047290 */ /* 0x000fe200087fe4ff */
[----:B--2---:R-:W-:-:S14]  /*4910*/  DSETP.GEU.AND P2, PT, R28, R22, PT ;  /* 0x000000161c00722a */ /* 0x004fdc0003f4e000 */
[----:B---3--:R-:W-:-:S04]  /*4920*/  @P2 ISETP.GE.U32.AND P0, PT, R8, R20, PT ;  /* 0x000000140800220c */ /* 0x008fc80003f06070 */
        /* <DEDUP_REMOVED lines=47> */
[----:B------:R-:W-:Y:S02]  /*4c20*/  @P2 IMAD.MOV.U32 R3, RZ, RZ, R11 ;  /* 0x000000ffff032224 */ /* 0x000fe400078e000b */
[----:B------:R-:W-:Y:S02]  /*4c30*/  IMAD.MOV.U32 R8, RZ, RZ, R6 ;  /* 0x000000ffff087224 */ /* 0x000fe400078e0006 */
[----:B------:R-:W-:-:S02]  /*4c40*/  IMAD.MOV.U32 R9, RZ, RZ, R7 ;  /* 0x000000ffff097224 */ /* 0x000fc400078e0007 */
[----:B------:R-:W-:Y:S02]  /*4c50*/  IMAD.MOV.U32 R28, RZ, RZ, R2 ;  /* 0x000000ffff1c7224 */ /* 0x000fe400078e0002 */
[----:B------:R-:W-:-:S07]  /*4c60*/  IMAD.MOV.U32 R29, RZ, RZ, R3 ;  /* 0x000000ffff1d7224 */ /* 0x000fce00078e0003 */
.L_x_1119:
[----:B------:R-:W0:Y:S01]  /*4c70*/  LDCU UR6, c[0x0][0x390] ;  /* 0x00007200ff0677ac */ /* 0x000e220008000800 */
[----:B------:R-:W1:Y:S01]  /*4c80*/  S2R R0, SR_TID.X ;  /* 0x0000000000007919 */ /* 0x000e620000002100 */
[----:B0-----:R-:W-:Y:S02]  /*4c90*/  USHF.R.S32.HI UR5, URZ, 0x1f, UR6 ;  /* 0x0000001fff057899 */ /* 0x001fe40008011406 */
[----:B------:R-:W-:-:S04]  /*4ca0*/  UISETP.GE.U32.AND UP0, UPT, UR9, UR6, UPT ;  /* 0x000000060900728c */ /* 0x000fc8000bf06070 */
[----:B------:R-:W-:-:S09]  /*4cb0*/  UISETP.GE.AND.EX UP0, UPT, UR4, UR5, UPT, UP0 ;  /* 0x000000050400728c */ /* 0x000fd2000bf06300 */
[----:B-1----:R-:W-:Y:S05]  /*4cc0*/  BRA.U UP0, `(.L_x_1122) ;  /* 0x0000000900a07547 */ /* 0x002fea000b800000 */
[----:B------:R-:W-:Y:S01]  /*4cd0*/  UIADD3 UR5, UPT, UPT, -UR9, UR6, URZ ;  /* 0x0000000609057290 */ /* 0x000fe2000fffe1ff */
[----:B------:R-:W-:Y:S05]  /*4ce0*/  BSSY.RECONVERGENT B1, `(.L_x_1122) ;  /* 0x00000a6000017945 */ /* 0x000fea0003800200 */
[----:B------:R-:W-:-:S13]  /*4cf0*/  ISETP.GE.AND P0, PT, R0, UR5, PT ;  /* 0x0000000500007c0c */ /* 0x000fda000bf06270 */
[----:B------:R-:W-:Y:S05]  /*4d00*/  @P0 BRA `(.L_x_1123) ;  /* 0x00000008008c0947 */ /* 0x000fea0003800000 */
[----:B------:R-:W-:Y:S01]  /*4d10*/  IMAD.U32 R3, RZ, RZ, UR6 ;  /* 0x00000006ff037e24 */ /* 0x000fe2000f8e00ff */
[----:B------:R-:W-:Y:S01]  /*4d20*/  LOP3.LUT R2, RZ, R0, RZ, 0x33, !PT ;  /* 0x00000000ff027212 */ /* 0x000fe200078e33ff */
[----:B------:R-:W-:Y:S01]  /*4d30*/  BSSY.RECONVERGENT B2, `(.L_x_1124) ;  /* 0x0000032000027945 */ /* 0x000fe20003800200 */
[----:B------:R-:W-:Y:S02]  /*4d40*/  IMAD.MOV.U32 R16, RZ, RZ, R0 ;  /* 0x000000ffff107224 */ /* 0x000fe400078e0000 */
[----:B------:R-:W-:-:S04]  /*4d50*/  IADD3 R14, PT, PT, R3, -UR9, R2 ;  /* 0x80000009030e7c10 */ /* 0x000fc8000fffe002 */
[----:B------:R-:W-:-:S04]  /*4d60*/  LOP3.LUT R2, R14, 0x300, RZ, 0xc0, !PT ;  /* 0x000003000e027812 */ /* 0x000fc800078ec0ff */
[----:B------:R-:W-:-:S13]  /*4d70*/  ISETP.NE.AND P0, PT, R2, 0x300, PT ;  /* 0x000003000200780c */ /* 0x000fda0003f05270 */
[----:B------:R-:W-:Y:S05]  /*4d80*/  @!P0 BRA `(.L_x_1125) ;  /* 0x0000000000b08947 */ /* 0x000fea0003800000 */
[----:B------:R-:W0:Y:S01]  /*4d90*/  LDCU.64 UR12, c[0x0][0x380] ;  /* 0x00007000ff0c77ac */ /* 0x000e220008000a00 */
[----:B------:R-:W-:Y:S01]  /*4da0*/  IADD3 R5, P0, PT, R0, UR9, RZ ;  /* 0x0000000900057c10 */ /* 0x000fe2000ff1e0ff */
[----:B------:R-:W-:Y:S01]  /*4db0*/  IMAD.MOV.U32 R16, RZ, RZ, R0 ;  /* 0x000000ffff107224 */ /* 0x000fe200078e0000 */
[----:B------:R-:W-:-:S03]  /*4dc0*/  LEA.HI R2, R14, 0x1, RZ, 0x18 ;  /* 0x000000010e027811 */ /* 0x000fc600078fc0ff */
[----:B------:R-:W-:Y:S01]  /*4dd0*/  IMAD.X R4, RZ, RZ, UR4, P0 ;  /* 0x00000004ff047e24 */ /* 0x000fe200080e06ff */
[----:B------:R-:W-:-:S05]  /*4de0*/  LOP3.LUT R2, R2, 0x3, RZ, 0xc0, !PT ;  /* 0x0000000302027812 */ /* 0x000fca00078ec0ff */
[----:B------:R-:W-:Y:S01]  /*4df0*/  IMAD.MOV R12, RZ, RZ, -R2 ;  /* 0x000000ffff0c7224 */ /* 0x000fe200078e0a02 */
[----:B0-----:R-:W-:-:S04]  /*4e00*/  LEA R13, P1, R5, UR12, 0x4 ;  /* 0x0000000c050d7c11 */ /* 0x001fc8000f8220ff */
[----:B------:R-:W-:-:S09]  /*4e10*/  LEA.HI.X R5, R5, UR13, R4, 0x4, P1 ;  /* 0x0000000d05057c11 */ /* 0x000fd200088f2404 */
.L_x_1128:
[----:B------:R-:W-:-:S05]  /*4e20*/  IMAD.MOV.U32 R4, RZ, RZ, R13 ;  /* 0x000000ffff047224 */ /* 0x000fca00078e000d */
[----:B------:R-:W2:Y:S04]  /*4e30*/  LDG.E.64.CONSTANT R6, desc[UR10][R4.64] ;  /* 0x0000000a04067981 */ /* 0x000ea8000c1e9b00 */
[----:B------:R-:W3:Y:S01]  /*4e40*/  LDG.E.64.CONSTANT R2, desc[UR10][R4.64+0x8] ;  /* 0x0000080a04027981 */ /* 0x000ee2000c1e9b00 */
[----:B------:R-:W-:Y:S01]  /*4e50*/  VIADD R12, R12, 0x1 ;  /* 0x000000010c0c7836 */ /* 0x000fe20000000000 */
[----:B------:R-:W-:Y:S01]  /*4e60*/  BSSY.RECONVERGENT B3, `(.L_x_1126) ;  /* 0x000001b000037945 */ /* 0x000fe20003800200 */
[----:B------:R-:W-:Y:S01]  /*4e70*/  IMAD.MOV.U32 R15, RZ, RZ, R8 ;  /* 0x000000ffff0f7224 */ /* 0x000fe200078e0008 */
        /* <DEDUP_REMOVED lines=25> */
.L_x_1127:
[----:B------:R-:W-:Y:S05]  /*5010*/  BSYNC.RECONVERGENT B3 ;  /* 0x0000000000037941 */ /* 0x000fea0003800200 */
.L_x_1126:
[----:B------:R-:W-:Y:S02]  /*5020*/  IMAD.X R5, RZ, RZ, R5, P3 ;  /* 0x000000ffff057224 */ /* 0x000fe400018e0605 */
[----:B------:R-:W-:Y:S01]  /*5030*/  VIADD R16, R16, 0x100 ;  /* 0x0000010010107836 */ /* 0x000fe20000000000 */
[----:B------:R-:W-:Y:S06]  /*5040*/  @P2 BRA `(.L_x_1128) ;  /* 0xfffffffc00742947 */ /* 0x000fec000383ffff */
.L_x_1125:
[----:B------:R-:W-:Y:S05]  /*5050*/  BSYNC.RECONVERGENT B2 ;  /* 0x0000000000027941 */ /* 0x000fea0003800200 */
.L_x_1124:
[----:B------:R-:W-:-:S13]  /*5060*/  ISETP.GE.U32.AND P0, PT, R14, 0x300, PT ;  /* 0x000003000e00780c */ /* 0x000fda0003f06070 */
[----:B------:R-:W-:Y:S05]  /*5070*/  @!P0 BRA `(.L_x_1123) ;  /* 0x0000000400b08947 */ /* 0x000fea0003800000 */
[----:B------:R-:W0:Y:S01]  /*5080*/  LDCU.64 UR12, c[0x0][0x380] ;  /* 0x00007000ff0c77ac */ /* 0x000e220008000a00 */
[----:B------:R-:W-:-:S05]  /*5090*/  IADD3 R11, P0, PT, R16, UR9, RZ ;  /* 0x00000009100b7c10 */ /* 0x000fca000ff1e0ff */
[----:B------:R-:W-:Y:S01]  /*50a0*/  IMAD.X R2, RZ, RZ, UR4, P0 ;  /* 0x00000004ff027e24 */ /* 0x000fe200080e06ff */
[----:B0-----:R-:W-:-:S04]  /*50b0*/  LEA R10, P1, R11, UR12, 0x4 ;  /* 0x0000000c0b0a7c11 */ /* 0x001fc8000f8220ff */
[----:B------:R-:W-:Y:S02]  /*50c0*/  IADD3 R10, P0, PT, R10, 0x3008, RZ ;  /* 0x000030080a0a7810 */ /* 0x000fe40007f1e0ff */
[----:B------:R-:W-:-:S05]  /*50d0*/  LEA.HI.X R11, R11, UR13, R2, 0x4, P1 ;  /* 0x0000000d0b0b7c11 */ /* 0x000fca00088f2402 */
[----:B------:R-:W-:-:S07]  /*50e0*/  IMAD.X R11, RZ, RZ, R11, P0 ;  /* 0x000000ffff0b7224 */ /* 0x000fce00000e060b */
.L_x_1137:
[----:B------:R-:W2:Y:S04]  /*50f0*/  LDG.E.64.CONSTANT R12, desc[UR10][R10.64+-0x3008] ;  /* 0xffcff80a0a0c7981 */ /* 0x000ea8000c1e9b00 */
[----:B------:R-:W3:Y:S04]  /*5100*/  LDG.E.64.CONSTANT R14, desc[UR10][R10.64+-0x3000] ;  /* 0xffd0000a0a0e7981 */ /* 0x000ee8000c1e9b00 */
[----:B------:R0:W5:Y:S04]  /*5110*/  LDG.E.64.CONSTANT R6, desc[UR10][R10.64+-0x2008] ;  /* 0xffdff80a0a067981 */ /* 0x000168000c1e9b00 */
        /* <DEDUP_REMOVED lines=22> */
.L_x_1130:
[----:B------:R-:W-:Y:S05]  /*5280*/  BSYNC.RECONVERGENT B2 ;  /* 0x0000000000027941 */ /* 0x000fea0003800200 */
.L_x_1129:
        /* <DEDUP_REMOVED lines=25> */
.L_x_1132:
[----:B------:R-:W-:Y:S05]  /*5420*/  BSYNC.RECONVERGENT B2 ;  /* 0x0000000000027941 */ /* 0x000fea0003800200 */
.L_x_1131:
        /* <DEDUP_REMOVED lines=21> */
.L_x_1134:
[----:B------:R-:W-:Y:S05]  /*5580*/  BSYNC.RECONVERGENT B2 ;  /* 0x0000000000027941 */ /* 0x000fea0003800200 */
.L_x_1133:
        /* <DEDUP_REMOVED lines=21> */
.L_x_1136:
[----:B------:R-:W-:Y:S05]  /*56e0*/  BSYNC.RECONVERGENT B2 ;  /* 0x0000000000027941 */ /* 0x000fea0003800200 */
.L_x_1135:
[----:B------:R-:W-:Y:S01]  /*56f0*/  VIADD R16, R16, 0x400 ;  /* 0x0000040010107836 */ /* 0x000fe20000000000 */
[----:B------:R-:W-:-:S04]  /*5700*/  IADD3 R10, P1, PT, R10, 0x4000, RZ ;  /* 0x000040000a0a7810 */ /* 0x000fc80007f3e0ff */
[----:B------:R-:W-:Y:S01]  /*5710*/  ISETP.GE.AND P0, PT, R16, UR5, PT ;  /* 0x0000000510007c0c */ /* 0x000fe2000bf06270 */
[----:B------:R-:W-:-:S12]  /*5720*/  IMAD.X R11, RZ, RZ, R11, P1 ;  /* 0x000000ffff0b7224 */ /* 0x000fd800008e060b */
[----:B------:R-:W-:Y:S05]  /*5730*/  @!P0 BRA `(.L_x_1137) ;  /* 0xfffffff8006c8947 */ /* 0x000fea000383ffff */
.L_x_1123:
[----:B------:R-:W-:Y:S05]  /*5740*/  BSYNC.RECONVERGENT B1 ;  /* 0x0000000000017941 */ /* 0x000fea0003800200 */
.L_x_1122:
[----:B------:R-:W0:Y:S01]  /*5750*/  S2R R10, SR_LANEID ;  /* 0x00000000000a7919 */ /* 0x000e220000000000 */
[----:B------:R-:W-:Y:S01]  /*5760*/  BSSY.RECONVERGENT B1, `(.L_x_1138) ;  /* 0x000001f000017945 */ /* 0x000fe20003800200 */
[----:B------:R-:W-:Y:S01]  /*5770*/  IMAD.MOV.U32 R11, RZ, RZ, R8 ;  /* 0x000000ffff0b7224 */ /* 0x000fe200078e0008 */
[----:B------:R1:W2:Y:S01]  /*5780*/  SHFL.DOWN PT, R4, R28, 0x1, 0x1f ;  /* 0x08201f001c047f89 */ /* 0x0002a200000e0000 */
[----:B------:R-:W-:Y:S02]  /*5790*/  IMAD.MOV.U32 R12, RZ, RZ, R9 ;  /* 0x000000ffff0c7224 */ /* 0x000fe400078e0009 */
[----:B------:R-:W-:Y:S01]  /*57a0*/  IMAD.MOV.U32 R2, RZ, RZ, R28 ;  /* 0x000000ffff027224 */ /* 0x000fe200078e001c */
[----:B------:R1:W3:Y:S01]  /*57b0*/  SHFL.DOWN PT, R5, R29, 0x1, 0x1f ;  /* 0x08201f001d057f89 */ /* 0x0002e200000e0000 */
        /* <DEDUP_REMOVED lines=25> */
.L_x_1139:
[----:B------:R-:W-:Y:S05]  /*5950*/  BSYNC.RECONVERGENT B1 ;  /* 0x0000000000017941 */ /* 0x000fea0003800200 */
.L_x_1138:
        /* <DEDUP_REMOVED lines=31> */
.L_x_1141:
[----:B------:R-:W-:Y:S05]  /*5b50*/  BSYNC.RECONVERGENT B1 ;  /* 0x0000000000017941 */ /* 0x000fea0003800200 */
.L_x_1140:
[----:B------:R-:W-:Y:S01]  /*5b60*/  ISETP.GT.AND P0, PT, R10, 0x1b, PT ;  /* 0x0000001b0a00780c */ /* 0x000fe20003f04270 */
[----:B-1----:R1:W1:Y:S01]  /*5b70*/  SHFL.DOWN PT, R6, R4, 0x4, 0x1f ;  /* 0x08801f0004067f89 */ /* 0x00226200000e0000 */
[----:B------:R-:W-:Y:S01]  /*5b80*/  BSSY.RECONVERGENT B1, `(.L_x_1142) ;  /* 0x000001d000017945 */ /* 0x000fe20003800200 */
[----:B0-----:R-:W-:Y:S02]  /*5b90*/  IMAD.MOV.U32 R11, RZ, RZ, R8 ;  /* 0x000000ffff0b7224 */ /* 0x001fe400078e0008 */
[----:B--2---:R0:W2:Y:S01]  /*5ba0*/  SHFL.DOWN PT, R7, R5, 0x4, 0x1f ;  /* 0x08801f0005077f89 */ /* 0x0040a200000e0000 */
[----:B------:R-:W-:Y:S02]  /*5bb0*/  IMAD.MOV.U32 R12, RZ, RZ, R9 ;  /* 0x000000ffff0c7224 */ /* 0x000fe400078e0009 */
[----:B------:R-:W-:Y:S01]  /*5bc0*/  IMAD.MOV.U32 R2, RZ, RZ, R4 ;  /* 0x000000ffff027224 */ /* 0x000fe200078e0004 */
[----:B----4-:R0:W4:Y:S01]  /*5bd0*/  SHFL.DOWN PT, R13, R8, 0x4, 0x1f ;  /* 0x08801f00080d7f89 */ /* 0x01012200000e0000 */
[----:B------:R-:W-:-:S03]  /*5be0*/  IMAD.MOV.U32 R3, RZ, RZ, R5 ;  /* 0x000000ffff037224 */ /* 0x000fc600078e0005 */
[----:B---3--:R0:W3:Y:S01]  /*5bf0*/  SHFL.DOWN PT, R14, R9, 0x4, 0x1f ;  /* 0x08801f00090e7f89 */ /* 0x0080e200000e0000 */
[----:B------:R-:W-:Y:S05]  /*5c00*/  @P0 BRA `(.L_x_1143) ;  /* 0x0000000000500947 */ /* 0x000fea0003800000 */
[----:B-12---:R-:W-:Y:S01]  /*5c10*/  DSETP.GEU.AND P0, PT, R4, R6, PT ;  /* 0x000000060400722a */ /* 0x006fe20003f0e000 */
[----:B----4-:R-:W-:Y:S02]  /*5c20*/  IMAD.MOV.U32 R11, RZ, RZ, R13 ;  /* 0x000000ffff0b7224 */ /* 0x010fe400078e000d */
        /* <DEDUP_REMOVED lines=18> */
.L_x_1143:
[----:B------:R-:W-:Y:S05]  /*5d50*/  BSYNC.RECONVERGENT B1 ;  /* 0x0000000000017941 */ /* 0x000fea0003800200 */
.L_x_1142:
[----:B------:R-:W-:Y:S01]  /*5d60*/  ISETP.GT.AND P0, PT, R10, 0x17, PT ;  /* 0x000000170a00780c */ /* 0x000fe20003f04270 */
[----:B-1----:R1:W1:Y:S01]  /*5d70*/  SHFL.DOWN PT, R6, R2, 0x8, 0x1f ;  /* 0x09001f0002067f89 */ /* 0x00226200000e0000 */
[----:B------:R-:W-:Y:S01]  /*5d80*/  BSSY.RECONVERGENT B1, `(.L_x_1144) ;  /* 0x000001d000017945 */ /* 0x000fe20003800200 */
[----:B0-----:R-:W-:Y:S02]  /*5d90*/  IMAD.MOV.U32 R8, RZ, RZ, R11 ;  /* 0x000000ffff087224 */ /* 0x001fe400078e000b */
[----:B--2---:R0:W2:Y:S01]  /*5da0*/  SHFL.DOWN PT, R7, R3, 0x8, 0x1f ;  /* 0x09001f0003077f89 */ /* 0x0040a200000e0000 */
[----:B------:R-:W-:Y:S02]  /*5db0*/  IMAD.MOV.U32 R9, RZ, RZ, R12 ;  /* 0x000000ffff097224 */ /* 0x000fe400078e000c */
[----:B------:R-:W-:Y:S01]  /*5dc0*/  IMAD.MOV.U32 R4, RZ, RZ, R2 ;  /* 0x000000ffff047224 */ /* 0x000fe200078e0002 */
[----:B---3--:R0:W3:Y:S01]  /*5dd0*/  SHFL.DOWN PT, R14, R11, 0x8, 0x1f ;  /* 0x09001f000b0e7f89 */ /* 0x0080e200000e0000 */
[----:B------:R-:W-:-:S03]  /*5de0*/  IMAD.MOV.U32 R5, RZ, RZ, R3 ;  /* 0x000000ffff057224 */ /* 0x000fc600078e0003 */
[----:B----4-:R0:W4:Y:S01]  /*5df0*/  SHFL.DOWN PT, R13, R12, 0x8, 0x1f ;  /* 0x09001f000c0d7f89 */ /* 0x01012200000e0000 */
        /* <DEDUP_REMOVED lines=21> */
.L_x_1145:
[----:B------:R-:W-:Y:S05]  /*5f50*/  BSYNC.RECONVERGENT B1 ;  /* 0x0000000000017941 */ /* 0x000fea0003800200 */
.L_x_1144:
[----:B------:R-:W-:Y:S01]  /*5f60*/  ISETP.GT.AND P0, PT, R10, 0xf, PT ;  /* 0x0000000f0a00780c */ /* 0x000fe20003f04270 */
[----:B-1----:R1:W1:Y:S01]  /*5f70*/  SHFL.DOWN PT, R2, R4, 0x10, 0x1f ;  /* 0x0a001f0004027f89 */ /* 0x00226200000e0000 */
[----:B------:R-:W-:Y:S01]  /*5f80*/  BSSY.RECONVERGENT B1, `(.L_x_1146) ;  /* 0x000001d000017945 */ /* 0x000fe20003800200 */
[----:B---3--:R-:W-:Y:S02]  /*5f90*/  IMAD.MOV.U32 R14, RZ, RZ, R8 ;  /* 0x000000ffff0e7224 */ /* 0x008fe400078e0008 */
[----:B0-----:R0:W3:Y:S01]  /*5fa0*/  SHFL.DOWN PT, R3, R5, 0x10, 0x1f ;  /* 0x0a001f0005037f89 */ /* 0x0010e200000e0000 */
[----:B------:R-:W-:Y:S02]  /*5fb0*/  IMAD.MOV.U32 R15, RZ, RZ, R9 ;  /* 0x000000ffff0f7224 */ /* 0x000fe400078e0009 */
[----:B------:R-:W-:Y:S01]  /*5fc0*/  IMAD.MOV.U32 R12, RZ, RZ, R4 ;  /* 0x000000ffff0c7224 */ /* 0x000fe200078e0004 */
[----:B--2---:R0:W2:Y:S01]  /*5fd0*/  SHFL.DOWN PT, R7, R8, 0x10, 0x1f ;  /* 0x0a001f0008077f89 */ /* 0x0040a200000e0000 */
[----:B----4-:R-:W-:-:S03]  /*5fe0*/  IMAD.MOV.U32 R13, RZ, RZ, R5 ;  /* 0x000000ffff0d7224 */ /* 0x010fc600078e0005 */
[----:B------:R0:W4:Y:S01]  /*5ff0*/  SHFL.DOWN PT, R6, R9, 0x10, 0x1f ;  /* 0x0a001f0009067f89 */ /* 0x00012200000e0000 */
[----:B------:R-:W-:Y:S05]  /*6000*/  @P0 BRA `(.L_x_1147) ;  /* 0x0000000000500947 */ /* 0x000fea0003800000 */
[----:B-1-3--:R-:W-:Y:S01]  /*6010*/  DSETP.GEU.AND P0, PT, R4, R2, PT ;  /* 0x000000020400722a */ /* 0x00afe20003f0e000 */
[----:B--2---:R-:W-:Y:S02]  /*6020*/  IMAD.MOV.U32 R14, RZ, RZ, R7 ;  /* 0x000000ffff0e7224 */ /* 0x004fe400078e0007 */
        /* <DEDUP_REMOVED lines=18> */
.L_x_1147:
[----:B------:R-:W-:Y:S05]  /*6150*/  BSYNC.RECONVERGENT B1 ;  /* 0x0000000000017941 */ /* 0x000fea0003800200 */
.L_x_1146:
[----:B------:R-:W-:Y:S01]  /*6160*/  ISETP.NE.AND P0, PT, R10, RZ, PT ;  /* 0x000000ff0a00720c */ /* 0x000fe20003f05270 */
[----:B------:R-:W-:-:S12]  /*6170*/  BSSY.RECONVERGENT B1, `(.L_x_1148) ;  /* 0x000000a000017945 */ /* 0x000fd80003800200 */
[----:B------:R-:W-:Y:S05]  /*6180*/  @P0 BRA `(.L_x_1149) ;  /* 0x0000000000200947 */ /* 0x000fea0003800000 */
[----:B-1----:R-:W1:Y:S01]  /*6190*/  S2R R4, SR_CgaCtaId ;  /* 0x0000000000047919 */ /* 0x002e620000008800 */
[----:B---3--:R-:W-:Y:S02]  /*61a0*/  MOV R3, 0x400 ;  /* 0x0000040000037802 */ /* 0x008fe40000000f00 */
[----:B------:R-:W-:-:S04]  /*61b0*/  SHF.R.U32.HI R2, RZ, 0x1, R0 ;  /* 0x00000001ff027819 */ /* 0x000fc80000011600 */
[----:B------:R-:W-:Y:S02]  /*61c0*/  LOP3.LUT R2, R2, 0x1f0, RZ, 0xc0, !PT ;  /* 0x000001f002027812 */ /* 0x000fe400078ec0ff */
[----:B-1----:R-:W-:-:S05]  /*61d0*/  LEA R3, R4, R3, 0x18 ;  /* 0x0000000304037211 */ /* 0x002fca00078ec0ff */
[----:B------:R-:W-:-:S05]  /*61e0*/  IMAD.IADD R3, R2, 0x1, R3 ;  /* 0x0000000102037824 */ /* 0x000fca00078e0203 */
[----:B------:R1:W-:Y:S04]  /*61f0*/  STS.64 [R3+0x10], R14 ;  /* 0x0000100e03007388 */ /* 0x0003e80000000a00 */
[----:B------:R1:W-:Y:S02]  /*6200*/  STS.64 [R3+0x8], R12 ;  /* 0x0000080c03007388 */ /* 0x0003e40000000a00 */
.L_x_1149:
[----:B------:R-:W-:Y:S05]  /*6210*/  BSYNC.RECONVERGENT B1 ;  /* 0x0000000000017941 */ /* 0x000fea0003800200 */
.L_x_1148:
[----:B------:R-:W-:Y:S01]  /*6220*/  BAR.SYNC.DEFER_BLOCKING 0x0 ;  /* 0x0000000000007b1d */ /* 0x000fe20000010000 */
[----:B------:R-:W-:-:S13]  /*6230*/  ISETP.NE.AND P1, PT, R0, RZ, PT ;  /* 0x000000ff0000720c */ /* 0x000fda0003f25270 */
[----:B------:R-:W-:Y:S05]  /*6240*/  @P1 BRA `(.L_x_1082) ;  /* 0x00000008008c1947 */ /* 0x000fea0003800000 */
[----:B-1-3--:R-:W1:Y:S01]  /*6250*/  S2R R3, SR_CgaCtaId ;  /* 0x0000000000037919 */ /* 0x00ae620000008800 */
[----:B------:R-:W-:Y:S01]  /*6260*/  MOV R0, 0x400 ;  /* 0x0000040000007802 */ /* 0x000fe20000000f00 */
[----:B------:R-:W-:Y:S03]  /*6270*/  BSSY.RECONVERGENT B1, `(.L_x_1150) ;  /* 0x000001a000017945 */ /* 0x000fe60003800200 */
[----:B-1----:R-:W-:-:S05]  /*6280*/  LEA R0, R3, R0, 0x18 ;  /* 0x0000000003007211 */ /* 0x002fca00078ec0ff */
[----:B------:R-:W1:Y:S04]  /*6290*/  LDS.64 R16, [R0+0x18] ;  /* 0x0000180000107984 */ /* 0x000e680000000a00 */
[----:B0-2-4-:R-:W0:Y:S04]  /*62a0*/  LDS.128 R4, [R0+0x20] ;  /* 0x0000200000047984 */ /* 0x015e280000000c00 */
[----:B------:R2:W3:Y:S04]  /*62b0*/  LDS.64 R2, [R0+0x80] ;  /* 0x0000800000027984 */ /* 0x0004e80000000a00 */
[----:B------:R2:W4:Y:S01]  /*62c0*/  LDS.128 R8, [R0+0x30] ;  /* 0x0000300000087984 */ /* 0x0005220000000c00 */
[----:B-1----:R-:W-:Y:S01]  /*62d0*/  DSETP.GEU.AND P0, PT, R12, R16, PT ;  /* 0x000000100c00722a */ /* 0x002fe20003f0e000 */
[----:B------:R-:W-:-:S02]  /*62e0*/  IMAD.MOV.U32 R20, RZ, RZ, R16 ;  /* 0x000000ffff147224 */ /* 0x000fc400078e0010 */
[----:B------:R-:W-:Y:S02]  /*62f0*/  IMAD.MOV.U32 R21, RZ, RZ, R17 ;  /* 0x000000ffff157224 */ /* 0x000fe400078e0011 */
[----:B0-----:R-:W-:Y:S02]  /*6300*/  IMAD.MOV.U32 R23, RZ, RZ, R4 ;  /* 0x000000ffff177224 */ /* 0x001fe400078e0004 */
        /* <DEDUP_REMOVED lines=16> */
.L_x_1151:
[----:B------:R-:W-:Y:S05]  /*6410*/  BSYNC.RECONVERGENT B1 ;  /* 0x0000000000017941 */ /* 0x000fea0003800200 */
.L_x_1150:
        /* <DEDUP_REMOVED lines=23> */
.L_x_1153:
[----:B------:R-:W-:Y:S05]  /*6590*/  BSYNC.RECONVERGENT B1 ;  /* 0x0000000000017941 */ /* 0x000fea0003800200 */
.L_x_1152:
        /* <DEDUP_REMOVED lines=21> */
.L_x_1155:
[----:B------:R-:W-:Y:S05]  /*66f0*/  BSYNC.RECONVERGENT B1 ;  /* 0x0000000000017941 */ /* 0x000fea0003800200 */
.L_x_1154:
        /* <DEDUP_REMOVED lines=23> */
.L_x_1157:
[----:B------:R-:W-:Y:S05]  /*6870*/  BSYNC.RECONVERGENT B1 ;  /* 0x0000000000017941 */ /* 0x000fea0003800200 */
.L_x_1156:
        /* <DEDUP_REMOVED lines=21> */
.L_x_1159:
[----:B------:R-:W-:Y:S05]  /*69d0*/  BSYNC.RECONVERGENT B1 ;  /* 0x0000000000017941 */ /* 0x000fea0003800200 */
.L_x_1158:
        /* <DEDUP_REMOVED lines=21> */
.L_x_1161:
[----:B------:R-:W-:Y:S05]  /*6b30*/  BSYNC.RECONVERGENT B1 ;  /* 0x0000000000017941 */ /* 0x000fea0003800200 */
.L_x_1160:
        /* <DEDUP_REMOVED lines=20> */
.L_x_1082:
[----:B------:R-:W-:Y:S05]  /*6c80*/  BSYNC.RECONVERGENT B0 ;  /* 0x0000000000007941 */ /* 0x000fea0003800200 */
.L_x_1049:
[----:B------:R-:W-:Y:S05]  /*6c90*/  @P1 EXIT ;  /* 0x000000000000194d */ /* 0x000fea0003800000 */
[----:B0123--:R-:W0:Y:S02]  /*6ca0*/  LDC.64 R2, c[0x0][0x388] ;  /* 0x0000e200ff027b82 */ /* 0x00fe240000000a00 */
[----:B0-----:R-:W-:Y:S04]  /*6cb0*/  STG.E.64 desc[UR10][R2.64], R12 ;  /* 0x0000000c02007986 */ /* 0x001fe8000c101b0a */
[----:B------:R-:W-:Y:S01]  /*6cc0*/  STG.E.64 desc[UR10][R2.64+0x8], R14 ;  /* 0x0000080e02007986 */ /* 0x000fe2000c101b0a */
[----:B------:R-:W-:Y:S05]  /*6cd0*/  EXIT ;  /* 0x000000000000794d */ /* 0x000fea0003800000 */
.L_x_1162:
        /* <DEDUP_REMOVED lines=10> */
.L_x_1830:


//--------------------- .text._ZN6thrust24THRUST_300001_SM_1000_NS8cuda_cub4core6detail13_kernel_agentINS1_8__reduce10DrainAgentIlEEJN3cub18CUB_300001_SM_10009GridQueueIyEElEEEvDpT0_ --------------------------
	.section	.text._ZN6thrust24THRUST_300001_SM_1000_NS8cuda_cub4core6detail13_kernel_agentINS1_8__reduce10DrainAgentIlEEJN3cub18CUB_300001_SM_10009GridQueueIyEElEEEvDpT0_,"ax",@progbits
	.align	128
        .global         _ZN6thrust24THRUST_300001_SM_1000_NS8cuda_cub4core6detail13_kernel_agentINS1_8__reduce10DrainAgentIlEEJN3cub18CUB_300001_SM_10009GridQueueIyEElEEEvDpT0_
        .type           _ZN6thrust24THRUST_300001_SM_1000_NS8cuda_cub4core6detail13_kernel_agentINS1_8__reduce10DrainAgentIlEEJN3cub18CUB_300001_SM_10009GridQueueIyEElEEEvDpT0_,@function
        .size           _ZN6thrust24THRUST_300001_SM_1000_NS8cuda_cub4core6detail13_kernel_agentINS1_8__reduce10DrainAgentIlEEJN3cub18CUB_300001_SM_10009GridQueueIyEElEEEvDpT0_,(.L_x_1831 - _ZN6thrust24THRUST_300001_SM_1000_NS8cuda_cub4core6detail13_kernel_agentINS1_8__reduce10DrainAgentIlEEJN3cub18CUB_300001_SM_10009GridQueueIyEElEEEvDpT0_)
        .other          _ZN6thrust24THRUST_300001_SM_1000_NS8cuda_cub4core6detail13_kernel_agentINS1_8__reduce10DrainAgentIlEEJN3cub18CUB_300001_SM_10009GridQueueIyEElEEEvDpT0_,@"STO_CUDA_ENTRY STV_DEFAULT"
_ZN6thrust24THRUST_300001_SM_1000_NS8cuda_cub4core6detail13_kernel_agentINS1_8__reduce10DrainAgentIlEEJN3cub18CUB_300001_SM_10009GridQueueIyEElEEEvDpT0_:
.text._ZN6thrust24THRUST_300001_SM_1000_NS8cuda_cub4core6detail13_kernel_agentINS1_8__reduce10DrainAgentIlEEJN3cub18CUB_300001_SM_10009GridQueueIyEElEEEvDpT0_:
[----:B------:R-:W-:Y:S08]  /*0000*/  LDC R1, c[0x0][0x37c] ;  /* 0x0000df00ff017b82 */ /* 0x000ff00000000800 */
[----:B------:R-:W0:Y:S01]  /*0010*/  LDC.64 R2, c[0x0][0x380] ;  /* 0x0000e000ff027b82 */ /* 0x000e220000000a00 */
[----:B------:R-:W0:Y:S07]  /*0020*/  LDCU.64 UR4, c[0x0][0x358] ;  /* 0x00006b00ff0477ac */ /* 0x000e2e0008000a00 */
[----:B------:R-:W1:Y:S01]  /*0030*/  LDC.64 R4, c[0x0][0x388] ;  /* 0x0000e200ff047b82 */ /* 0x000e620000000a00 */
[----:B0-----:R-:W-:Y:S04]  /*0040*/  STG.E.64 desc[UR4][R2.64+0x8], RZ ;  /* 0x000008ff02007986 */ /* 0x001fe8000c101b04 */
[----:B-1----:R-:W-:Y:S01]  /*0050*/  STG.E.64 desc[UR4][R2.64], R4 ;  /* 0x0000000402007986 */ /* 0x002fe2000c101b04 */
[----:B------:R-:W-:Y:S05]  /*0060*/  EXIT ;  /* 0x000000000000794d */ /* 0x000fea0003800000 */
.L_x_1163:
        /* <DEDUP_REMOVED lines=9> */
.L_x_1831:


//--------------------- .text._ZN6thrust24THRUST_300001_SM_1000_NS8cuda_cub4core6detail13_kernel_agentINS1_8__reduce11ReduceAgentINS0_12zip_iteratorIN4cuda3std3__45tupleIJNS0_6detail15normal_iteratorINS0_10device_ptrIdEEEENS0_17counting_iteratorIlNS0_11use_defaultESI_SI_EEEEEEEPNSB_IJdlEEESM_lNS1_9__extrema9arg_max_fIdlNSA_4lessIdEEEEEEJSL_SN_lN3cub18CUB_300001_SM_100013GridEvenShareIlEENSV_9GridQueueIyEESS_EEEvDpT0_ --------------------------
	.section	.text._ZN6thrust24THRUST_300001_SM_1000_NS8cuda_cub4core6detail13_kernel_agentINS1_8__reduce11ReduceAgentINS0_12zip_iteratorIN4cuda3std3__45tupleIJNS0_6detail15normal_iteratorINS0_10device_ptrIdEEEENS0_17counting_iteratorIlNS0_11use_defaultESI_SI_EEEEEEEPNSB_IJdlEEESM_lNS1_9__extrema9arg_max_fIdlNSA_4lessIdEEEEEEJSL_SN_lN3cub18CUB_300001_SM_100013GridEvenShareIlEENSV_9GridQueueIyEESS_EEEvDpT0_,"ax",@progbits
	.align	128
        .global         _ZN6thrust24THRUST_300001_SM_1000_NS8cuda_cub4core6detail13_kernel_agentINS1_8__reduce11ReduceAgentINS0_12zip_iteratorIN4cuda3std3__45tupleIJNS0_6detail15normal_iteratorINS0_10device_ptrIdEEEENS0_17counting_iteratorIlNS0_11use_defaultESI_SI_EEEEEEEPNSB_IJdlEEESM_lNS1_9__extrema9arg_max_fIdlNSA_4lessIdEEEEEEJSL_SN_lN3cub18CUB_300001_SM_100013GridEvenShareIlEENSV_9GridQueueIyEESS_EEEvDpT0_
        .type           _ZN6thrust24THRUST_300001_SM_1000_NS8cuda_cub4core6detail13_kernel_agentINS1_8__reduce11ReduceAgentINS0_12zip_iteratorIN4cuda3std3__45tupleIJNS0_6detail15normal_iteratorINS0_10device_ptrIdEEEENS0_17counting_iteratorIlNS0_11use_defaultESI_SI_EEEEEEEPNSB_IJdlEEESM_lNS1_9__extrema9arg_max_fIdlNSA_4lessIdEEEEEEJSL_SN_lN3cub18CUB_300001_SM_100013GridEvenShareIlEENSV_9GridQueueIyEESS_EEEvDpT0_,@function
        .size           _ZN6thrust24THRUST_300001_SM_1000_NS8cuda_cub4core6detail13_kernel_agentINS1_8__reduce11ReduceAgentINS0_12zip_iteratorIN4cuda3std3__45tupleIJNS0_6detail15normal_iteratorINS0_10device_ptrIdEEEENS0_17counting_iteratorIlNS0_11use_defaultESI_SI_EEEEEEEPNSB_IJdlEEESM_lNS1_9__extrema9arg_max_fIdlNSA_4lessIdEEEEEEJSL_SN_lN3cub18CUB_300001_SM_100013GridEvenShareIlEENSV_9GridQueueIyEESS_EEEvDpT0_,(.L_x_1832 - _ZN6thrust24THRUST_300001_SM_1000_NS8cuda_cub4core6detail13_kernel_agentINS1_8__reduce11ReduceAgentINS0_12zip_iteratorIN4cuda3std3__45tupleIJNS0_6detail15normal_iteratorINS0_10device_ptrIdEEEENS0_17counting_iteratorIlNS0_11use_defaultESI_SI_EEEEEEEPNSB_IJdlEEESM_lNS1_9__extrema9arg_max_fIdlNSA_4lessIdEEEEEEJSL_SN_lN3cub18CUB_300001_SM_100013GridEvenShareIlEENSV_9GridQueueIyEESS_EEEvDpT0_)
        .other          _ZN6thrust24THRUST_300001_SM_1000_NS8cuda_cub4core6detail13_kernel_agentINS1_8__reduce11ReduceAgentINS0_12zip_iteratorIN4cuda3std3__45tupleIJNS0_6detail15normal_iteratorINS0_10device_ptrIdEEEENS0_17counting_iteratorIlNS0_11use_defaultESI_SI_EEEEEEEPNSB_IJdlEEESM_lNS1_9__extrema9arg_max_fIdlNSA_4lessIdEEEEEEJSL_SN_lN3cub18CUB_300001_SM_100013GridEvenShareIlEENSV_9GridQueueIyEESS_EEEvDpT0_,@"STO_CUDA_ENTRY STV_DEFAULT"
_ZN6thrust24THRUST_300001_SM_1000_NS8cuda_cub4core6detail13_kernel_agentINS1_8__reduce11ReduceAgentINS0_12zip_iteratorIN4cuda3std3__45tupleIJNS0_6detail15normal_iteratorINS0_10device_ptrIdEEEENS0_17counting_iteratorIlNS0_11use_defaultESI_SI_EEEEEEEPNSB_IJdlEEESM_lNS1_9__extrema9arg_max_fIdlNSA_4lessIdEEEEEEJSL_SN_lN3cub18CUB_300001_SM_100013GridEvenShareIlEENSV_9GridQueueIyEESS_EEEvDpT0_:
.text._ZN6thrust24THRUST_300001_SM_1000_NS8cuda_cub4core6detail13_kernel_agentINS1_8__reduce11ReduceAgentINS0_12zip_iteratorIN4cuda3std3__45tupleIJNS0_6detail15normal_iteratorINS0_10device_ptrIdEEEENS0_17counting_iteratorIlNS0_11use_defaultESI_SI_EEEEEEEPNSB_IJdlEEESM_lNS1_9__extrema9arg_max_fIdlNSA_4lessIdEEEEEEJSL_SN_lN3cub18CUB_300001_SM_100013GridEvenShareIlEENSV_9GridQueueIyEESS_EEEvDpT0_:
        /* <DEDUP_REMOVED lines=18> */
[----:B------:R-:W-:Y:S02]  /*0120*/  CS2R R20, SRZ ;  /* 0x0000000000147805 */ /* 0x000fe4000001ff00 */
[----:B------:R-:W-:Y:S02]  /*0130*/  CS2R R14, SRZ ;  /* 0x00000000000e7805 */ /* 0x000fe4000001ff00 */
        /* <DEDUP_REMOVED lines=12> */
.L_x_1167:
[----:B------:R-:W-:Y:S05]  /*0200*/  BSYNC.RECONVERGENT B1 ;  /* 0x0000000000017941 */ /* 0x000fea0003800200 */
.L_x_1166:
        /* <DEDUP_REMOVED lines=15> */
[C---:B0-----:R-:W-:Y:S02]  /*0300*/  IADD3 R13, P1, PT, R12.reuse, UR6, RZ ;  /* 0x000000060c0d7c10 */ /* 0x041fe4000ff3e0ff */
[C---:B------:R-:W-:Y:S02]  /*0310*/  LEA R11, P2, R12.reuse, UR4, 0x3 ;  /* 0x000000040c0b7c11 */ /* 0x040fe4000f8418ff */
[----:B------:R-:W-:Y:S02]  /*0320*/  IADD3.X R16, PT, PT, R3, UR7, RZ, P1, !PT ;  /* 0x0000000703107c10 */ /* 0x000fe40008ffe4ff */
[----:B------:R-:W-:-:S09]  /*0330*/  LEA.HI.X R12, R12, UR5, R3, 0x3, P2 ;  /* 0x000000050c0c7c11 */ /* 0x000fd200090f1c03 */
.L_x_1174:
[----:B------:R-:W-:Y:S02]  /*0340*/  IMAD.MOV.U32 R2, RZ, RZ, R11 ;  /* 0x000000ffff027224 */ /* 0x000fe400078e000b */
[----:B------:R-:W-:-:S06]  /*0350*/  IMAD.MOV.U32 R3, RZ, RZ, R12 ;  /* 0x000000ffff037224 */ /* 0x000fcc00078e000c */
[----:B------:R-:W2:Y:S01]  /*0360*/  LDG.E.64 R2, desc[UR10][R2.64] ;  /* 0x0000000a02027981 */ /* 0x000ea2000c1e1b00 */
[----:B------:R-:W-:Y:S01]  /*0370*/  VIADD R7, R7, 0x1 ;  /* 0x0000000107077836 */ /* 0x000fe20000000000 */
[----:B------:R-:W-:Y:S01]  /*0380*/  BSSY.RECONVERGENT B3, `(.L_x_1172) ;  /* 0x000001b000037945 */ /* 0x000fe20003800200 */
[----:B------:R-:W-:Y:S01]  /*0390*/  IMAD.MOV.U32 R18, RZ, RZ, R21 ;  /* 0x000000ffff127224 */ /* 0x000fe200078e0015 */
[----:B------:R-:W-:Y:S01]  /*03a0*/  IADD3 R11, P3, PT, R11, 0x800, RZ ;  /* 0x000008000b0b7810 */ /* 0x000fe20007f7e0ff */
[----:B------:R-:W-:Y:S01]  /*03b0*/  IMAD.MOV.U32 R17, RZ, RZ, R20 ;  /* 0x000000ffff117224 */ /* 0x000fe200078e0014 */
[----:B------:R-:W-:Y:S01]  /*03c0*/  ISETP.NE.AND P2, PT, R7, RZ, PT ;  /* 0x000000ff0700720c */ /* 0x000fe20003f45270 */
[----:B-----5:R-:W-:Y:S02]  /*03d0*/  IMAD.MOV.U32 R4, RZ, RZ, R14 ;  /* 0x000000ffff047224 */ /* 0x020fe400078e000e */
[----:B------:R-:W-:Y:S02]  /*03e0*/  IMAD.MOV.U32 R5, RZ, RZ, R15 ;  /* 0x000000ffff057224 */ /* 0x000fe400078e000f */
[----:B------:R-:W-:-:S02]  /*03f0*/  IMAD.MOV.U32 R21, RZ, RZ, R13 ;  /* 0x000000ffff157224 */ /* 0x000fc400078e000d */
[----:B------:R-:W-:Y:S01]  /*0400*/  IMAD.MOV.U32 R20, RZ, RZ, R16 ;  /* 0x000000ffff147224 */ /* 0x000fe200078e0010 */
[----:B--2---:R-:W-:Y:S01]  /*0410*/  DSETP.GEU.AND P0, PT, R14, R2, PT ;  /* 0x000000020e00722a */ /* 0x004fe20003f0e000 */
[----:B------:R-:W-:Y:S02]  /*0420*/  IMAD.MOV.U32 R14, RZ, RZ, R2 ;  /* 0x000000ffff0e7224 */ /* 0x000fe400078e0002 */
[----:B------:R-:W-:-:S11]  /*0430*/  IMAD.MOV.U32 R15, RZ, RZ, R3 ;  /* 0x000000ffff0f7224 */ /* 0x000fd600078e0003 */
        /* <DEDUP_REMOVED lines=15> */
.L_x_1173:
[----:B------:R-:W-:Y:S05]  /*0530*/  BSYNC.RECONVERGENT B3 ;  /* 0x0000000000037941 */ /* 0x000fea0003800200 */
.L_x_1172:
[----:B------:R-:W-:Y:S01]  /*0540*/  IADD3 R13, P0, PT, R13, 0x100, RZ ;  /* 0x000001000d0d7810 */ /* 0x000fe20007f1e0ff */
[----:B------:R-:W-:Y:S02]  /*0550*/  VIADD R6, R6, 0x100 ;  /* 0x0000010006067836 */ /* 0x000fe40000000000 */
[----:B------:R-:W-:Y:S02]  /*0560*/  IMAD.X R12, RZ, RZ, R12, P3 ;  /* 0x000000ffff0c7224 */ /* 0x000fe400018e060c */
[----:B------:R-:W-:Y:S01]  /*0570*/  IMAD.X R16, RZ, RZ, R16, P0 ;  /* 0x000000ffff107224 */ /* 0x000fe200000e0610 */
[----:B------:R-:W-:Y:S07]  /*0580*/  @P2 BRA `(.L_x_1174) ;  /* 0xfffffffc006c2947 */ /* 0x000fee000383ffff */
.L_x_1171:
[----:B------:R-:W-:Y:S05]  /*0590*/  BSYNC.RECONVERGENT B2 ;  /* 0x0000000000027941 */ /* 0x000fea0003800200 */
.L_x_1170:
[----:B------:R-:W-:-:S13]  /*05a0*/  ISETP.GE.U32.AND P0, PT, R25, 0x300, PT ;  /* 0x000003001900780c */ /* 0x000fda0003f06070 */
[----:B------:R-:W-:Y:S05]  /*05b0*/  @!P0 BRA `(.L_x_1169) ;  /* 0x0000000400d48947 */ /* 0x000fea0003800000 */
[----:B------:R-:W0:Y:S01]  /*05c0*/  LDC.64 R4, c[0x0][0x380] ;  /* 0x0000e000ff047b82 */ /* 0x000e220000000a00 */
[----:B------:R-:W-:-:S07]  /*05d0*/  VIADD R11, R6, 0x200 ;  /* 0x00000200060b7836 */ /* 0x000fce0000000000 */
[----:B------:R-:W1:Y:S02]  /*05e0*/  LDC.64 R2, c[0x0][0x388] ;  /* 0x0000e200ff027b82 */ /* 0x000e640000000a00 */
.L_x_1183:
[----:B------:R-:W-:-:S05]  /*05f0*/  VIADD R7, R11, 0xfffffe00 ;  /* 0xfffffe000b077836 */ /* 0x000fca0000000000 */
[----:B------:R-:W-:-:S04]  /*0600*/  IADD3 R13, P0, PT, R8, R7, RZ ;  /* 0x00000007080d7210 */ /* 0x000fc80007f1e0ff */
[----:B------:R-:W-:Y:S02]  /*0610*/  LEA.HI.X.SX32 R12, R7, RZ, 0x1, P0 ;  /* 0x000000ff070c7211 */ /* 0x000fe400000f0eff */
[----:B0-----:R-:W-:-:S04]  /*0620*/  LEA R16, P0, R13, R4, 0x3 ;  /* 0x000000040d107211 */ /* 0x001fc800078018ff */
[----:B------:R-:W-:-:S05]  /*0630*/  LEA.HI.X R17, R13, R5, R12, 0x3, P0 ;  /* 0x000000050d117211 */ /* 0x000fca00000f1c0c */
[----:B------:R-:W2:Y:S04]  /*0640*/  LDG.E.64 R18, desc[UR10][R16.64] ;  /* 0x0000000a10127981 */ /* 0x000ea8000c1e1b00 */
[----:B-----5:R0:W5:Y:S01]  /*0650*/  LDG.E.64 R6, desc[UR10][R16.64+0x800] ;  /* 0x0008000a10067981 */ /* 0x020162000c1e1b00 */
[----:B-1----:R-:W-:Y:S01]  /*0660*/  IADD3 R24, P1, PT, R13, R2, RZ ;  /* 0x000000020d187210 */ /* 0x002fe20007f3e0ff */
[----:B------:R-:W-:Y:S04]  /*0670*/  BSSY.RECONVERGENT B2, `(.L_x_1175) ;  /* 0x0000016000027945 */ /* 0x000fe80003800200 */
[----:B------:R-:W-:-:S02]  /*0680*/  IMAD.X R25, R12, 0x1, R3, P1 ;  /* 0x000000010c197824 */ /* 0x000fc400008e0603 */
[----:B------:R-:W-:Y:S02]  /*0690*/  IMAD.MOV.U32 R23, RZ, RZ, R24 ;  /* 0x000000ffff177224 */ /* 0x000fe400078e0018 */
[----:B------:R-:W-:Y:S01]  /*06a0*/  IMAD.MOV.U32 R22, RZ, RZ, R25 ;  /* 0x000000ffff167224 */ /* 0x000fe200078e0019 */
[----:B--2---:R-:W-:Y:S01]  /*06b0*/  DSETP.GEU.AND P0, PT, R14, R18, PT ;  /* 0x000000120e00722a */ /* 0x004fe20003f0e000 */
[----:B------:R-:W-:Y:S02]  /*06c0*/  IMAD.MOV.U32 R12, RZ, RZ, R18 ;  /* 0x000000ffff0c7224 */ /* 0x000fe400078e0012 */
[----:B------:R-:W-:-:S11]  /*06d0*/  IMAD.MOV.U32 R13, RZ, RZ, R19 ;  /* 0x000000ffff0d7224 */ /* 0x000fd600078e0013 */
        /* <DEDUP_REMOVED lines=15> */
.L_x_1176:
[----:B------:R-:W-:Y:S05]  /*07d0*/  BSYNC.RECONVERGENT B2 ;  /* 0x0000000000027941 */ /* 0x000fea0003800200 */
.L_x_1175:
[----:B------:R0:W5:Y:S04]  /*07e0*/  LDG.E.64 R14, desc[UR10][R16.64+0x1000] ;  /* 0x0010000a100e7981 */ /* 0x000168000c1e1b00 */
[----:B------:R0:W5:Y:S02]  /*07f0*/  LDG.E.64 R18, desc[UR10][R16.64+0x1800] ;  /* 0x0018000a10127981 */ /* 0x000164000c1e1b00 */
[----:B-----5:R-:W-:Y:S01]  /*0800*/  DSETP.GEU.AND P0, PT, R12, R6, PT ;  /* 0x000000060c00722a */ /* 0x020fe20003f0e000 */
[----:B------:R-:W-:Y:S01]  /*0810*/  VIADD R21, R11, 0xffffff00 ;  /* 0xffffff000b157836 */ /* 0x000fe20000000000 */
[----:B------:R-:W-:Y:S04]  /*0820*/  BSSY.RECONVERGENT B2, `(.L_x_1177) ;  /* 0x0000017000027945 */ /* 0x000fe80003800200 */
[----:B------:R-:W-:-:S02]  /*0830*/  SHF.R.S32.HI R20, RZ, 0x1f, R21 ;  /* 0x0000001fff147819 */ /* 0x000fc40000011415 */
[----:B------:R-:W-:Y:S01]  /*0840*/  IADD3 R26, P1, P2, R21, R2, R8 ;  /* 0x00000002151a7210 */ /* 0x000fe20007a3e008 */
[----:B------:R-:W-:-:S03]  /*0850*/  IMAD.MOV.U32 R21, RZ, RZ, R7 ;  /* 0x000000ffff157224 */ /* 0x000fc600078e0007 */
[----:B------:R-:W-:Y:S01]  /*0860*/  IADD3.X R27, PT, PT, R20, R3, RZ, P1, P2 ;  /* 0x00000003141b7210 */ /* 0x000fe20000fe44ff */
[----:B------:R-:W-:Y:S02]  /*0870*/  IMAD.MOV.U32 R24, RZ, RZ, R26 ;  /* 0x000000ffff187224 */ /* 0x000fe400078e001a */
[----:B------:R-:W-:Y:S02]  /*0880*/  IMAD.MOV.U32 R20, RZ, RZ, R6 ;  /* 0x000000ffff147224 */ /* 0x000fe400078e0006 */
[----:B------:R-:W-:Y:S01]  /*0890*/  IMAD.MOV.U32 R25, RZ, RZ, R27 ;  /* 0x000000ffff197224 */ /* 0x000fe200078e001b */
[----:B0-----:R-:W-:Y:S06]  /*08a0*/  @!P0 BRA `(.L_x_1178) ;  /* 0x0000000000388947 */ /* 0x001fec0003800000 */
        /* <DEDUP_REMOVED lines=14> */
.L_x_1178:
[----:B------:R-:W-:Y:S05]  /*0990*/  BSYNC.RECONVERGENT B2 ;  /* 0x0000000000027941 */ /* 0x000fea0003800200 */
.L_x_1177:
[----:B------:R-:W-:Y:S01]  /*09a0*/  DSETP.GEU.AND P0, PT, R20, R14, PT ;  /* 0x0000000e1400722a */ /* 0x000fe20003f0e000 */
[----:B------:R-:W-:Y:S01]  /*09b0*/  SHF.R.S32.HI R6, RZ, 0x1f, R11 ;  /* 0x0000001fff067819 */ /* 0x000fe2000001140b */
[----:B------:R-:W-:Y:S01]  /*09c0*/  BSSY.RECONVERGENT B2, `(.L_x_1179) ;  /* 0x0000017000027945 */ /* 0x000fe20003800200 */
[C---:B------:R-:W-:Y:S01]  /*09d0*/  IADD3 R23, P1, P2, R11.reuse, R2, R8 ;  /* 0x000000020b177210 */ /* 0x040fe20007a3e008 */
[----:B------:R-:W-:Y:S02]  /*09e0*/  VIADD R17, R11, 0x100 ;  /* 0x000001000b117836 */ /* 0x000fe40000000000 */
[----:B------:R-:W-:Y:S01]  /*09f0*/  IMAD.MOV.U32 R7, RZ, RZ, R15 ;  /* 0x000000ffff077224 */ /* 0x000fe200078e000f */
[----:B------:R-:W-:Y:S01]  /*0a00*/  IADD3.X R16, PT, PT, R6, R3, RZ, P1, P2 ;  /* 0x0000000306107210 */ /* 0x000fe20000fe44ff */
        /* <DEDUP_REMOVED lines=18> */
.L_x_1180:
[----:B------:R-:W-:Y:S05]  /*0b30*/  BSYNC.RECONVERGENT B2 ;  /* 0x0000000000027941 */ /* 0x000fea0003800200 */
.L_x_1179:
[----:B------:R-:W-:Y:S01]  /*0b40*/  DSETP.GEU.AND P0, PT, R6, R18, PT ;  /* 0x000000120600722a */ /* 0x000fe20003f0e000 */
[----:B------:R-:W-:Y:S01]  /*0b50*/  SHF.R.S32.HI R14, RZ, 0x1f, R17 ;  /* 0x0000001fff0e7819 */ /* 0x000fe20000011411 */
[----:B------:R-:W-:Y:S01]  /*0b60*/  BSSY.RECONVERGENT B2, `(.L_x_1181) ;  /* 0x0000016000027945 */ /* 0x000fe20003800200 */
[----:B------:R-:W-:Y:S01]  /*0b70*/  IADD3 R17, P1, P2, R17, R2, R8 ;  /* 0x0000000211117210 */ /* 0x000fe20007a3e008 */
[----:B------:R-:W-:-:S03]  /*0b80*/  IMAD.MOV.U32 R15, RZ, RZ, R19 ;  /* 0x000000ffff0f7224 */ /* 0x000fc600078e0013 */
[----:B------:R-:W-:Y:S01]  /*0b90*/  IADD3.X R16, PT, PT, R14, R3, RZ, P1, P2 ;  /* 0x000000030e107210 */ /* 0x000fe20000fe44ff */
[----:B------:R-:W-:Y:S02]  /*0ba0*/  IMAD.MOV.U32 R21, RZ, RZ, R17 ;  /* 0x000000ffff157224 */ /* 0x000fe400078e0011 */
[----:B------:R-:W-:Y:S02]  /*0bb0*/  IMAD.MOV.U32 R14, RZ, RZ, R18 ;  /* 0x000000ffff0e7224 */ /* 0x000fe400078e0012 */
        /* <DEDUP_REMOVED lines=16> */
.L_x_1182:
[----:B------:R-:W-:Y:S05]  /*0cc0*/  BSYNC.RECONVERGENT B2 ;  /* 0x0000000000027941 */ /* 0x000fea0003800200 */
.L_x_1181:
[C---:B------:R-:W-:Y:S02]  /*0cd0*/  VIADD R6, R11.reuse, 0x200 ;  /* 0x000002000b067836 */ /* 0x040fe40000000000 */
[----:B------:R-:W-:-:S03]  /*0ce0*/  VIADD R11, R11, 0x400 ;  /* 0x000004000b0b7836 */ /* 0x000fc60000000000 */
[----:B------:R-:W-:-:S13]  /*0cf0*/  ISETP.GE.AND P0, PT, R6, R9, PT ;  /* 0x000000090600720c */ /* 0x000fda0003f06270 */
[----:B------:R-:W-:Y:S05]  /*0d00*/  @!P0 BRA `(.L_x_1183) ;  /* 0xfffffff800388947 */ /* 0x000fea000383ffff */
.L_x_1169:
[----:B------:R-:W-:Y:S05]  /*0d10*/  BSYNC.RECONVERGENT B1 ;  /* 0x0000000000017941 */ /* 0x000fea0003800200 */
.L_x_1168:
[----:B------:R-:W-:-:S13]  /*0d20*/  ISETP.GE.AND P0, PT, R9, 0x100, PT ;  /* 0x000001000900780c */ /* 0x000fda0003f06270 */
[----:B------:R-:W-:Y:S05]  /*0d30*/  @!P0 BRA `(.L_x_1184) ;  /* 0x0000001400508947 */ /* 0x000fea0003800000 */
[----:B------:R-:W0:Y:S01]  /*0d40*/  S2R R11, SR_LANEID ;  /* 0x00000000000b7919 */ /* 0x000e220000000000 */
[----:B------:R-:W-:Y:S01]  /*0d50*/  BSSY.RECONVERGENT B1, `(.L_x_1185) ;  /* 0x000001f000017945 */ /* 0x000fe20003800200 */
[----:B------:R-:W-:Y:S01]  /*0d60*/  IMAD.MOV.U32 R12, RZ, RZ, R21 ;  /* 0x000000ffff0c7224 */ /* 0x000fe200078e0015 */
[----:B-----5:R1:W2:Y:S01]  /*0d70*/  SHFL.DOWN PT, R4, R14, 0x1, 0x1f ;  /* 0x08201f000e047f89 */ /* 0x0202a200000e0000 */
        /* <DEDUP_REMOVED lines=9> */
[----:B------:R-:W-:Y:S01]  /*0e10*/  IMAD.MOV.U32 R12, RZ, RZ, R6 ;  /* 0x000000ffff0c7224 */ /* 0x000fe200078e0006 */
[----:B------:R-:W-:Y:S01]  /*0e20*/  MOV R13, R7 ;  /* 0x00000007000d7202 */ /* 0x000fe20000000f00 */
[----:B------:R-:W-:Y:S02]  /*0e30*/  IMAD.MOV.U32 R2, RZ, RZ, R4 ;  /* 0x000000ffff027224 */ /* 0x000fe400078e0004 */
[----:B------:R-:W-:-:S09]  /*0e40*/  IMAD.MOV.U32 R3, RZ, RZ, R5 ;  /* 0x000000ffff037224 */ /* 0x000fd200078e0005 */
        /* <DEDUP_REMOVED lines=15> */
.L_x_1186:
[----:B------:R-:W-:Y:S05]  /*0f40*/  BSYNC.RECONVERGENT B1 ;  /* 0x0000000000017941 */ /* 0x000fea0003800200 */
.L_x_1185:
        /* <DEDUP_REMOVED lines=31> */
.L_x_1188:
[----:B------:R-:W-:Y:S05]  /*1140*/  BSYNC.RECONVERGENT B1 ;  /* 0x0000000000017941 */ /* 0x000fea0003800200 */
.L_x_1187:
[----:B------:R-:W-:Y:S01]  /*1150*/  ISETP.GT.AND P0, PT, R11, 0x1b, PT ;  /* 0x0000001b0b00780c */ /* 0x000fe20003f04270 */
[----:B-1----:R1:W1:Y:S01]  /*1160*/  SHFL.DOWN PT, R6, R4, 0x4, 0x1f ;  /* 0x08801f0004067f89 */ /* 0x00226200000e0000 */
[----:B------:R-:W-:Y:S01]  /*1170*/  BSSY.RECONVERGENT B1, `(.L_x_1189) ;  /* 0x000001d000017945 */ /* 0x000fe20003800200 */
[----:B----4-:R-:W-:Y:S02]  /*1180*/  IMAD.MOV.U32 R14, RZ, RZ, R8 ;  /* 0x000000ffff0e7224 */ /* 0x010fe400078e0008 */
[----:B--2---:R2:W4:Y:S01]  /*1190*/  SHFL.DOWN PT, R7, R5, 0x4, 0x1f ;  /* 0x08801f0005077f89 */ /* 0x00452200000e0000 */
[----:B---3--:R-:W-:Y:S02]  /*11a0*/  IMAD.MOV.U32 R15, RZ, RZ, R9 ;  /* 0x000000ffff0f7224 */ /* 0x008fe400078e0009 */
[----:B0-----:R-:W-:Y:S01]  /*11b0*/  IMAD.MOV.U32 R2, RZ, RZ, R4 ;  /* 0x000000ffff027224 */ /* 0x001fe200078e0004 */
[----:B------:R2:W0:Y:S01]  /*11c0*/  SHFL.DOWN PT, R13, R8, 0x4, 0x1f ;  /* 0x08801f00080d7f89 */ /* 0x00042200000e0000 */
[----:B------:R-:W-:-:S03]  /*11d0*/  IMAD.MOV.U32 R3, RZ, RZ, R5 ;  /* 0x000000ffff037224 */ /* 0x000fc600078e0005 */
[----:B------:R2:W3:Y:S01]  /*11e0*/  SHFL.DOWN PT, R12, R9, 0x4, 0x1f ;  /* 0x08801f00090c7f89 */ /* 0x0004e200000e0000 */
[----:B------:R-:W-:Y:S05]  /*11f0*/  @P0 BRA `(.L_x_1190) ;  /* 0x0000000000500947 */ /* 0x000fea0003800000 */
[----:B-1--4-:R-:W-:Y:S01]  /*1200*/  DSETP.GEU.AND P0, PT, R4, R6, PT ;  /* 0x000000060400722a */ /* 0x012fe20003f0e000 */
[----:B0-----:R-:W-:Y:S02]  /*1210*/  IMAD.MOV.U32 R14, RZ, RZ, R13 ;  /* 0x000000ffff0e7224 */ /* 0x001fe400078e000d */
        /* <DEDUP_REMOVED lines=18> */
.L_x_1190:
[----:B------:R-:W-:Y:S05]  /*1340*/  BSYNC.RECONVERGENT B1 ;  /* 0x0000000000017941 */ /* 0x000fea0003800200 */
.L_x_1189:
[----:B------:R-:W-:Y:S01]  /*1350*/  ISETP.GT.AND P0, PT, R11, 0x17, PT ;  /* 0x000000170b00780c */ /* 0x000fe20003f04270 */
[----:B-1----:R1:W1:Y:S01]  /*1360*/  SHFL.DOWN PT, R4, R2, 0x8, 0x1f ;  /* 0x09001f0002047f89 */ /* 0x00226200000e0000 */
[----:B------:R-:W-:Y:S01]  /*1370*/  BSSY.RECONVERGENT B1, `(.L_x_1191) ;  /* 0x000001d000017945 */ /* 0x000fe20003800200 */
[----:B---3--:R-:W-:Y:S02]  /*1380*/  IMAD.MOV.U32 R12, RZ, RZ, R14 ;  /* 0x000000ffff0c7224 */ /* 0x008fe400078e000e */
[----:B--2---:R2:W3:Y:S01]  /*1390*/  SHFL.DOWN PT, R5, R3, 0x8, 0x1f ;  /* 0x09001f0003057f89 */ /* 0x0044e200000e0000 */
[----:B0-----:R-:W-:Y:S02]  /*13a0*/  IMAD.MOV.U32 R13, RZ, RZ, R15 ;  /* 0x000000ffff0d7224 */ /* 0x001fe400078e000f */
[----:B------:R-:W-:Y:S01]  /*13b0*/  IMAD.MOV.U32 R8, RZ, RZ, R2 ;  /* 0x000000ffff087224 */ /* 0x000fe200078e0002 */
[----:B----4-:R2:W0:Y:S01]  /*13c0*/  SHFL.DOWN PT, R7, R14, 0x8, 0x1f ;  /* 0x09001f000e077f89 */ /* 0x01042200000e0000 */
[----:B------:R-:W-:-:S03]  /*13d0*/  IMAD.MOV.U32 R9, RZ, RZ, R3 ;  /* 0x000000ffff097224 */ /* 0x000fc600078e0003 */
[----:B------:R2:W4:Y:S01]  /*13e0*/  SHFL.DOWN PT, R6, R15, 0x8, 0x1f ;  /* 0x09001f000f067f89 */ /* 0x00052200000e0000 */
[----:B------:R-:W-:Y:S05]  /*13f0*/  @P0 BRA `(.L_x_1192) ;  /* 0x0000000000500947 */ /* 0x000fea0003800000 */
[----:B-1-3--:R-:W-:Y:S01]  /*1400*/  DSETP.GEU.AND P0, PT, R2, R4, PT ;  /* 0x000000040200722a */ /* 0x00afe20003f0e000 */
        /* <DEDUP_REMOVED lines=19> */
.L_x_1192:
[----:B------:R-:W-:Y:S05]  /*1540*/  BSYNC.RECONVERGENT B1 ;  /* 0x0000000000017941 */ /* 0x000fea0003800200 */
.L_x_1191:
[----:B------:R-:W-:Y:S01]  /*1550*/  ISETP.GT.AND P0, PT, R11, 0xf, PT ;  /* 0x0000000f0b00780c */ /* 0x000fe20003f04270 */
[----:B-1----:R1:W1:Y:S01]  /*1560*/  SHFL.DOWN PT, R2, R8, 0x10, 0x1f ;  /* 0x0a001f0008027f89 */ /* 0x00226200000e0000 */
[----:B------:R-:W-:Y:S01]  /*1570*/  BSSY.RECONVERGENT B1, `(.L_x_1193) ;  /* 0x000001d000017945 */ /* 0x000fe20003800200 */
[----:B------:R-:W-:Y:S02]  /*1580*/  IMAD.MOV.U32 R4, RZ, RZ, R12 ;  /* 0x000000ffff047224 */ /* 0x000fe400078e000c */
[----:B--2---:R2:W1:Y:S01]  /*1590*/  SHFL.DOWN PT, R3, R9, 0x10, 0x1f ;  /* 0x0a001f0009037f89 */ /* 0x00446200000e0000 */
[----:B---3--:R-:W-:Y:S02]  /*15a0*/  IMAD.MOV.U32 R5, RZ, RZ, R13 ;  /* 0x000000ffff057224 */ /* 0x008fe400078e000d */
[----:B----4-:R-:W-:Y:S01]  /*15b0*/  IMAD.MOV.U32 R6, RZ, RZ, R8 ;  /* 0x000000ffff067224 */ /* 0x010fe200078e0008 */
[----:B------:R2:W3:Y:S01]  /*15c0*/  SHFL.DOWN PT, R15, R12, 0x10, 0x1f ;  /* 0x0a001f000c0f7f89 */ /* 0x0004e200000e0000 */
[----:B0-----:R-:W-:-:S03]  /*15d0*/  IMAD.MOV.U32 R7, RZ, RZ, R9 ;  /* 0x000000ffff077224 */ /* 0x001fc600078e0009 */
[----:B------:R2:W0:Y:S01]  /*15e0*/  SHFL.DOWN PT, R14, R13, 0x10, 0x1f ;  /* 0x0a001f000d0e7f89 */ /* 0x00042200000e0000 */
[----:B------:R-:W-:Y:S05]  /*15f0*/  @P0 BRA `(.L_x_1194) ;  /* 0x0000000000500947 */ /* 0x000fea0003800000 */
[----:B-1----:R-:W-:Y:S01]  /*1600*/  DSETP.GEU.AND P0, PT, R8, R2, PT ;  /* 0x000000020800722a */ /* 0x002fe20003f0e000 */
[----:B---3--:R-:W-:Y:S02]  /*1610*/  IMAD.MOV.U32 R4, RZ, RZ, R15 ;  /* 0x000000ffff047224 */ /* 0x008fe400078e000f */
[----:B0-----:R-:W-:Y:S02]  /*1620*/  IMAD.MOV.U32 R5, RZ, RZ, R14 ;  /* 0x000000ffff057224 */ /* 0x001fe400078e000e */
        /* <DEDUP_REMOVED lines=17> */
.L_x_1194:
[----:B------:R-:W-:Y:S05]  /*1740*/  BSYNC.RECONVERGENT B1 ;  /* 0x0000000000017941 */ /* 0x000fea0003800200 */
.L_x_1193:
[----:B------:R-:W-:Y:S01]  /*1750*/  ISETP.NE.AND P0, PT, R11, RZ, PT ;  /* 0x000000ff0b00720c */ /* 0x000fe20003f05270 */
[----:B------:R-:W-:-:S12]  /*1760*/  BSSY.RECONVERGENT B1, `(.L_x_1195) ;  /* 0x000000a000017945 */ /* 0x000fd80003800200 */
[----:B------:R-:W-:Y:S05]  /*1770*/  @P0 BRA `(.L_x_1196) ;  /* 0x0000000000200947 */ /* 0x000fea0003800000 */
[----:B-1----:R-:W1:Y:S01]  /*1780*/  S2R R8, SR_CgaCtaId ;  /* 0x0000000000087919 */ /* 0x002e620000008800 */
[----:B------:R-:W-:Y:S02]  /*1790*/  MOV R3, 0x400 ;  /* 0x0000040000037802 */ /* 0x000fe40000000f00 */
[----:B------:R-:W-:-:S04]  /*17a0*/  SHF.R.U32.HI R2, RZ, 0x1, R10 ;  /* 0x00000001ff027819 */ /* 0x000fc8000001160a */
[----:B------:R-:W-:Y:S02]  /*17b0*/  LOP3.LUT R2, R2, 0x1f0, RZ, 0xc0, !PT ;  /* 0x000001f002027812 */ /* 0x000fe400078ec0ff */
[----:B-1----:R-:W-:-:S05]  /*17c0*/  LEA R3, R8, R3, 0x18 ;  /* 0x0000000308037211 */ /* 0x002fca00078ec0ff */
[----:B------:R-:W-:-:S05]  /*17d0*/  IMAD.IADD R3, R2, 0x1, R3 ;  /* 0x0000000102037824 */ /* 0x000fca00078e0203 */
[----:B------:R4:W-:Y:S04]  /*17e0*/  STS.64 [R3+0x10], R4 ;  /* 0x0000100403007388 */ /* 0x0009e80000000a00 */
[----:B------:R4:W-:Y:S02]  /*17f0*/  STS.64 [R3+0x8], R6 ;  /* 0x0000080603007388 */ /* 0x0009e40000000a00 */
.L_x_1196:
[----:B------:R-:W-:Y:S05]  /*1800*/  BSYNC.RECONVERGENT B1 ;  /* 0x0000000000017941 */ /* 0x000fea0003800200 */
.L_x_1195:
[----:B------:R-:W-:Y:S01]  /*1810*/  BAR.SYNC.DEFER_BLOCKING 0x0 ;  /* 0x0000000000007b1d */ /* 0x000fe20000010000 */
[----:B------:R-:W-:-:S13]  /*1820*/  ISETP.NE.AND P1, PT, R10, RZ, PT ;  /* 0x000000ff0a00720c */ /* 0x000fda0003f25270 */
[----:B------:R-:W-:Y:S05]  /*1830*/  @P1 BRA `(.L_x_1197) ;  /* 0x0000005000201947 */ /* 0x000fea0003800000 */
[----:B-1--4-:R-:W1:Y:S01]  /*1840*/  S2R R3, SR_CgaCtaId ;  /* 0x0000000000037919 */ /* 0x012e620000008800 */
[----:B------:R-:W-:Y:S01]  /*1850*/  MOV R20, 0x400 ;  /* 0x0000040000147802 */ /* 0x000fe20000000f00 */
[----:B------:R-:W-:Y:S03]  /*1860*/  BSSY.RECONVERGENT B1, `(.L_x_1198) ;  /* 0x000001a000017945 */ /* 0x000fe60003800200 */
[----:B-1----:R-:W-:-:S05]  /*1870*/  LEA R20, R3, R20, 0x18 ;  /* 0x0000001403147211 */ /* 0x002fca00078ec0ff */
[----:B------:R-:W1:Y:S04]  /*1880*/  LDS.64 R16, [R20+0x18] ;  /* 0x0000180014107984 */ /* 0x000e680000000a00 */
[----:B--2---:R-:W2:Y:S04]  /*1890*/  LDS.128 R8, [R20+0x20] ;  /* 0x0000200014087984 */ /* 0x004ea80000000c00 */
[----:B------:R4:W4:Y:S04]  /*18a0*/  LDS.64 R2, [R20+0x80] ;  /* 0x0000800014027984 */ /* 0x0009280000000a00 */
[----:B0--3--:R0:W3:Y:S01]  /*18b0*/  LDS.128 R12, [R20+0x30] ;  /* 0x00003000140c7984 */ /* 0x0090e20000000c00 */
[----:B-1----:R-:W-:Y:S01]  /*18c0*/  DSETP.GEU.AND P0, PT, R6, R16, PT ;  /* 0x000000100600722a */ /* 0x002fe20003f0e000 */
[----:B------:R-:W-:-:S02]  /*18d0*/  IMAD.MOV.U32 R22, RZ, RZ, R16 ;  /* 0x000000ffff167224 */ /* 0x000fc400078e0010 */
[----:B------:R-:W-:Y:S02]  /*18e0*/  IMAD.MOV.U32 R23, RZ, RZ, R17 ;  /* 0x000000ffff177224 */ /* 0x000fe400078e0011 */
[----:B--2---:R-:W-:Y:S02]  /*18f0*/  IMAD.MOV.U32 R24, RZ, RZ, R8 ;  /* 0x000000ffff187224 */ /* 0x004fe400078e0008 */
[----:B------:R-:W-:-:S07]  /*1900*/  IMAD.MOV.U32 R25, RZ, RZ, R9 ;  /* 0x000000ffff197224 */ /* 0x000fce00078e0009 */
[----:B0--34-:R-:W-:Y:S05]  /*1910*/  @!P0 BRA `(.L_x_1199) ;  /* 0x0000000000388947 */ /* 0x019fea0003800000 */
[----:B------:R-:W-:Y:S01]  /*1920*/  DSETP.GEU.AND P0, PT, R16, R6, PT ;  /* 0x000000061000722a */ /* 0x000fe20003f0e000 */
[----:B------:R-:W-:Y:S01]  /*1930*/  IMAD.MOV.U32 R22, RZ, RZ, R6 ;  /* 0x000000ffff167224 */ /* 0x000fe200078e0006 */
[----:B------:R-:W-:Y:S01]  /*1940*/  MOV R25, R5 ;  /* 0x0000000500197202 */ /* 0x000fe20000000f00 */
[----:B------:R-:W-:Y:S02]  /*1950*/  IMAD.MOV.U32 R23, RZ, RZ, R7 ;  /* 0x000000ffff177224 */ /* 0x000fe400078e0007 */
[----:B------:R-:W-:-:S09]  /*1960*/  IMAD.MOV.U32 R24, RZ, RZ, R4 ;  /* 0x000000ffff187224 */ /* 0x000fd200078e0004 */
        /* <DEDUP_REMOVED lines=9> */
.L_x_1199:
[----:B------:R-:W-:Y:S05]  /*1a00*/  BSYNC.RECONVERGENT B1 ;  /* 0x0000000000017941 */ /* 0x000fea0003800200 */
.L_x_1198:
        /* <DEDUP_REMOVED lines=23> */
.L_x_1201:
[----:B------:R-:W-:Y:S05]  /*1b80*/  BSYNC.RECONVERGENT B1 ;  /* 0x0000000000017941 */ /* 0x000fea0003800200 */
.L_x_1200:
        /* <DEDUP_REMOVED lines=21> */
.L_x_1203:
[----:B------:R-:W-:Y:S05]  /*1ce0*/  BSYNC.RECONVERGENT B1 ;  /* 0x0000000000017941 */ /* 0x000fea0003800200 */
.L_x_1202:
        /* <DEDUP_REMOVED lines=23> */
.L_x_1205:
[----:B------:R-:W-:Y:S05]  /*1e60*/  BSYNC.RECONVERGENT B1 ;  /* 0x0000000000017941 */ /* 0x000fea0003800200 */
.L_x_1204:
        /* <DEDUP_REMOVED lines=21> */
.L_x_1207:
[----:B------:R-:W-:Y:S05]  /*1fc0*/  BSYNC.RECONVERGENT B1 ;  /* 0x0000000000017941 */ /* 0x000fea0003800200 */
.L_x_1206:
        /* <DEDUP_REMOVED lines=21> */
.L_x_1209:
[----:B------:R-:W-:Y:S05]  /*2120*/  BSYNC.RECONVERGENT B1 ;  /* 0x0000000000017941 */ /* 0x000fea0003800200 */
.L_x_1208:
        /* <DEDUP_REMOVED lines=21> */
.L_x_1184:
[----:B------:R-:W0:Y:S01]  /*2280*/  S2R R2, SR_LANEID ;  /* 0x0000000000027919 */ /* 0x000e220000000000 */
[----:B------:R-:W-:Y:S01]  /*2290*/  LOP3.LUT R3, R10, 0x3e0, RZ, 0xc0, !PT ;  /* 0x000003e00a037812 */ /* 0x000fe200078ec0ff */
[----:B------:R-:W-:Y:S01]  /*22a0*/  BSSY.RECONVERGENT B1, `(.L_x_1210) ;  /* 0x0000024000017945 */ /* 0x000fe20003800200 */
[----:B------:R-:W-:Y:S02]  /*22b0*/  IMAD.MOV.U32 R18, RZ, RZ, R21 ;  /* 0x000000ffff127224 */ /* 0x000fe400078e0015 */
[----:B------:R-:W-:Y:S01]  /*22c0*/  LOP3.LUT R6, RZ, R3, RZ, 0x33, !PT ;  /* 0x00000003ff067212 */ /* 0x000fe200078e33ff */
[----:B------:R-:W-:Y:S02]  /*22d0*/  VIADD R4, R3, 0x20 ;  /* 0x0000002003047836 */ /* 0x000fe40000000000 */
[----:B------:R-:W-:Y:S02]  /*22e0*/  IMAD.MOV.U32 R22, RZ, RZ, R20 ;  /* 0x000000ffff167224 */ /* 0x000fe400078e0014 */
[----:B------:R-:W-:Y:S01]  /*22f0*/  IMAD.IADD R3, R9, 0x1, R6 ;  /* 0x0000000109037824 */ /* 0x000fe200078e0206 */
[----:B------:R-:W-:Y:S01]  /*2300*/  ISETP.GT.AND P0, PT, R4, R9, PT ;  /* 0x000000090400720c */ /* 0x000fe20003f04270 */
[----:B-----5:R-:W-:-:S02]  /*2310*/  IMAD.MOV.U32 R4, RZ, RZ, R14 ;  /* 0x000000ffff047224 */ /* 0x020fc400078e000e */
[----:B------:R-:W-:Y:S01]  /*2320*/  IMAD.MOV.U32 R5, RZ, RZ, R15 ;  /* 0x000000ffff057224 */ /* 0x000fe200078e000f */
[----:B------:R-:W-:-:S05]  /*2330*/  SEL R3, R3, 0x1f, P0 ;  /* 0x0000001f03037807 */ /* 0x000fca0000000000 */
[----:B------:R1:W2:Y:S04]  /*2340*/  SHFL.DOWN PT, R6, R14, 0x1, R3 ;  /* 0x082000000e067989 */ /* 0x0002a800000e0003 */
[----:B------:R1:W3:Y:S04]  /*2350*/  SHFL.DOWN PT, R7, R15, 0x1, R3 ;  /* 0x082000000f077989 */ /* 0x0002e800000e0003 */
[----:B------:R1:W4:Y:S01]  /*2360*/  SHFL.DOWN PT, R8, R21, 0x1, R3 ;  /* 0x0820000015087989 */ /* 0x00032200000e0003 */
[----:B0-----:R-:W-:-:S03]  /*2370*/  ISETP.GE.AND P0, PT, R2, R3, PT ;  /* 0x000000030200720c */ /* 0x001fc60003f06270 */
[----:B------:R1:W0:Y:S10]  /*2380*/  SHFL.DOWN PT, R11, R20, 0x1, R3 ;  /* 0x08200000140b7989 */ /* 0x00023400000e0003 */
[----:B-12---:R-:W-:Y:S05]  /*2390*/  @P0 BRA `(.L_x_1211) ;  /* 0x0000000000500947 */ /* 0x006fea0003800000 */
[----:B---3--:R-:W-:Y:S01]  /*23a0*/  DSETP.GEU.AND P0, PT, R14, R6, PT ;  /* 0x000000060e00722a */ /* 0x008fe20003f0e000 */
[----:B----4-:R-:W-:Y:S02]  /*23b0*/  IMAD.MOV.U32 R18, RZ, RZ, R8 ;  /* 0x000000ffff127224 */ /* 0x010fe400078e0008 */
        /* <DEDUP_REMOVED lines=18> */
.L_x_1211:
[----:B------:R-:W-:Y:S05]  /*24e0*/  BSYNC.RECONVERGENT B1 ;  /* 0x0000000000017941 */ /* 0x000fea0003800200 */
.L_x_1210:
[----:B------:R-:W-:Y:S01]  /*24f0*/  IADD3 R6, PT, PT, R2, 0x2, RZ ;  /* 0x0000000202067810 */ /* 0x000fe20007ffe0ff */
[----:B------:R1:W2:Y:S01]  /*2500*/  SHFL.DOWN PT, R12, R4, 0x2, R3 ;  /* 0x08400000040c7989 */ /* 0x0002a200000e0003 */
[----:B------:R-:W-:Y:S01]  /*2510*/  BSSY.RECONVERGENT B1, `(.L_x_1212) ;  /* 0x000001e000017945 */ /* 0x000fe20003800200 */
[----:B----4-:R-:W-:Y:S01]  /*2520*/  IMAD.MOV.U32 R8, RZ, RZ, R18 ;  /* 0x000000ffff087224 */ /* 0x010fe200078e0012 */
[----:B------:R-:W-:Y:S01]  /*2530*/  ISETP.GT.AND P0, PT, R6, R3, PT ;  /* 0x000000030600720c */ /* 0x000fe20003f04270 */
[----:B------:R1:W4:Y:S01]  /*2540*/  SHFL.DOWN PT, R13, R5, 0x2, R3 ;  /* 0x08400000050d7989 */ /* 0x00032200000e0003 */
[----:B------:R-:W-:Y:S02]  /*2550*/  IMAD.MOV.U32 R16, RZ, RZ, R22 ;  /* 0x000000ffff107224 */ /* 0x000fe400078e0016 */
[----:B------:R-:W-:Y:S01]  /*2560*/  IMAD.MOV.U32 R6, RZ, RZ, R4 ;  /* 0x000000ffff067224 */ /* 0x000fe200078e0004 */
[----:B0-----:R1:W0:Y:S01]  /*2570*/  SHFL.DOWN PT, R11, R18, 0x2, R3 ;  /* 0x08400000120b7989 */ /* 0x00122200000e0003 */
[----:B---3--:R-:W-:-:S03]  /*2580*/  IMAD.MOV.U32 R7, RZ, RZ, R5 ;  /* 0x000000ffff077224 */ /* 0x008fc600078e0005 */
[----:B------:R1:W3:Y:S04]  /*2590*/  SHFL.DOWN PT, R15, R22, 0x2, R3 ;  /* 0x08400000160f7989 */ /* 0x0002e800000e0003 */
[----:B------:R-:W-:Y:S05]  /*25a0*/  @P0 BRA `(.L_x_1213) ;  /* 0x0000000000500947 */ /* 0x000fea0003800000 */
[----:B--2-4-:R-:W-:Y:S01]  /*25b0*/  DSETP.GEU.AND P0, PT, R4, R12, PT ;  /* 0x0000000c0400722a */ /* 0x014fe20003f0e000 */
        /* <DEDUP_REMOVED lines=19> */
.L_x_1213:
[----:B------:R-:W-:Y:S05]  /*26f0*/  BSYNC.RECONVERGENT B1 ;  /* 0x0000000000017941 */ /* 0x000fea0003800200 */
.L_x_1212:
[----:B-1----:R-:W-:Y:S01]  /*2700*/  VIADD R4, R2, 0x4 ;  /* 0x0000000402047836 */ /* 0x002fe20000000000 */
[----:B--2---:R1:W2:Y:S01]  /*2710*/  SHFL.DOWN PT, R12, R6, 0x4, R3 ;  /* 0x08800000060c7989 */ /* 0x0042a200000e0003 */
[----:B------:R-:W-:Y:S01]  /*2720*/  BSSY.RECONVERGENT B1, `(.L_x_1214) ;  /* 0x000001e000017945 */ /* 0x000fe20003800200 */
[----:B------:R-:W-:Y:S02]  /*2730*/  IMAD.MOV.U32 R14, RZ, RZ, R8 ;  /* 0x000000ffff0e7224 */ /* 0x000fe400078e0008 */
[----:B------:R-:W-:Y:S01]  /*2740*/  ISETP.GT.AND P0, PT, R4, R3, PT ;  /* 0x000000030400720c */ /* 0x000fe20003f04270 */
[----:B----4-:R1:W4:Y:S01]  /*2750*/  SHFL.DOWN PT, R13, R7, 0x4, R3 ;  /* 0x08800000070d7989 */ /* 0x01032200000e0003 */
[----:B------:R-:W-:Y:S02]  /*2760*/  IMAD.MOV.U32 R18, RZ, RZ, R16 ;  /* 0x000000ffff127224 */ /* 0x000fe400078e0010 */
[----:B------:R-:W-:Y:S01]  /*2770*/  IMAD.MOV.U32 R4, RZ, RZ, R6 ;  /* 0x000000ffff047224 */ /* 0x000fe200078e0006 */
[----:B0-----:R1:W0:Y:S01]  /*2780*/  SHFL.DOWN PT, R11, R8, 0x4, R3 ;  /* 0x08800000080b7989 */ /* 0x00122200000e0003 */
[----:B------:R-:W-:-:S03]  /*2790*/  IMAD.MOV.U32 R5, RZ, RZ, R7 ;  /* 0x000000ffff057224 */ /* 0x000fc600078e0007 */
[----:B---3--:R1:W3:Y:S04]  /*27a0*/  SHFL.DOWN PT, R15, R16, 0x4, R3 ;  /* 0x08800000100f7989 */ /* 0x0082e800000e0003 */
        /* <DEDUP_REMOVED lines=21> */
.L_x_1215:
[----:B------:R-:W-:Y:S05]  /*2900*/  BSYNC.RECONVERGENT B1 ;  /* 0x0000000000017941 */ /* 0x000fea0003800200 */
.L_x_1214:
[----:B-1----:R-:W-:Y:S01]  /*2910*/  VIADD R8, R2, 0x8 ;  /* 0x0000000802087836 */ /* 0x002fe20000000000 */
[----:B------:R1:W1:Y:S01]  /*2920*/  SHFL.DOWN PT, R6, R4, 0x8, R3 ;  /* 0x0900000004067989 */ /* 0x00026200000e0003 */
[----:B------:R-:W-:Y:S01]  /*2930*/  BSSY.RECONVERGENT B1, `(.L_x_1216) ;  /* 0x000001e000017945 */ /* 0x000fe20003800200 */
[----:B------:R-:W-:Y:S02]  /*2940*/  IMAD.MOV.U32 R16, RZ, RZ, R18 ;  /* 0x000000ffff107224 */ /* 0x000fe400078e0012 */
[----:B------:R-:W-:Y:S01]  /*2950*/  ISETP.GT.AND P0, PT, R8, R3, PT ;  /* 0x000000030800720c */ /* 0x000fe20003f04270 */
[----:B------:R1:W1:Y:S01]  /*2960*/  SHFL.DOWN PT, R7, R5, 0x8, R3 ;  /* 0x0900000005077989 */ /* 0x00026200000e0003 */
[----:B------:R-:W-:Y:S02]  /*2970*/  IMAD.MOV.U32 R8, RZ, RZ, R14 ;  /* 0x000000ffff087224 */ /* 0x000fe400078e000e */
[----:B--2---:R-:W-:Y:S01]  /*2980*/  IMAD.MOV.U32 R12, RZ, RZ, R4 ;  /* 0x000000ffff0c7224 */ /* 0x004fe200078e0004 */
[----:B0-----:R0:W2:Y:S01]  /*2990*/  SHFL.DOWN PT, R11, R14, 0x8, R3 ;  /* 0x090000000e0b7989 */ /* 0x0010a200000e0003 */
[----:B----4-:R-:W-:-:S03]  /*29a0*/  IMAD.MOV.U32 R13, RZ, RZ, R5 ;  /* 0x000000ffff0d7224 */ /* 0x010fc600078e0005 */
[----:B---3--:R0:W3:Y:S04]  /*29b0*/  SHFL.DOWN PT, R15, R18, 0x8, R3 ;  /* 0x09000000120f7989 */ /* 0x0080e800000e0003 */
[----:B------:R-:W-:Y:S05]  /*29c0*/  @P0 BRA `(.L_x_1217) ;  /* 0x0000000000500947 */ /* 0x000fea0003800000 */
[----:B-1----:R-:W-:Y:S01]  /*29d0*/  DSETP.GEU.AND P0, PT, R4, R6, PT ;  /* 0x000000060400722a */ /* 0x002fe20003f0e000 */
[----:B--2---:R-:W-:Y:S02]  /*29e0*/  IMAD.MOV.U32 R8, RZ, RZ, R11 ;  /* 0x000000ffff087224 */ /* 0x004fe400078e000b */
        /* <DEDUP_REMOVED lines=18> */
.L_x_1217:
[----:B------:R-:W-:Y:S05]  /*2b10*/  BSYNC.RECONVERGENT B1 ;  /* 0x0000000000017941 */ /* 0x000fea0003800200 */
.L_x_1216:
[----:B-1----:R-:W-:Y:S01]  /*2b20*/  VIADD R4, R2, 0x10 ;  /* 0x0000001002047836 */ /* 0x002fe20000000000 */
[----:B0-----:R0:W1:Y:S01]  /*2b30*/  SHFL.DOWN PT, R14, R12, 0x10, R3 ;  /* 0x0a0000000c0e7989 */ /* 0x00106200000e0003 */
[----:B------:R-:W-:Y:S01]  /*2b40*/  BSSY.RECONVERGENT B1, `(.L_x_1218) ;  /* 0x000001e000017945 */ /* 0x000fe20003800200 */
[----:B------:R-:W-:Y:S02]  /*2b50*/  IMAD.MOV.U32 R5, RZ, RZ, R16 ;  /* 0x000000ffff057224 */ /* 0x000fe400078e0010 */
[----:B------:R-:W-:Y:S01]  /*2b60*/  ISETP.GT.AND P0, PT, R4, R3, PT ;  /* 0x000000030400720c */ /* 0x000fe20003f04270 */
[----:B---3--:R0:W3:Y:S01]  /*2b70*/  SHFL.DOWN PT, R15, R13, 0x10, R3 ;  /* 0x0a0000000d0f7989 */ /* 0x0080e200000e0003 */
[----:B------:R-:W-:Y:S02]  /*2b80*/  IMAD.MOV.U32 R4, RZ, RZ, R8 ;  /* 0x000000ffff047224 */ /* 0x000fe400078e0008 */
[----:B------:R-:W-:Y:S01]  /*2b90*/  IMAD.MOV.U32 R6, RZ, RZ, R12 ;  /* 0x000000ffff067224 */ /* 0x000fe200078e000c */
[----:B--2---:R0:W2:Y:S01]  /*2ba0*/  SHFL.DOWN PT, R11, R8, 0x10, R3 ;  /* 0x0a000000080b7989 */ /* 0x0040a200000e0003 */
[----:B------:R-:W-:-:S03]  /*2bb0*/  IMAD.MOV.U32 R7, RZ, RZ, R13 ;  /* 0x000000ffff077224 */ /* 0x000fc600078e000d */
[----:B------:R0:W4:Y:S04]  /*2bc0*/  SHFL.DOWN PT, R17, R16, 0x10, R3 ;  /* 0x0a00000010117989 */ /* 0x00012800000e0003 */
        /* <DEDUP_REMOVED lines=21> */
.L_x_1219:
[----:B------:R-:W-:Y:S05]  /*2d20*/  BSYNC.RECONVERGENT B1 ;  /* 0x0000000000017941 */ /* 0x000fea0003800200 */
.L_x_1218:
[----:B------:R-:W-:Y:S01]  /*2d30*/  ISETP.NE.AND P0, PT, R2, RZ, PT ;  /* 0x000000ff0200720c */ /* 0x000fe20003f05270 */
[----:B------:R-:W-:-:S12]  /*2d40*/  BSSY.RECONVERGENT B1, `(.L_x_1220) ;  /* 0x000000a000017945 */ /* 0x000fd80003800200 */
        /* <DEDUP_REMOVED lines=9> */
.L_x_1221:
[----:B------:R-:W-:Y:S05]  /*2de0*/  BSYNC.RECONVERGENT B1 ;  /* 0x0000000000017941 */ /* 0x000fea0003800200 */
.L_x_1220:
        /* <DEDUP_REMOVED lines=9> */
[----:B------:R-:W0:Y:S01]  /*2e80*/  S2UR UR5, SR_CgaCtaId ;  /* 0x00000000000579c3 */ /* 0x000e220000008800 */
[----:B------:R-:W-:Y:S01]  /*2e90*/  UMOV UR4, 0x400 ;  /* 0x0000040000047882 */ /* 0x000fe20000000000 */
[----:B------:R-:W-:Y:S01]  /*2ea0*/  BSSY.RECONVERGENT B1, `(.L_x_1222) ;  /* 0x0000018000017945 */ /* 0x000fe20003800200 */
[----:B0-----:R-:W-:-:S09]  /*2eb0*/  ULEA UR4, UR5, UR4, 0x18 ;  /* 0x0000000405047291 */ /* 0x001fd2000f8ec0ff */
[----:B--2---:R-:W0:Y:S04]  /*2ec0*/  LDS.64 R10, [UR4+0x18] ;  /* 0x00001804ff0a7984 */ /* 0x004e280008000a00 */
[----:B-1-3--:R-:W1:Y:S01]  /*2ed0*/  LDS.64 R14, [UR4+0x20] ;  /* 0x00002004ff0e7984 */ /* 0x00ae620008000a00 */
[----:B0-----:R-:W-:Y:S01]  /*2ee0*/  DSETP.GEU.AND P0, PT, R6, R10, PT ;  /* 0x0000000a0600722a */ /* 0x001fe20003f0e000 */
[----:B------:R-:W-:Y:S02]  /*2ef0*/  IMAD.MOV.U32 R2, RZ, RZ, R10 ;  /* 0x000000ffff027224 */ /* 0x000fe400078e000a */
[----:B------:R-:W-:Y:S02]  /*2f00*/  IMAD.MOV.U32 R3, RZ, RZ, R11 ;  /* 0x000000ffff037224 */ /* 0x000fe400078e000b */
[----:B-1----:R-:W-:-:S02]  /*2f10*/  IMAD.MOV.U32 R13, RZ, RZ, R14 ;  /* 0x000000ffff0d7224 */ /* 0x002fc400078e000e */
[----:B------:R-:W-:-:S07]  /*2f20*/  IMAD.MOV.U32 R8, RZ, RZ, R15 ;  /* 0x000000ffff087224 */ /* 0x000fce00078e000f */
[----:B------:R-:W-:Y:S05]  /*2f30*/  @!P0 BRA `(.L_x_1223) ;  /* 0x0000000000388947 */ /* 0x000fea0003800000 */
        /* <DEDUP_REMOVED lines=14> */
.L_x_1223:
[----:B------:R-:W-:Y:S05]  /*3020*/  BSYNC.RECONVERGENT B1 ;  /* 0x0000000000017941 */ /* 0x000fea0003800200 */
.L_x_1222:
[----:B------:R-:W-:Y:S01]  /*3030*/  ISETP.GE.AND P0, PT, R9, 0x41, PT ;  /* 0x000000410900780c */ /* 0x000fe20003f06270 */
[----:B--2---:R-:W-:Y:S02]  /*3040*/  IMAD.MOV.U32 R11, RZ, RZ, R13 ;  /* 0x000000ffff0b7224 */ /* 0x004fe400078e000d */
        /* <DEDUP_REMOVED lines=8> */
[----:B------:R-:W0:Y:S04]  /*30d0*/  LDS.64 R6, [UR4+0x28] ;  /* 0x00002804ff067984 */ /* 0x000e280008000a00 */
        /* <DEDUP_REMOVED lines=21> */
.L_x_1225:
[----:B------:R-:W-:Y:S05]  /*3230*/  BSYNC.RECONVERGENT B1 ;  /* 0x0000000000017941 */ /* 0x000fea0003800200 */
.L_x_1224:
[----:B------:R-:W-:Y:S01]  /*3240*/  ISETP.GE.AND P0, PT, R9, 0x61, PT ;  /* 0x000000610900780c */ /* 0x000fe20003f06270 */
[----:B------:R-:W-:Y:S02]  /*3250*/  IMAD.MOV.U32 R13, RZ, RZ, R11 ;  /* 0x000000ffff0d7224 */ /* 0x000fe400078e000b */
        /* <DEDUP_REMOVED lines=30> */
.L_x_1227:
[----:B------:R-:W-:Y:S05]  /*3440*/  BSYNC.RECONVERGENT B1 ;  /* 0x0000000000017941 */ /* 0x000fea0003800200 */
.L_x_1226:
        /* <DEDUP_REMOVED lines=32> */
.L_x_1229:
[----:B------:R-:W-:Y:S05]  /*3650*/  BSYNC.RECONVERGENT B1 ;  /* 0x0000000000017941 */ /* 0x000fea0003800200 */
.L_x_1228:
        /* <DEDUP_REMOVED lines=32> */
.L_x_1231:
[----:B------:R-:W-:Y:S05]  /*3860*/  BSYNC.RECONVERGENT B1 ;  /* 0x0000000000017941 */ /* 0x000fea0003800200 */
.L_x_1230:
        /* <DEDUP_REMOVED lines=32> */
.L_x_1233:
[----:B------:R-:W-:Y:S05]  /*3a70*/  BSYNC.RECONVERGENT B1 ;  /* 0x0000000000017941 */ /* 0x000fea0003800200 */
.L_x_1232:
[----:B------:R-:W-:Y:S01]  /*3a80*/  ISETP.GE.AND P0, PT, R9, 0xe1, PT ;  /* 0x000000e10900780c */ /* 0x000fe20003f06270 */
[----:B------:R-:W-:Y:S01]  /*3a90*/  IMAD.MOV.U32 R5, RZ, RZ, R10 ;  /* 0x000000ffff057224 */ /* 0x000fe200078e000a */
[----:B------:R-:W-:Y:S01]  /*3aa0*/  MOV R4, R11 ;  /* 0x0000000b00047202 */ /* 0x000fe20000000f00 */
[----:B------:R-:W-:Y:S02]  /*3ab0*/  IMAD.MOV.U32 R6, RZ, RZ, R2 ;  /* 0x000000ffff067224 */ /* 0x000fe400078e0002 */
[----:B------:R-:W-:-:S08]  /*3ac0*/  IMAD.MOV.U32 R7, RZ, RZ, R3 ;  /* 0x000000ffff077224 */ /* 0x000fd000078e0003 */
[----:B------:R-:W-:Y:S05]  /*3ad0*/  @!P0 BRA `(.L_x_1197) ;  /* 0x0000002c00788947 */ /* 0x000fea0003800000 */
[----:B------:R-:W0:Y:S01]  /*3ae0*/  S2UR UR5, SR_CgaCtaId ;  /* 0x00000000000579c3 */ /* 0x000e220000008800 */
[----:B------:R-:W-:Y:S02]  /*3af0*/  UMOV UR4, 0x400 ;  /* 0x0000040000047882 */ /* 0x000fe40000000000 */
[----:B0-----:R-:W-:-:S09]  /*3b00*/  ULEA UR4, UR5, UR4, 0x18 ;  /* 0x0000000405047291 */ /* 0x001fd2000f8ec0ff */
[----:B------:R-:W0:Y:S04]  /*3b10*/  LDS.64 R8, [UR4+0x78] ;  /* 0x00007804ff087984 */ /* 0x000e280008000a00 */
[----:B------:R-:W2:Y:S01]  /*3b20*/  LDS.64 R12, [UR4+0x80] ;  /* 0x00008004ff0c7984 */ /* 0x000ea20008000a00 */
[----:B0-----:R-:W-:Y:S01]  /*3b30*/  DSETP.GEU.AND P0, PT, R2, R8, PT ;  /* 0x000000080200722a */ /* 0x001fe20003f0e000 */
[----:B------:R-:W-:Y:S02]  /*3b40*/  IMAD.MOV.U32 R6, RZ, RZ, R8 ;  /* 0x000000ffff067224 */ /* 0x000fe400078e0008 */
[----:B------:R-:W-:Y:S02]  /*3b50*/  IMAD.MOV.U32 R7, RZ, RZ, R9 ;  /* 0x000000ffff077224 */ /* 0x000fe400078e0009 */
[----:B--2---:R-:W-:-:S02]  /*3b60*/  IMAD.MOV.U32 R4, RZ, RZ, R12 ;  /* 0x000000ffff047224 */ /* 0x004fc400078e000c */
        /* <DEDUP_REMOVED lines=17> */
.L_x_1165:
        /* <DEDUP_REMOVED lines=12> */
[----:B------:R-:W5:Y:S01]  /*3d40*/  LDG.E.64 R10, desc[UR10][R20.64+0x2000] ;  /* 0x0020000a140a7981 */ /* 0x000f62000c1e1b00 */
[----:B------:R-:W-:Y:S01]  /*3d50*/  IMAD.U32 R5, RZ, RZ, UR14 ;  /* 0x0000000eff057e24 */ /* 0x000fe2000f8e00ff */
[----:B------:R-:W-:Y:S01]  /*3d60*/  LOP3.LUT R9, R3, 0x400, RZ, 0xfc, !PT ;  /* 0x0000040003097812 */ /* 0x000fe200078efcff */
[----:B------:R-:W-:Y:S01]  /*3d70*/  BSSY.RECONVERGENT B1, `(.L_x_1234) ;  /* 0x0000020000017945 */ /* 0x000fe20003800200 */
[----:B------:R-:W-:-:S04]  /*3d80*/  ISETP.LE.U32.AND P0, PT, R25, UR6, PT ;  /* 0x0000000619007c0c */ /* 0x000fc8000bf03070 */
[----:B------:R-:W-:Y:S01]  /*3d90*/  ISETP.GE.U32.AND.EX P0, PT, RZ, R16, PT, P0 ;  /* 0x00000010ff00720c */ /* 0x000fe20003f06100 */
[----:B--2---:R-:W-:-:S06]  /*3da0*/  DSETP.GEU.AND P3, PT, R6, R14, PT ;  /* 0x0000000e0600722a */ /* 0x004fcc0003f6e000 */
[----:B------:R-:W-:Y:S02]  /*3db0*/  FSEL R6, R6, R14, P3 ;  /* 0x0000000e06067208 */ /* 0x000fe40001800000 */
[----:B------:R-:W-:-:S06]  /*3dc0*/  FSEL R7, R7, R15, P3 ;  /* 0x0000000f07077208 */ /* 0x000fcc0001800000 */
[----:B---3--:R-:W-:-:S06]  /*3dd0*/  DSETP.GEU.AND P4, PT, R6, R18, PT ;  /* 0x000000120600722a */ /* 0x008fcc0003f8e000 */
[----:B------:R-:W-:Y:S01]  /*3de0*/  FSEL R14, R6, R18, P4 ;  /* 0x00000012060e7208 */ /* 0x000fe20002000000 */
[----:B------:R-:W-:Y:S01]  /*3df0*/  IMAD.U32 R6, RZ, RZ, UR15 ;  /* 0x0000000fff067e24 */ /* 0x000fe2000f8e00ff */
[----:B------:R-:W-:Y:S01]  /*3e00*/  FSEL R15, R7, R19, P4 ;  /* 0x00000013070f7208 */ /* 0x000fe20002000000 */
[----:B------:R-:W-:-:S05]  /*3e10*/  VIADD R18, R3, 0x100 ;  /* 0x0000010003127836 */ /* 0x000fca0000000000 */
[----:B----4-:R-:W-:-:S06]  /*3e20*/  DSETP.GEU.AND P2, PT, R14, R12, PT ;  /* 0x0000000c0e00722a */ /* 0x010fcc0003f4e000 */
[----:B------:R-:W-:Y:S01]  /*3e30*/  FSEL R12, R14, R12, P2 ;  /* 0x0000000c0e0c7208 */ /* 0x000fe20001000000 */
[----:B------:R-:W-:Y:S01]  /*3e40*/  VIADD R14, R3, 0x200 ;  /* 0x00000200030e7836 */ /* 0x000fe20000000000 */
[----:B------:R-:W-:Y:S02]  /*3e50*/  FSEL R13, R15, R13, P2 ;  /* 0x0000000d0f0d7208 */ /* 0x000fe40001000000 */
[----:B------:R-:W-:Y:S02]  /*3e60*/  IADD3 R15, P5, PT, R8, R5, RZ ;  /* 0x00000005080f7210 */ /* 0x000fe40007fbe0ff */
[----:B------:R-:W-:Y:S02]  /*3e70*/  @P4 SEL R14, R3, R18, P3 ;  /* 0x00000012030e4207 */ /* 0x000fe40001800000 */
[----:B-----5:R-:W-:Y:S01]  /*3e80*/  DSETP.GEU.AND P1, PT, R12, R10, PT ;  /* 0x0000000a0c00722a */ /* 0x020fe20003f2e000 */
[----:B------:R-:W-:Y:S01]  /*3e90*/  IMAD.X R17, RZ, RZ, R6, P5 ;  /* 0x000000ffff117224 */ /* 0x000fe200028e0606 */
[----:B------:R-:W-:Y:S01]  /*3ea0*/  IADD3 R7, P5, PT, R9, R15, RZ ;  /* 0x0000000f09077210 */ /* 0x000fe20007fbe0ff */
[----:B------:R-:W-:-:S04]  /*3eb0*/  @!P2 VIADD R14, R3, 0x300 ;  /* 0x00000300030ea836 */ /* 0x000fc80000000000 */
[----:B------:R-:W-:-:S07]  /*3ec0*/  IMAD.X R8, RZ, RZ, R17, P5 ;  /* 0x000000ffff087224 */ /* 0x000fce00028e0611 */
[----:B------:R-:W-:Y:S05]  /*3ed0*/  @!P1 BRA `(.L_x_1235) ;  /* 0x0000000000249947 */ /* 0x000fea0003800000 */
[C---:B------:R-:W-:Y:S02]  /*3ee0*/  ISETP.GE.U32.AND P1, PT, R14.reuse, R9, PT ;  /* 0x000000090e00720c */ /* 0x040fe40003f26070 */
[----:B------:R-:W-:Y:S02]  /*3ef0*/  IADD3 R14, P2, PT, R14, R15, RZ ;  /* 0x0000000f0e0e7210 */ /* 0x000fe40007f5e0ff */
[----:B------:R-:W-:-:S03]  /*3f00*/  ISETP.GE.U32.AND.EX P1, PT, RZ, RZ, PT, P1 ;  /* 0x000000ffff00720c */ /* 0x000fc60003f26110 */
[----:B------:R-:W-:-:S10]  /*3f10*/  IMAD.X R9, RZ, RZ, R17, P2 ;  /* 0x000000ffff097224 */ /* 0x000fd400010e0611 */
[----:B------:R-:W-:-:S06]  /*3f20*/  DSETP.LT.OR P1, PT, R10, R12, !P1 ;  /* 0x0000000c0a00722a */ /* 0x000fcc0004f21400 */
[----:B------:R-:W-:Y:S02]  /*3f30*/  FSEL R10, R12, R10, P1 ;  /* 0x0000000a0c0a7208 */ /* 0x000fe40000800000 */
[----:B------:R-:W-:Y:S02]  /*3f40*/  FSEL R11, R13, R11, P1 ;  /* 0x0000000b0d0b7208 */ /* 0x000fe40000800000 */
[----:B------:R-:W-:Y:S02]  /*3f50*/  SEL R7, R14, R7, P1 ;  /* 0x000000070e077207 */ /* 0x000fe40000800000 */
[----:B------:R-:W-:-:S07]  /*3f60*/  SEL R8, R9, R8, P1 ;  /* 0x0000000809087207 */ /* 0x000fce0000800000 */
.L_x_1235:
[----:B------:R-:W-:Y:S05]  /*3f70*/  BSYNC.RECONVERGENT B1 ;  /* 0x0000000000017941 */ /* 0x000fea0003800200 */
.L_x_1234:
        /* <DEDUP_REMOVED lines=21> */
.L_x_1238:
[----:B------:R-:W-:Y:S05]  /*40d0*/  BSYNC.RECONVERGENT B1 ;  /* 0x0000000000017941 */ /* 0x000fea0003800200 */
.L_x_1237:
[----:B------:R-:W1:Y:S08]  /*40e0*/  S2UR UR5, SR_CgaCtaId ;  /* 0x00000000000579c3 */ /* 0x000e700000008800 */
[----:B------:R-:W-:Y:S06]  /*40f0*/  BAR.SYNC.DEFER_BLOCKING 0x0 ;  /* 0x0000000000007b1d */ /* 0x000fec0000010000 */
[----:B------:R-:W-:-:S02]  /*4100*/  UMOV UR4, 0x400 ;  /* 0x0000040000047882 */ /* 0x000fc40000000000 */
[----:B-1----:R-:W-:-:S06]  /*4110*/  ULEA UR4, UR5, UR4, 0x18 ;  /* 0x0000000405047291 */ /* 0x002fcc000f8ec0ff */
[----:B------:R-:W-:-:S05]  /*4120*/  IMAD.U32 R9, RZ, RZ, UR4 ;  /* 0x00000004ff097e24 */ /* 0x000fca000f8e00ff */
[----:B------:R-:W0:Y:S02]  /*4130*/  LDS.64 R18, [R9+0x98] ;  /* 0x0000980009127984 */ /* 0x000e240000000a00 */
[----:B0-----:R-:W-:-:S04]  /*4140*/  IADD3 R14, P1, PT, R18, 0x500, RZ ;  /* 0x00000500120e7810 */ /* 0x001fc80007f3e0ff */
[----:B------:R-:W-:Y:S01]  /*4150*/  ISETP.GT.U32.AND P0, PT, R14, R25, PT ;  /* 0x000000190e00720c */ /* 0x000fe20003f04070 */
[----:B------:R-:W-:-:S05]  /*4160*/  IMAD.X R15, RZ, RZ, R19, P1 ;  /* 0x000000ffff0f7224 */ /* 0x000fca00008e0613 */
[----:B------:R-:W-:-:S13]  /*4170*/  ISETP.GT.AND.EX P0, PT, R15, R16, PT, P0 ;  /* 0x000000100f00720c */ /* 0x000fda0003f04300 */
[----:B------:R-:W-:Y:S05]  /*4180*/  @P0 BRA `(.L_x_1239) ;  /* 0x0000000400b40947 */ /* 0x000fea0003800000 */
[----:B------:R-:W-:Y:S01]  /*4190*/  BSSY.RECONVERGENT B1, `(.L_x_1239) ;  /* 0x000006c000017945 */ /* 0x000fe20003800200 */
[----:B------:R-:W-:Y:S01]  /*41a0*/  IMAD.MOV.U32 R20, RZ, RZ, R10 ;  /* 0x000000ffff147224 */ /* 0x000fe200078e000a */
[----:B------:R-:W0:Y:S01]  /*41b0*/  LDCU.64 UR8, c[0x0][0x398] ;  /* 0x00007300ff0877ac */ /* 0x000e220008000a00 */
[----:B------:R-:W-:Y:S02]  /*41c0*/  IMAD.MOV.U32 R21, RZ, RZ, R11 ;  /* 0x000000ffff157224 */ /* 0x000fe400078e000b */
[----:B------:R-:W-:Y:S01]  /*41d0*/  IMAD.MOV.U32 R15, RZ, RZ, R7 ;  /* 0x000000ffff0f7224 */ /* 0x000fe200078e0007 */
[----:B------:R-:W1:Y:S01]  /*41e0*/  LDCU.128 UR12, c[0x0][0x380] ;  /* 0x00007000ff0c77ac */ /* 0x000e620008000c00 */
[----:B------:R-:W-:-:S07]  /*41f0*/  IMAD.MOV.U32 R14, RZ, RZ, R8 ;  /* 0x000000ffff0e7224 */ /* 0x000fce00078e0008 */
.L_x_1242:
[----:B------:R-:W-:Y:S01]  /*4200*/  IADD3 R7, P0, PT, R3, R18, RZ ;  /* 0x0000001203077210 */ /* 0x000fe20007f1e0ff */
[----:B-1----:R-:W-:Y:S02]  /*4210*/  IMAD.U32 R2, RZ, RZ, UR12 ;  /* 0x0000000cff027e24 */ /* 0x002fe4000f8e00ff */
[----:B------:R-:W-:Y:S02]  /*4220*/  IMAD.U32 R4, RZ, RZ, UR13 ;  /* 0x0000000dff047e24 */ /* 0x000fe4000f8e00ff */
[----:B------:R-:W-:Y:S01]  /*4230*/  IMAD.X R25, RZ, RZ, R19, P0 ;  /* 0x000000ffff197224 */ /* 0x000fe200000e0613 */
[----:B------:R-:W-:-:S04]  /*4240*/  LEA R10, P0, R7, R2, 0x3 ;  /* 0x00000002070a7211 */ /* 0x000fc800078018ff */
[----:B------:R-:W-:-:S05]  /*4250*/  LEA.HI.X R11, R7, R4, R25, 0x3, P0 ;  /* 0x00000004070b7211 */ /* 0x000fca00000f1c19 */
[----:B------:R-:W2:Y:S04]  /*4260*/  LDG.E.64 R16, desc[UR10][R10.64] ;  /* 0x0000000a0a107981 */ /* 0x000ea8000c1e1b00 */
[----:B------:R-:W3:Y:S01]  /*4270*/  LDG.E.64 R18, desc[UR10][R10.64+0x800] ;  /* 0x0008000a0a127981 */ /* 0x000ee2000c1e1b00 */
[----:B------:R-:W-:Y:S02]  /*4280*/  IMAD.U32 R5, RZ, RZ, UR14 ;  /* 0x0000000eff057e24 */ /* 0x000fe4000f8e00ff */
[----:B------:R-:W-:-:S03]  /*4290*/  IMAD.U32 R6, RZ, RZ, UR15 ;  /* 0x0000000fff067e24 */ /* 0x000fc6000f8e00ff */
[----:B------:R-:W-:-:S04]  /*42a0*/  IADD3 R24, P0, PT, R7, R5, RZ ;  /* 0x0000000507187210 */ /* 0x000fc80007f1e0ff */
[----:B------:R-:W-:Y:S01]  /*42b0*/  IADD3 R27, P3, PT, R24, 0x100, RZ ;  /* 0x00000100181b7810 */ /* 0x000fe20007f7e0ff */
[----:B------:R-:W-:-:S04]  /*42c0*/  IMAD.X R25, R25, 0x1, R6, P0 ;  /* 0x0000000119197824 */ /* 0x000fc800000e0606 */
[----:B------:R-:W-:Y:S01]  /*42d0*/  IMAD.X R26, RZ, RZ, R25, P3 ;  /* 0x000000ffff1a7224 */ /* 0x000fe200018e0619 */
[----:B--2---:R-:W-:-:S14]  /*42e0*/  DSETP.GEU.AND P2, PT, R20, R16, PT ;  /* 0x000000101400722a */ /* 0x004fdc0003f4e000 */
[----:B------:R-:W-:-:S04]  /*42f0*/  @P2 ISETP.GE.U32.AND P0, PT, R15, R24, PT ;  /* 0x000000180f00220c */ /* 0x000fc80003f06070 */
[----:B------:R-:W-:-:S13]  /*4300*/  @P2 ISETP.GE.AND.EX P0, PT, R14, R25, PT, P0 ;  /* 0x000000190e00220c */ /* 0x000fda0003f06300 */
[----:B------:R-:W-:-:S06]  /*4310*/  @P2 DSETP.LT.OR P0, PT, R16, R20, !P0 ;  /* 0x000000141000222a */ /* 0x000fcc0004701400 */
[----:B------:R-:W-:Y:S02]  /*4320*/  @P2 FSEL R7, R20, R16, P0 ;  /* 0x0000001014072208 */ /* 0x000fe40000000000 */
[----:B------:R-:W-:Y:S02]  /*4330*/  @P2 FSEL R20, R21, R17, P0 ;  /* 0x0000001115142208 */ /* 0x000fe40000000000 */
[C---:B------:R-:W-:Y:S01]  /*4340*/  IADD3 R21, P5, PT, R24.reuse, 0x300, RZ ;  /* 0x0000030018157810 */ /* 0x040fe20007fbe0ff */
[----:B------:R-:W-:Y:S01]  /*4350*/  @P2 IMAD.MOV.U32 R16, RZ, RZ, R7 ;  /* 0x000000ffff102224 */ /* 0x000fe200078e0007 */
[C---:B------:R-:W-:Y:S01]  /*4360*/  IADD3 R7, P6, PT, R24.reuse, 0x400, RZ ;  /* 0x0000040018077810 */ /* 0x040fe20007fde0ff */
[----:B------:R-:W-:Y:S01]  /*4370*/  @P2 IMAD.MOV.U32 R17, RZ, RZ, R20 ;  /* 0x000000ffff112224 */ /* 0x000fe200078e0014 */
[----:B------:R-:W-:Y:S01]  /*4380*/  IADD3 R20, P4, PT, R24, 0x200, RZ ;  /* 0x0000020018147810 */ /* 0x000fe20007f9e0ff */
[--C-:B------:R-:W-:Y:S01]  /*4390*/  IMAD.X R23, RZ, RZ, R25.reuse, P5 ;  /* 0x000000ffff177224 */ /* 0x100fe200028e0619 */
[----:B------:R-:W-:Y:S01]  /*43a0*/  @P2 SEL R24, R15, R24, P0 ;  /* 0x000000180f182207 */ /* 0x000fe20000000000 */
[----:B------:R-:W-:-:S02]  /*43b0*/  IMAD.X R8, RZ, RZ, R25, P6 ;  /* 0x000000ffff087224 */ /* 0x000fc400030e0619 */
[----:B------:R-:W-:Y:S01]  /*43c0*/  IMAD.X R22, RZ, RZ, R25, P4 ;  /* 0x000000ffff167224 */ /* 0x000fe200020e0619 */
[----:B------:R-:W-:Y:S01]  /*43d0*/  @P2 SEL R25, R14, R25, P0 ;  /* 0x000000190e192207 */ /* 0x000fe20000000000 */
[----:B---3--:R-:W-:Y:S01]  /*43e0*/  DSETP.GEU.AND P1, PT, R16, R18, PT ;  /* 0x000000121000722a */ /* 0x008fe20003f2e000 */
[----:B------:R-:W2:-:S13]  /*43f0*/  LDG.E.64 R14, desc[UR10][R10.64+0x1000] ;  /* 0x0010000a0a0e7981 */ /* 0x000e9a000c1e1b00 */
[----:B------:R-:W-:-:S04]  /*4400*/  @P1 ISETP.GE.U32.AND P0, PT, R24, R27, PT ;  /* 0x0000001b1800120c */ /* 0x000fc80003f06070 */
[----:B------:R-:W-:-:S13]  /*4410*/  @P1 ISETP.GE.AND.EX P0, PT, R25, R26, PT, P0 ;  /* 0x0000001a1900120c */ /* 0x000fda0003f06300 */
[----:B------:R-:W-:-:S06]  /*4420*/  @P1 DSETP.LT.OR P0, PT, R18, R16, !P0 ;  /* 0x000000101200122a */ /* 0x000fcc0004701400 */
[----:B------:R-:W-:Y:S02]  /*4430*/  @P1 FSEL R28, R16, R18, P0 ;  /* 0x00000012101c1208 */ /* 0x000fe40000000000 */
[----:B------:R-:W-:Y:S02]  /*4440*/  @P1 FSEL R29, R17, R19, P0 ;  /* 0x00000013111d1208 */ /* 0x000fe40000000000 */
[----:B------:R-:W3:Y:S01]  /*4450*/  LDG.E.64 R16, desc[UR10][R10.64+0x1800] ;  /* 0x0018000a0a107981 */ /* 0x000ee2000c1e1b00 */
[----:B------:R-:W-:Y:S02]  /*4460*/  @P1 IMAD.MOV.U32 R18, RZ, RZ, R28 ;  /* 0x000000ffff121224 */ /* 0x000fe400078e001c */
[----:B------:R-:W-:Y:S01]  /*4470*/  @P1 IMAD.MOV.U32 R19, RZ, RZ, R29 ;  /* 0x000000ffff131224 */ /* 0x000fe200078e001d */
[----:B------:R-:W-:Y:S02]  /*4480*/  @P1 SEL R27, R24, R27, P0 ;  /* 0x0000001b181b1207 */ /* 0x000fe40000000000 */
[----:B------:R-:W-:Y:S01]  /*4490*/  @P1 SEL R26, R25, R26, P0 ;  /* 0x0000001a191a1207 */ /* 0x000fe20000000000 */
[----:B------:R-:W-:Y:S01]  /*44a0*/  BSSY.RECONVERGENT B2, `(.L_x_1240) ;  /* 0x000001d000027945 */ /* 0x000fe20003800200 */
[----:B------:R-:W5:Y:S01]  /*44b0*/  LDG.E.64 R10, desc[UR10][R10.64+0x2000] ;  /* 0x0020000a0a0a7981 */ /* 0x000f62000c1e1b00 */
[----:B------:R-:W-:Y:S06]  /*44c0*/  BAR.SYNC.DEFER_BLOCKING 0x0 ;  /* 0x0000000000007b1d */ /* 0x000fec0000010000 */
[----:B--2---:R-:W-:-:S14]  /*44d0*/  DSETP.GEU.AND P2, PT, R18, R14, PT ;  /* 0x0000000e1200722a */ /* 0x004fdc0003f4e000 */
[----:B------:R-:W-:-:S04]  /*44e0*/  @P2 ISETP.GE.U32.AND P0, PT, R27, R20, PT ;  /* 0x000000141b00220c */ /* 0x000fc80003f06070 */
[----:B------:R-:W-:-:S13]  /*44f0*/  @P2 ISETP.GE.AND.EX P0, PT, R26, R22, PT, P0 ;  /* 0x000000161a00220c */ /* 0x000fda0003f06300 */
[----:B------:R-:W-:-:S06]  /*4500*/  @P2 DSETP.LT.OR P0, PT, R14, R18, !P0 ;  /* 0x000000120e00222a */ /* 0x000fcc0004701400 */
[----:B------:R-:W-:Y:S02]  /*4510*/  @P2 FSEL R18, R18, R14, P0 ;  /* 0x0000000e12122208 */ /* 0x000fe40000000000 */
[----:B------:R-:W-:-:S03]  /*4520*/  @P2 FSEL R19, R19, R15, P0 ;  /* 0x0000000f13132208 */ /* 0x000fc60000000000 */
[----:B------:R-:W-:Y:S02]  /*4530*/  @P2 IMAD.MOV.U32 R14, RZ, RZ, R18 ;  /* 0x000000ffff0e2224 */ /* 0x000fe400078e0012 */
[----:B------:R-:W-:-:S06]  /*4540*/  @P2 IMAD.MOV.U32 R15, RZ, RZ, R19 ;  /* 0x000000ffff0f2224 */ /* 0x000fcc00078e0013 */
[----:B---3--:R-:W-:Y:S01]  /*4550*/  DSETP.GEU.AND P1, PT, R14, R16, PT ;  /* 0x000000100e00722a */ /* 0x008fe20003f2e000 */
[----:B------:R-:W-:Y:S02]  /*4560*/  @P2 SEL R20, R27, R20, P0 ;  /* 0x000000141b142207 */ /* 0x000fe40000000000 */
[----:B------:R-:W-:Y:S02]  /*4570*/  @P2 SEL R22, R26, R22, P0 ;  /* 0x000000161a162207 */ /* 0x000fe40000000000 */
[----:B------:R-:W-:-:S09]  /*4580*/  ISETP.NE.AND P2, PT, R3, RZ, PT ;  /* 0x000000ff0300720c */ /* 0x000fd20003f45270 */
[----:B------:R-:W-:-:S04]  /*4590*/  @P1 ISETP.GE.U32.AND P0, PT, R20, R21, PT ;  /* 0x000000151400120c */ /* 0x000fc80003f06070 */
[----:B------:R-:W-:-:S13]  /*45a0*/  @P1 ISETP.GE.AND.EX P0, PT, R22, R23, PT, P0 ;  /* 0x000000171600120c */ /* 0x000fda0003f06300 */
[----:B------:R-:W-:Y:S01]  /*45b0*/  @P1 DSETP.LT.OR P0, PT, R16, R14, !P0 ;  /* 0x0000000e1000122a */ /* 0x000fe20004701400 */
[----:B------:R-:W-:-:S13]  /*45c0*/  @P2 BRA `(.L_x_1241) ;  /* 0x0000000000282947 */ /* 0x000fda0003800000 */
[----:B------:R-:W-:Y:S02]  /*45d0*/  IMAD.MOV.U32 R24, RZ, RZ, 0x500 ;  /* 0x00000500ff187424 */ /* 0x000fe400078e00ff */
[----:B------:R-:W-:-:S06]  /*45e0*/  IMAD.MOV.U32 R25, RZ, RZ, 0x0 ;  /* 0x00000000ff197424 */ /* 0x000fcc00078e00ff */
[----:B------:R-:W2:Y:S01]  /*45f0*/  ATOMG.E.ADD.64.STRONG.GPU PT, R24, desc[UR10][R12.64], R24 ;  /* 0x800000180c1879a8 */ /* 0x000ea200081ef50a */
[----:B------:R-:W1:Y:S01]  /*4600*/  S2UR UR5, SR_CgaCtaId ;  /* 0x00000000000579c3 */ /* 0x000e620000008800 */
[----:B------:R-:W-:Y:S02]  /*4610*/  UMOV UR4, 0x400 ;  /* 0x0000040000047882 */ /* 0x000fe40000000000 */
[----:B-1----:R-:W-:-:S06]  /*4620*/  ULEA UR4, UR5, UR4, 0x18 ;  /* 0x0000000405047291 */ /* 0x002fcc000f8ec0ff */
[----:B------:R-:W-:Y:S01]  /*4630*/  IMAD.U32 R9, RZ, RZ, UR4 ;  /* 0x00000004ff097e24 */ /* 0x000fe2000f8e00ff */
[----:B--2---:R-:W-:-:S05]  /*4640*/  IADD3 R18, P2, PT, R24, UR6, RZ ;  /* 0x0000000618127c10 */ /* 0x004fca000ff5e0ff */
[----:B------:R-:W-:-:S05]  /*4650*/  IMAD.X R19, RZ, RZ, R25, P2 ;  /* 0x000000ffff137224 */ /* 0x000fca00010e0619 */
[----:B------:R1:W-:Y:S03]  /*4660*/  STS.64 [R9+0x98], R18 ;  /* 0x0000981209007388 */ /* 0x0003e60000000a00 */
.L_x_1241:
[----:B0-----:R-:W-:Y:S05]  /*4670*/  BSYNC.RECONVERGENT B2 ;  /* 0x0000000000027941 */ /* 0x001fea0003800200 */
.L_x_1240:
[----:B------:R-:W-:Y:S01]  /*4680*/  BAR.SYNC.DEFER_BLOCKING 0x0 ;  /* 0x0000000000007b1d */ /* 0x000fe20000010000 */
[----:B------:R-:W-:Y:S01]  /*4690*/  @P1 FSEL R14, R14, R16, P0 ;  /* 0x000000100e0e1208 */ /* 0x000fe20000000000 */
[----:B------:R-:W-:Y:S01]  /*46a0*/  IMAD.U32 R25, RZ, RZ, UR8 ;  /* 0x00000008ff197e24 */ /* 0x000fe2000f8e00ff */
[----:B------:R-:W-:Y:S02]  /*46b0*/  @P1 FSEL R15, R15, R17, P0 ;  /* 0x000000110f0f1208 */ /* 0x000fe40000000000 */
[----:B------:R-:W-:Y:S01]  /*46c0*/  @P1 SEL R21, R20, R21, P0 ;  /* 0x0000001514151207 */ /* 0x000fe20000000000 */
[----:B------:R-:W-:Y:S01]  /*46d0*/  @P1 IMAD.MOV.U32 R16, RZ, RZ, R14 ;  /* 0x000000ffff101224 */ /* 0x000fe200078e000e */
[----:B------:R-:W-:Y:S01]  /*46e0*/  @P1 SEL R23, R22, R23, P0 ;  /* 0x0000001716171207 */ /* 0x000fe20000000000 */
[----:B------:R-:W-:-:S06]  /*46f0*/  @P1 IMAD.MOV.U32 R17, RZ, RZ, R15 ;  /* 0x000000ffff111224 */ /* 0x000fcc00078e000f */
[----:B-----5:R-:W-:Y:S01]  /*4700*/  DSETP.GEU.AND P2, PT, R16, R10, PT ;  /* 0x0000000a1000722a */ /* 0x020fe20003f4e000 */
[----:B-1----:R-:W0:-:S13]  /*4710*/  LDS.64 R18, [R9+0x98] ;  /* 0x0000980009127984 */ /* 0x002e1a0000000a00 */
[----:B------:R-:W-:-:S04]  /*4720*/  @P2 ISETP.GE.U32.AND P0, PT, R21, R7, PT ;  /* 0x000000071500220c */ /* 0x000fc80003f06070 */
[----:B------:R-:W-:-:S13]  /*4730*/  @P2 ISETP.GE.AND.EX P0, PT, R23, R8, PT, P0 ;  /* 0x000000081700220c */ /* 0x000fda0003f06300 */
[----:B------:R-:W-:-:S06]  /*4740*/  @P2 DSETP.LT.OR P0, PT, R10, R16, !P0 ;  /* 0x000000100a00222a */ /* 0x000fcc0004701400 */
[----:B------:R-:W-:Y:S02]  /*4750*/  @P2 FSEL R17, R17, R11, P0 ;  /* 0x0000000b11112208 */ /* 0x000fe40000000000 */
[----:B------:R-:W-:Y:S02]  /*4760*/  @P2 SEL R7, R21, R7, P0 ;  /* 0x0000000715072207 */ /* 0x000fe40000000000 */
[----:B------:R-:W-:Y:S01]  /*4770*/  @P2 SEL R8, R23, R8, P0 ;  /* 0x0000000817082207 */ /* 0x000fe20000000000 */
[----:B------:R-:W-:-:S04]  /*4780*/  @P2 IMAD.MOV.U32 R11, RZ, RZ, R17 ;  /* 0x000000ffff0b2224 */ /* 0x000fc800078e0011 */
[----:B------:R-:W-:Y:S01]  /*4790*/  IMAD.MOV.U32 R21, RZ, RZ, R11 ;  /* 0x000000ffff157224 */ /* 0x000fe200078e000b */
[----:B0-----:R-:W-:-:S04]  /*47a0*/  IADD3 R14, P3, PT, R18, 0x500, RZ ;  /* 0x00000500120e7810 */ /* 0x001fc80007f7e0ff */
[----:B------:R-:W-:Y:S01]  /*47b0*/  ISETP.GT.U32.AND P1, PT, R14, R25, PT ;  /* 0x000000190e00720c */ /* 0x000fe20003f24070 */
[----:B------:R-:W-:Y:S01]  /*47c0*/  IMAD.X R15, RZ, RZ, R19, P3 ;  /* 0x000000ffff0f7224 */ /* 0x000fe200018e0613 */
[----:B------:R-:W-:Y:S01]  /*47d0*/  @P2 FSEL R14, R16, R10, P0 ;  /* 0x0000000a100e2208 */ /* 0x000fe20000000000 */
[----:B------:R-:W-:-:S04]  /*47e0*/  IMAD.U32 R16, RZ, RZ, UR9 ;  /* 0x00000009ff107e24 */ /* 0x000fc8000f8e00ff */
[----:B------:R-:W-:Y:S01]  /*47f0*/  @P2 IMAD.MOV.U32 R10, RZ, RZ, R14 ;  /* 0x000000ffff0a2224 */ /* 0x000fe200078e000e */
[----:B------:R-:W-:Y:S01]  /*4800*/  ISETP.GT.AND.EX P0, PT, R15, R16, PT, P1 ;  /* 0x000000100f00720c */ /* 0x000fe20003f04310 */
[----:B------:R-:W-:Y:S01]  /*4810*/  IMAD.MOV.U32 R14, RZ, RZ, R8 ;  /* 0x000000ffff0e7224 */ /* 0x000fe200078e0008 */
[----:B------:R-:W-:Y:S01]  /*4820*/  MOV R15, R7 ;  /* 0x00000007000f7202 */ /* 0x000fe20000000f00 */
[----:B------:R-:W-:-:S10]  /*4830*/  IMAD.MOV.U32 R20, RZ, RZ, R10 ;  /* 0x000000ffff147224 */ /* 0x000fd400078e000a */
[----:B------:R-:W-:Y:S05]  /*4840*/  @!P0 BRA `(.L_x_1242) ;  /* 0xfffffff8006c8947 */ /* 0x000fea000383ffff */
[----:B------:R-:W-:Y:S05]  /*4850*/  BSYNC.RECONVERGENT B1 ;  /* 0x0000000000017941 */ /* 0x000fea0003800200 */
.L_x_1239:
        /* <DEDUP_REMOVED lines=24> */
.L_x_1248:
        /* <DEDUP_REMOVED lines=9> */
[----:B------:R-:W-:Y:S02]  /*4a70*/  IMAD.MOV.U32 R4, RZ, RZ, R10 ;  /* 0x000000ffff047224 */ /* 0x000fe400078e000a */
        /* <DEDUP_REMOVED lines=21> */
.L_x_1247:
[----:B------:R-:W-:Y:S05]  /*4bd0*/  BSYNC.RECONVERGENT B3 ;  /* 0x0000000000037941 */ /* 0x000fea0003800200 */
.L_x_1246:
[----:B------:R-:W-:Y:S01]  /*4be0*/  IADD3 R14, P0, PT, R14, 0x100, RZ ;  /* 0x000001000e0e7810 */ /* 0x000fe20007f1e0ff */
[----:B------:R-:W-:Y:S02]  /*4bf0*/  VIADD R9, R9, 0x100 ;  /* 0x0000010009097836 */ /* 0x000fe40000000000 */
[----:B------:R-:W-:Y:S02]  /*4c00*/  IMAD.X R15, RZ, RZ, R15, P3 ;  /* 0x000000ffff0f7224 */ /* 0x000fe400018e060f */
[----:B------:R-:W-:Y:S01]  /*4c10*/  IMAD.X R16, RZ, RZ, R16, P0 ;  /* 0x000000ffff107224 */ /* 0x000fe200000e0610 */
[----:B------:R-:W-:Y:S07]  /*4c20*/  @P2 BRA `(.L_x_1248) ;  /* 0xfffffffc006c2947 */ /* 0x000fee000383ffff */
.L_x_1245:
[----:B------:R-:W-:Y:S05]  /*4c30*/  BSYNC.RECONVERGENT B2 ;  /* 0x0000000000027941 */ /* 0x000fea0003800200 */
.L_x_1244:
[----:B------:R-:W-:-:S13]  /*4c40*/  ISETP.GE.U32.AND P0, PT, R25, 0x300, PT ;  /* 0x000003001900780c */ /* 0x000fda0003f06070 */
[----:B------:R-:W-:Y:S05]  /*4c50*/  @!P0 BRA `(.L_x_1243) ;  /* 0x0000000400c88947 */ /* 0x000fea0003800000 */
[----:B------:R-:W0:Y:S01]  /*4c60*/  LDC.64 R16, c[0x0][0x380] ;  /* 0x0000e000ff107b82 */ /* 0x000e220000000a00 */
[----:B------:R-:W-:-:S07]  /*4c70*/  VIADD R21, R9, 0x200 ;  /* 0x0000020009157836 */ /* 0x000fce0000000000 */
[----:B------:R-:W1:Y:S02]  /*4c80*/  LDC.64 R14, c[0x0][0x388] ;  /* 0x0000e200ff0e7b82 */ /* 0x000e640000000a00 */
.L_x_1257:
        /* <DEDUP_REMOVED lines=30> */
.L_x_1250:
[----:B------:R-:W-:Y:S05]  /*4e70*/  BSYNC.RECONVERGENT B2 ;  /* 0x0000000000027941 */ /* 0x000fea0003800200 */
.L_x_1249:
[----:B------:R0:W5:Y:S04]  /*4e80*/  LDG.E.64 R6, desc[UR10][R22.64+0x1000] ;  /* 0x0010000a16067981 */ /* 0x000168000c1e1b00 */
[----:B------:R0:W5:Y:S02]  /*4e90*/  LDG.E.64 R24, desc[UR10][R22.64+0x1800] ;  /* 0x0018000a16187981 */ /* 0x000164000c1e1b00 */
[----:B-----5:R-:W-:Y:S01]  /*4ea0*/  DSETP.GEU.AND P0, PT, R4, R12, PT ;  /* 0x0000000c0400722a */ /* 0x020fe20003f0e000 */
[----:B------:R-:W-:Y:S01]  /*4eb0*/  VIADD R11, R21, 0xffffff00 ;  /* 0xffffff00150b7836 */ /* 0x000fe20000000000 */
[----:B------:R-:W-:Y:S01]  /*4ec0*/  BSSY.RECONVERGENT B2, `(.L_x_1251) ;  /* 0x0000016000027945 */ /* 0x000fe20003800200 */
[----:B------:R-:W-:-:S03]  /*4ed0*/  IMAD.MOV.U32 R10, RZ, RZ, R12 ;  /* 0x000000ffff0a7224 */ /* 0x000fc600078e000c */
[----:B------:R-:W-:Y:S01]  /*4ee0*/  IADD3 R28, P1, P2, R18, R14, R11 ;  /* 0x0000000e121c7210 */ /* 0x000fe20007a3e00b */
[----:B------:R-:W-:-:S03]  /*4ef0*/  IMAD.MOV.U32 R11, RZ, RZ, R13 ;  /* 0x000000ffff0b7224 */ /* 0x000fc600078e000d */
[----:B------:R-:W-:Y:S01]  /*4f00*/  IADD3.X R27, PT, PT, R19, R15, RZ, P1, P2 ;  /* 0x0000000f131b7210 */ /* 0x000fe20000fe44ff */
[----:B------:R-:W-:-:S04]  /*4f10*/  IMAD.MOV.U32 R8, RZ, RZ, R28 ;  /* 0x000000ffff087224 */ /* 0x000fc800078e001c */
        /* <DEDUP_REMOVED lines=16> */
.L_x_1252:
[----:B------:R-:W-:Y:S05]  /*5020*/  BSYNC.RECONVERGENT B2 ;  /* 0x0000000000027941 */ /* 0x000fea0003800200 */
.L_x_1251:
[----:B------:R-:W-:Y:S01]  /*5030*/  DSETP.GEU.AND P0, PT, R10, R6, PT ;  /* 0x000000060a00722a */ /* 0x000fe20003f0e000 */
        /* <DEDUP_REMOVED lines=23> */
.L_x_1254:
[----:B------:R-:W-:Y:S05]  /*51b0*/  BSYNC.RECONVERGENT B2 ;  /* 0x0000000000027941 */ /* 0x000fea0003800200 */
.L_x_1253:
        /* <DEDUP_REMOVED lines=10> */
[----:B------:R-:W-:Y:S01]  /*5260*/  MOV R7, R2 ;  /* 0x0000000200077202 */ /* 0x000fe20000000f00 */
[----:B------:R-:W-:Y:S02]  /*5270*/  IMAD.MOV.U32 R8, RZ, RZ, R9 ;  /* 0x000000ffff087224 */ /* 0x000fe400078e0009 */
[----:B------:R-:W-:Y:S02]  /*5280*/  IMAD.MOV.U32 R10, RZ, RZ, R4 ;  /* 0x000000ffff0a7224 */ /* 0x000fe400078e0004 */
        /* <DEDUP_REMOVED lines=10> */
.L_x_1256:
[----:B------:R-:W-:Y:S05]  /*5330*/  BSYNC.RECONVERGENT B2 ;  /* 0x0000000000027941 */ /* 0x000fea0003800200 */
.L_x_1255:
[C---:B------:R-:W-:Y:S02]  /*5340*/  VIADD R5, R21.reuse, 0x200 ;  /* 0x0000020015057836 */ /* 0x040fe40000000000 */
[----:B------:R-:W-:-:S03]  /*5350*/  VIADD R21, R21, 0x400 ;  /* 0x0000040015157836 */ /* 0x000fc60000000000 */
[----:B------:R-:W-:-:S13]  /*5360*/  ISETP.GE.AND P0, PT, R5, R20, PT ;  /* 0x000000140500720c */ /* 0x000fda0003f06270 */
[----:B------:R-:W-:Y:S05]  /*5370*/  @!P0 BRA `(.L_x_1257) ;  /* 0xfffffff800448947 */ /* 0x000fea000383ffff */
.L_x_1243:
[----:B------:R-:W-:Y:S05]  /*5380*/  BSYNC.RECONVERGENT B1 ;  /* 0x0000000000017941 */ /* 0x000fea0003800200 */
.L_x_1236:
        /* <DEDUP_REMOVED lines=32> */
.L_x_1259:
[----:B------:R-:W-:Y:S05]  /*5590*/  BSYNC.RECONVERGENT B1 ;  /* 0x0000000000017941 */ /* 0x000fea0003800200 */
.L_x_1258:
        /* <DEDUP_REMOVED lines=31> */
.L_x_1261:
[----:B------:R-:W-:Y:S05]  /*5790*/  BSYNC.RECONVERGENT B1 ;  /* 0x0000000000017941 */ /* 0x000fea0003800200 */
.L_x_1260:
        /* <DEDUP_REMOVED lines=31> */
.L_x_1263:
[----:B------:R-:W-:Y:S05]  /*5990*/  BSYNC.RECONVERGENT B1 ;  /* 0x0000000000017941 */ /* 0x000fea0003800200 */
.L_x_1262:
[----:B------:R-:W-:Y:S01]  /*59a0*/  ISETP.GT.AND P0, PT, R2, 0x17, PT ;  /* 0x000000170200780c */ /* 0x000fe20003f04270 */
[----:B-1----:R1:W1:Y:S01]  /*59b0*/  SHFL.DOWN PT, R6, R4, 0x8, 0x1f ;  /* 0x09001f0004067f89 */ /* 0x00226200000e0000 */
[----:B------:R-:W-:Y:S01]  /*59c0*/  BSSY.RECONVERGENT B1, `(.L_x_1264) ;  /* 0x000001d000017945 */ /* 0x000fe20003800200 */
[----:B--2---:R-:W-:Y:S02]  /*59d0*/  IMAD.MOV.U32 R12, RZ, RZ, R10 ;  /* 0x000000ffff0c7224 */ /* 0x004fe400078e000a */
[----:B------:R2:W1:Y:S01]  /*59e0*/  SHFL.DOWN PT, R7, R5, 0x8, 0x1f ;  /* 0x09001f0005077f89 */ /* 0x00046200000e0000 */
[----:B------:R-:W-:Y:S02]  /*59f0*/  IMAD.MOV.U32 R13, RZ, RZ, R11 ;  /* 0x000000ffff0d7224 */ /* 0x000fe400078e000b */
[----:B------:R-:W-:Y:S01]  /*5a00*/  IMAD.MOV.U32 R8, RZ, RZ, R4 ;  /* 0x000000ffff087224 */ /* 0x000fe200078e0004 */
[----:B0-----:R2:W0:Y:S01]  /*5a10*/  SHFL.DOWN PT, R15, R10, 0x8, 0x1f ;  /* 0x09001f000a0f7f89 */ /* 0x00142200000e0000 */
[----:B----4-:R-:W-:-:S03]  /*5a20*/  IMAD.MOV.U32 R9, RZ, RZ, R5 ;  /* 0x000000ffff097224 */ /* 0x010fc600078e0005 */
[----:B---3--:R2:W3:Y:S01]  /*5a30*/  SHFL.DOWN PT, R14, R11, 0x8, 0x1f ;  /* 0x09001f000b0e7f89 */ /* 0x0084e200000e0000 */
[----:B------:R-:W-:Y:S05]  /*5a40*/  @P0 BRA `(.L_x_1265) ;  /* 0x0000000000500947 */ /* 0x000fea0003800000 */
[----:B-1----:R-:W-:Y:S01]  /*5a50*/  DSETP.GEU.AND P0, PT, R4, R6, PT ;  /* 0x000000060400722a */ /* 0x002fe20003f0e000 */
        /* <DEDUP_REMOVED lines=19> */
.L_x_1265:
[----:B------:R-:W-:Y:S05]  /*5b90*/  BSYNC.RECONVERGENT B1 ;  /* 0x0000000000017941 */ /* 0x000fea0003800200 */
.L_x_1264:
[----:B------:R-:W-:Y:S01]  /*5ba0*/  ISETP.GT.AND P0, PT, R2, 0xf, PT ;  /* 0x0000000f0200780c */ /* 0x000fe20003f04270 */
[----:B--2---:R2:W4:Y:S01]  /*5bb0*/  SHFL.DOWN PT, R10, R8, 0x10, 0x1f ;  /* 0x0a001f00080a7f89 */ /* 0x00452200000e0000 */
[----:B------:R-:W-:Y:S01]  /*5bc0*/  BSSY.RECONVERGENT B1, `(.L_x_1266) ;  /* 0x000001d000017945 */ /* 0x000fe20003800200 */
[----:B-1----:R-:W-:Y:S02]  /*5bd0*/  IMAD.MOV.U32 R4, RZ, RZ, R12 ;  /* 0x000000ffff047224 */ /* 0x002fe400078e000c */
[----:B------:R2:W1:Y:S01]  /*5be0*/  SHFL.DOWN PT, R11, R9, 0x10, 0x1f ;  /* 0x0a001f00090b7f89 */ /* 0x00046200000e0000 */
[----:B------:R-:W-:Y:S02]  /*5bf0*/  IMAD.MOV.U32 R5, RZ, RZ, R13 ;  /* 0x000000ffff057224 */ /* 0x000fe400078e000d */
[----:B------:R-:W-:Y:S01]  /*5c00*/  IMAD.MOV.U32 R6, RZ, RZ, R8 ;  /* 0x000000ffff067224 */ /* 0x000fe200078e0008 */
[----:B0-----:R2:W0:Y:S01]  /*5c10*/  SHFL.DOWN PT, R15, R12, 0x10, 0x1f ;  /* 0x0a001f000c0f7f89 */ /* 0x00142200000e0000 */
[----:B------:R-:W-:-:S03]  /*5c20*/  IMAD.MOV.U32 R7, RZ, RZ, R9 ;  /* 0x000000ffff077224 */ /* 0x000fc600078e0009 */
[----:B---3--:R2:W3:Y:S01]  /*5c30*/  SHFL.DOWN PT, R14, R13, 0x10, 0x1f ;  /* 0x0a001f000d0e7f89 */ /* 0x0084e200000e0000 */
        /* <DEDUP_REMOVED lines=8> */
[----:B------:R-:W-:Y:S01]  /*5cc0*/  MOV R4, R12 ;  /* 0x0000000c00047202 */ /* 0x000fe20000000f00 */
[----:B------:R-:W-:Y:S02]  /*5cd0*/  IMAD.MOV.U32 R5, RZ, RZ, R13 ;  /* 0x000000ffff057224 */ /* 0x000fe400078e000d */
[----:B------:R-:W-:Y:S02]  /*5ce0*/  IMAD.MOV.U32 R6, RZ, RZ, R8 ;  /* 0x000000ffff067224 */ /* 0x000fe400078e0008 */
[----:B------:R-:W-:-:S08]  /*5cf0*/  IMAD.MOV.U32 R7, RZ, RZ, R9 ;  /* 0x000000ffff077224 */ /* 0x000fd000078e0009 */
        /* <DEDUP_REMOVED lines=9> */
.L_x_1267:
[----:B------:R-:W-:Y:S05]  /*5d90*/  BSYNC.RECONVERGENT B1 ;  /* 0x0000000000017941 */ /* 0x000fea0003800200 */
.L_x_1266:
[----:B------:R-:W-:Y:S01]  /*5da0*/  ISETP.NE.AND P0, PT, R2, RZ, PT ;  /* 0x000000ff0200720c */ /* 0x000fe20003f05270 */
[----:B------:R-:W-:-:S12]  /*5db0*/  BSSY.RECONVERGENT B1, `(.L_x_1268) ;  /* 0x000000a000017945 */ /* 0x000fd80003800200 */
[----:B------:R-:W-:Y:S05]  /*5dc0*/  @P0 BRA `(.L_x_1269) ;  /* 0x0000000000200947 */ /* 0x000fea0003800000 */
[----:B--2---:R-:W2:Y:S01]  /*5dd0*/  S2R R9, SR_CgaCtaId ;  /* 0x0000000000097919 */ /* 0x004ea20000008800 */
[----:B------:R-:W-:Y:S02]  /*5de0*/  MOV R8, 0x400 ;  /* 0x0000040000087802 */ /* 0x000fe40000000f00 */
[----:B------:R-:W-:-:S04]  /*5df0*/  SHF.R.U32.HI R2, RZ, 0x1, R3 ;  /* 0x00000001ff027819 */ /* 0x000fc80000011603 */
[----:B------:R-:W-:Y:S02]  /*5e00*/  LOP3.LUT R2, R2, 0x1f0, RZ, 0xc0, !PT ;  /* 0x000001f002027812 */ /* 0x000fe400078ec0ff */
[----:B--2---:R-:W-:-:S05]  /*5e10*/  LEA R9, R9, R8, 0x18 ;  /* 0x0000000809097211 */ /* 0x004fca00078ec0ff */
[----:B------:R-:W-:-:S05]  /*5e20*/  IMAD.IADD R9, R2, 0x1, R9 ;  /* 0x0000000102097824 */ /* 0x000fca00078e0209 */
[----:B------:R2:W-:Y:S04]  /*5e30*/  STS.64 [R9+0x10], R4 ;  /* 0x0000100409007388 */ /* 0x0005e80000000a00 */
[----:B------:R2:W-:Y:S02]  /*5e40*/  STS.64 [R9+0x8], R6 ;  /* 0x0000080609007388 */ /* 0x0005e40000000a00 */
.L_x_1269:
[----:B------:R-:W-:Y:S05]  /*5e50*/  BSYNC.RECONVERGENT B1 ;  /* 0x0000000000017941 */ /* 0x000fea0003800200 */
.L_x_1268:
[----:B------:R-:W-:Y:S01]  /*5e60*/  BAR.SYNC.DEFER_BLOCKING 0x0 ;  /* 0x0000000000007b1d */ /* 0x000fe20000010000 */
[----:B------:R-:W-:-:S13]  /*5e70*/  ISETP.NE.AND P1, PT, R3, RZ, PT ;  /* 0x000000ff0300720c */ /* 0x000fda0003f25270 */
[----:B------:R-:W-:Y:S05]  /*5e80*/  @P1 BRA `(.L_x_1197) ;  /* 0x00000008008c1947 */ /* 0x000fea0003800000 */
[----:B------:R-:W5:Y:S01]  /*5e90*/  S2R R3, SR_CgaCtaId ;  /* 0x0000000000037919 */ /* 0x000f620000008800 */
[----:B------:R-:W-:Y:S01]  /*5ea0*/  MOV R20, 0x400 ;  /* 0x0000040000147802 */ /* 0x000fe20000000f00 */
[----:B------:R-:W-:Y:S03]  /*5eb0*/  BSSY.RECONVERGENT B1, `(.L_x_1270) ;  /* 0x000001a000017945 */ /* 0x000fe60003800200 */
[----:B-----5:R-:W-:-:S05]  /*5ec0*/  LEA R20, R3, R20, 0x18 ;  /* 0x0000001403147211 */ /* 0x020fca00078ec0ff */
[----:B------:R-:W5:Y:S04]  /*5ed0*/  LDS.64 R16, [R20+0x18] ;  /* 0x0000180014107984 */ /* 0x000f680000000a00 */
[----:B-12-4-:R-:W1:Y:S04]  /*5ee0*/  LDS.128 R8, [R20+0x20] ;  /* 0x0000200014087984 */ /* 0x016e680000000c00 */
[----:B------:R2:W4:Y:S04]  /*5ef0*/  LDS.64 R2, [R20+0x80] ;  /* 0x0000800014027984 */ /* 0x0005280000000a00 */
[----:B0--3--:R2:W0:Y:S01]  /*5f00*/  LDS.128 R12, [R20+0x30] ;  /* 0x00003000140c7984 */ /* 0x0094220000000c00 */
[----:B-----5:R-:W-:Y:S01]  /*5f10*/  DSETP.GEU.AND P0, PT, R6, R16, PT ;  /* 0x000000100600722a */ /* 0x020fe20003f0e000 */
[----:B------:R-:W-:-:S02]  /*5f20*/  IMAD.MOV.U32 R22, RZ, RZ, R16 ;  /* 0x000000ffff167224 */ /* 0x000fc400078e0010 */
[----:B------:R-:W-:Y:S02]  /*5f30*/  IMAD.MOV.U32 R23, RZ, RZ, R17 ;  /* 0x000000ffff177224 */ /* 0x000fe400078e0011 */
[----:B-1----:R-:W-:Y:S02]  /*5f40*/  IMAD.MOV.U32 R25, RZ, RZ, R8 ;  /* 0x000000ffff197224 */ /* 0x002fe400078e0008 */
[----:B------:R-:W-:-:S07]  /*5f50*/  IMAD.MOV.U32 R21, RZ, RZ, R9 ;  /* 0x000000ffff157224 */ /* 0x000fce00078e0009 */
[----:B0-2-4-:R-:W-:Y:S05]  /*5f60*/  @!P0 BRA `(.L_x_1271) ;  /* 0x0000000000388947 */ /* 0x015fea0003800000 */
        /* <DEDUP_REMOVED lines=14> */
.L_x_1271:
[----:B------:R-:W-:Y:S05]  /*6050*/  BSYNC.RECONVERGENT B1 ;  /* 0x0000000000017941 */ /* 0x000fea0003800200 */
.L_x_1270:
        /* <DEDUP_REMOVED lines=23> */
.L_x_1273:
[----:B------:R-:W-:Y:S05]  /*61d0*/  BSYNC.RECONVERGENT B1 ;  /* 0x0000000000017941 */ /* 0x000fea0003800200 */
.L_x_1272:
        /* <DEDUP_REMOVED lines=21> */
.L_x_1275:
[----:B------:R-:W-:Y:S05]  /*6330*/  BSYNC.RECONVERGENT B1 ;  /* 0x0000000000017941 */ /* 0x000fea0003800200 */
.L_x_1274:
        /* <DEDUP_REMOVED lines=23> */
.L_x_1277:
[----:B------:R-:W-:Y:S05]  /*64b0*/  BSYNC.RECONVERGENT B1 ;  /* 0x0000000000017941 */ /* 0x000fea0003800200 */
.L_x_1276:
        /* <DEDUP_REMOVED lines=21> */
.L_x_1279:
[----:B------:R-:W-:Y:S05]  /*6610*/  BSYNC.RECONVERGENT B1 ;  /* 0x0000000000017941 */ /* 0x000fea0003800200 */
.L_x_1278:
        /* <DEDUP_REMOVED lines=21> */
.L_x_1281:
[----:B------:R-:W-:Y:S05]  /*6770*/  BSYNC.RECONVERGENT B1 ;  /* 0x0000000000017941 */ /* 0x000fea0003800200 */
.L_x_1280:
        /* <DEDUP_REMOVED lines=20> */
.L_x_1197:
[----:B------:R-:W-:Y:S05]  /*68c0*/  BSYNC.RECONVERGENT B0 ;  /* 0x0000000000007941 */ /* 0x000fea0003800200 */
.L_x_1164:
[----:B------:R-:W-:Y:S05]  /*68d0*/  @P1 EXIT ;  /* 0x000000000000194d */ /* 0x000fea0003800000 */
[----:B01--4-:R-:W0:Y:S02]  /*68e0*/  LDC.64 R2, c[0x0][0x390] ;  /* 0x0000e400ff027b82 */ /* 0x013e240000000a00 */
[----:B0-----:R-:W-:-:S05]  /*68f0*/  IMAD.WIDE.U32 R2, R0, 0x10, R2 ;  /* 0x0000001000027825 */ /* 0x001fca00078e0002 */
[----:B------:R-:W-:Y:S04]  /*6900*/  STG.E.64 desc[UR10][R2.64], R6 ;  /* 0x0000000602007986 */ /* 0x000fe8000c101b0a */
[----:B------:R-:W-:Y:S01]  /*6910*/  STG.E.64 desc[UR10][R2.64+0x8], R4 ;  /* 0x0000080402007986 */ /* 0x000fe2000c101b0a */
[----:B------:R-:W-:Y:S05]  /*6920*/  EXIT ;  /* 0x000000000000794d */ /* 0x000fea0003800000 */
.L_x_1282:
        /* <DEDUP_REMOVED lines=13> */
.L_x_1832:


//--------------------- .text._ZN6thrust24THRUST_300001_SM_1000_NS8cuda_cub4core6detail13_kernel_agentINS1_8__reduce11ReduceAgentINS0_12zip_iteratorIN4cuda3std3__45tupleIJNS0_6detail15normal_iteratorINS0_10device_ptrIdEEEENS0_17counting_iteratorIlNS0_11use_defaultESI_SI_EEEEEEEPNSB_IJdlEEESM_lNS1_9__extrema9arg_max_fIdlNSA_4lessIdEEEEEEJSL_SN_lSS_EEEvDpT0_ --------------------------
	.section	.text._ZN6thrust24THRUST_300001_SM_1000_NS8cuda_cub4core6detail13_kernel_agentINS1_8__reduce11ReduceAgentINS0_12zip_iteratorIN4cuda3std3__45tupleIJNS0_6detail15normal_iteratorINS0_10device_ptrIdEEEENS0_17counting_iteratorIlNS0_11use_defaultESI_SI_EEEEEEEPNSB_IJdlEEESM_lNS1_9__extrema9arg_max_fIdlNSA_4lessIdEEEEEEJSL_SN_lSS_EEEvDpT0_,"ax",@progbits
	.align	128
        .global         _ZN6thrust24THRUST_300001_SM_1000_NS8cuda_cub4core6detail13_kernel_agentINS1_8__reduce11ReduceAgentINS0_12zip_iteratorIN4cuda3std3__45tupleIJNS0_6detail15normal_iteratorINS0_10device_ptrIdEEEENS0_17counting_iteratorIlNS0_11use_defaultESI_SI_EEEEEEEPNSB_IJdlEEESM_lNS1_9__extrema9arg_max_fIdlNSA_4lessIdEEEEEEJSL_SN_lSS_EEEvDpT0_
        .type           _ZN6thrust24THRUST_300001_SM_1000_NS8cuda_cub4core6detail13_kernel_agentINS1_8__reduce11ReduceAgentINS0_12zip_iteratorIN4cuda3std3__45tupleIJNS0_6detail15normal_iteratorINS0_10device_ptrIdEEEENS0_17counting_iteratorIlNS0_11use_defaultESI_SI_EEEEEEEPNSB_IJdlEEESM_lNS1_9__extrema9arg_max_fIdlNSA_4lessIdEEEEEEJSL_SN_lSS_EEEvDpT0_,@function
        .size           _ZN6thrust24THRUST_300001_SM_1000_NS8cuda_cub4core6detail13_kernel_agentINS1_8__reduce11ReduceAgentINS0_12zip_iteratorIN4cuda3std3__45tupleIJNS0_6detail15normal_iteratorINS0_10device_ptrIdEEEENS0_17counting_iteratorIlNS0_11use_defaultESI_SI_EEEEEEEPNSB_IJdlEEESM_lNS1_9__extrema9arg_max_fIdlNSA_4lessIdEEEEEEJSL_SN_lSS_EEEvDpT0_,(.L_x_1833 - _ZN6thrust24THRUST_300001_SM_1000_NS8cuda_cub4core6detail13_kernel_agentINS1_8__reduce11ReduceAgentINS0_12zip_iteratorIN4cuda3std3__45tupleIJNS0_6detail15normal_iteratorINS0_10device_ptrIdEEEENS0_17counting_iteratorIlNS0_11use_defaultESI_SI_EEEEEEEPNSB_IJdlEEESM_lNS1_9__extrema9arg_max_fIdlNSA_4lessIdEEEEEEJSL_SN_lSS_EEEvDpT0_)
        .other          _ZN6thrust24THRUST_300001_SM_1000_NS8cuda_cub4core6detail13_kernel_agentINS1_8__reduce11ReduceAgentINS0_12zip_iteratorIN4cuda3std3__45tupleIJNS0_6detail15normal_iteratorINS0_10device_ptrIdEEEENS0_17counting_iteratorIlNS0_11use_defaultESI_SI_EEEEEEEPNSB_IJdlEEESM_lNS1_9__extrema9arg_max_fIdlNSA_4lessIdEEEEEEJSL_SN_lSS_EEEvDpT0_,@"STO_CUDA_ENTRY STV_DEFAULT"
_ZN6thrust24THRUST_300001_SM_1000_NS8cuda_cub4core6detail13_kernel_agentINS1_8__reduce11ReduceAgentINS0_12zip_iteratorIN4cuda3std3__45tupleIJNS0_6detail15normal_iteratorINS0_10device_ptrIdEEEENS0_17counting_iteratorIlNS0_11use_defaultESI_SI_EEEEEEEPNSB_IJdlEEESM_lNS1_9__extrema9arg_max_fIdlNSA_4lessIdEEEEEEJSL_SN_lSS_EEEvDpT0_:
.text._ZN6thrust24THRUST_300001_SM_1000_NS8cuda_cub4core6detail13_kernel_agentINS1_8__reduce11ReduceAgentINS0_12zip_iteratorIN4cuda3std3__45tupleIJNS0_6detail15normal_iteratorINS0_10device_ptrIdEEEENS0_17counting_iteratorIlNS0_11use_defaultESI_SI_EEEEEEEPNSB_IJdlEEESM_lNS1_9__extrema9arg_max_fIdlNSA_4lessIdEEEEEEJSL_SN_lSS_EEEvDpT0_:
        /* <DEDUP_REMOVED lines=25> */
.L_x_1286:
[----:B0-----:R-:W-:Y:S05]  /*0190*/  BSYNC.RECONVERGENT B1 ;  /* 0x0000000000017941 */ /* 0x001fea0003800200 */
.L_x_1285:
        /* <DEDUP_REMOVED lines=19> */
.L_x_1293:
        /* <DEDUP_REMOVED lines=31> */
.L_x_1292:
[----:B------:R-:W-:Y:S05]  /*04c0*/  BSYNC.RECONVERGENT B3 ;  /* 0x0000000000037941 */ /* 0x000fea0003800200 */
.L_x_1291:
[----:B------:R-:W-:Y:S01]  /*04d0*/  IADD3 R14, P0, PT, R14, 0x100, RZ ;  /* 0x000001000e0e7810 */ /* 0x000fe20007f1e0ff */
[----:B------:R-:W-:Y:S02]  /*04e0*/  VIADD R10, R10, 0x100 ;  /* 0x000001000a0a7836 */ /* 0x000fe40000000000 */
[----:B------:R-:W-:Y:S02]  /*04f0*/  IMAD.X R13, RZ, RZ, R13, P3 ;  /* 0x000000ffff0d7224 */ /* 0x000fe400018e060d */
[----:B------:R-:W-:Y:S01]  /*0500*/  IMAD.X R15, RZ, RZ, R15, P0 ;  /* 0x000000ffff0f7224 */ /* 0x000fe200000e060f */
[----:B------:R-:W-:Y:S07]  /*0510*/  @P2 BRA `(.L_x_1293) ;  /* 0xfffffffc006c2947 */ /* 0x000fee000383ffff */
.L_x_1290:
[----:B------:R-:W-:Y:S05]  /*0520*/  BSYNC.RECONVERGENT B2 ;  /* 0x0000000000027941 */ /* 0x000fea0003800200 */
.L_x_1289:
[----:B------:R-:W-:-:S13]  /*0530*/  ISETP.GE.U32.AND P0, PT, R16, 0x300, PT ;  /* 0x000003001000780c */ /* 0x000fda0003f06070 */
[----:B------:R-:W-:Y:S05]  /*0540*/  @!P0 BRA `(.L_x_1288) ;  /* 0x0000000400bc8947 */ /* 0x000fea0003800000 */
[----:B------:R-:W0:Y:S01]  /*0550*/  LDC.64 R4, c[0x0][0x380] ;  /* 0x0000e000ff047b82 */ /* 0x000e220000000a00 */
[----:B------:R-:W-:-:S07]  /*0560*/  VIADD R20, R10, 0x200 ;  /* 0x000002000a147836 */ /* 0x000fce0000000000 */
[----:B------:R-:W1:Y:S02]  /*0570*/  LDC.64 R6, c[0x0][0x388] ;  /* 0x0000e200ff067b82 */ /* 0x000e640000000a00 */
.L_x_1302:
        /* <DEDUP_REMOVED lines=8> */
[----:B------:R-:W-:-:S02]  /*0600*/  VIADD R23, R20, 0xffffff00 ;  /* 0xffffff0014177836 */ /* 0x000fc40000000000 */
[----:B------:R-:W-:Y:S01]  /*0610*/  LEA.HI.X.SX32 R27, R17, R7, 0x1, P1 ;  /* 0x00000007111b7211 */ /* 0x000fe200008f0eff */
[----:B------:R-:W-:-:S04]  /*0620*/  IMAD.MOV.U32 R22, RZ, RZ, R26 ;  /* 0x000000ffff167224 */ /* 0x000fc800078e001a */
        /* <DEDUP_REMOVED lines=19> */
.L_x_1295:
[----:B------:R-:W-:Y:S05]  /*0760*/  BSYNC.RECONVERGENT B2 ;  /* 0x0000000000027941 */ /* 0x000fea0003800200 */
.L_x_1294:
[----:B-----5:R-:W-:Y:S01]  /*0770*/  DSETP.GEU.AND P0, PT, R16, R14, PT ;  /* 0x0000000e1000722a */ /* 0x020fe20003f0e000 */
[C---:B------:R-:W-:Y:S01]  /*0780*/  IADD3 R19, P1, PT, R23.reuse, R6, RZ ;  /* 0x0000000617137210 */ /* 0x040fe20007f3e0ff */
[----:B------:R-:W-:Y:S01]  /*0790*/  BSSY.RECONVERGENT B2, `(.L_x_1296) ;  /* 0x0000015000027945 */ /* 0x000fe20003800200 */
[----:B------:R-:W-:Y:S02]  /*07a0*/  IMAD.MOV.U32 R2, RZ, RZ, R14 ;  /* 0x000000ffff027224 */ /* 0x000fe400078e000e */
[----:B------:R-:W-:Y:S01]  /*07b0*/  LEA.HI.X.SX32 R18, R23, R7, 0x1, P1 ;  /* 0x0000000717127211 */ /* 0x000fe200008f0eff */
        /* <DEDUP_REMOVED lines=18> */
.L_x_1297:
[----:B------:R-:W-:Y:S05]  /*08e0*/  BSYNC.RECONVERGENT B2 ;  /* 0x0000000000027941 */ /* 0x000fea0003800200 */
.L_x_1296:
[----:B------:R-:W-:Y:S01]  /*08f0*/  DSETP.GEU.AND P0, PT, R2, R12, PT ;  /* 0x0000000c0200722a */ /* 0x000fe20003f0e000 */
[CC--:B------:R-:W-:Y:S01]  /*0900*/  IADD3 R22, P1, PT, R20.reuse, R6.reuse, RZ ;  /* 0x0000000614167210 */ /* 0x0c0fe20007f3e0ff */
[C---:B------:R-:W-:Y:S01]  /*0910*/  VIADD R16, R20.reuse, 0x100 ;  /* 0x0000010014107836 */ /* 0x040fe20000000000 */
[----:B------:R-:W-:Y:S01]  /*0920*/  BSSY.RECONVERGENT B2, `(.L_x_1298) ;  /* 0x0000016000027945 */ /* 0x000fe20003800200 */
[----:B------:R-:W-:Y:S01]  /*0930*/  IMAD.MOV.U32 R14, RZ, RZ, R12 ;  /* 0x000000ffff0e7224 */ /* 0x000fe200078e000c */
[----:B------:R-:W-:Y:S01]  /*0940*/  LEA.HI.X.SX32 R19, R20, R7, 0x1, P1 ;  /* 0x0000000714137211 */ /* 0x000fe200008f0eff */
[----:B------:R-:W-:Y:S01]  /*0950*/  IMAD.MOV.U32 R17, RZ, RZ, R22 ;  /* 0x000000ffff117224 */ /* 0x000fe200078e0016 */
[----:B------:R-:W-:Y:S01]  /*0960*/  IADD3 R24, P2, PT, R16, R6, RZ ;  /* 0x0000000610187210 */ /* 0x000fe20007f5e0ff */
[----:B------:R-:W-:Y:S02]  /*0970*/  IMAD.MOV.U32 R15, RZ, RZ, R13 ;  /* 0x000000ffff0f7224 */ /* 0x000fe400078e000d */
[----:B------:R-:W-:-:S04]  /*0980*/  IMAD.MOV.U32 R18, RZ, RZ, R19 ;  /* 0x000000ffff127224 */ /* 0x000fc800078e0013 */
[----:B------:R-:W-:Y:S06]  /*0990*/  @!P0 BRA `(.L_x_1299) ;  /* 0x0000000000388947 */ /* 0x000fec0003800000 */
        /* <DEDUP_REMOVED lines=14> */
.L_x_1299:
[----:B------:R-:W-:Y:S05]  /*0a80*/  BSYNC.RECONVERGENT B2 ;  /* 0x0000000000027941 */ /* 0x000fea0003800200 */
.L_x_1298:
[----:B------:R-:W-:Y:S01]  /*0a90*/  DSETP.GEU.AND P0, PT, R14, R10, PT ;  /* 0x0000000a0e00722a */ /* 0x000fe20003f0e000 */
[----:B------:R-:W-:Y:S01]  /*0aa0*/  LEA.HI.X.SX32 R13, R16, R7, 0x1, P2 ;  /* 0x00000007100d7211 */ /* 0x000fe200010f0eff */
[----:B------:R-:W-:Y:S01]  /*0ab0*/  BSSY.RECONVERGENT B2, `(.L_x_1300) ;  /* 0x0000014000027945 */ /* 0x000fe20003800200 */
        /* <DEDUP_REMOVED lines=19> */
.L_x_1301:
[----:B------:R-:W-:Y:S05]  /*0bf0*/  BSYNC.RECONVERGENT B2 ;  /* 0x0000000000027941 */ /* 0x000fea0003800200 */
.L_x_1300:
[C---:B------:R-:W-:Y:S02]  /*0c00*/  VIADD R10, R20.reuse, 0x200 ;  /* 0x00000200140a7836 */ /* 0x040fe40000000000 */
[----:B------:R-:W-:-:S03]  /*0c10*/  VIADD R20, R20, 0x400 ;  /* 0x0000040014147836 */ /* 0x000fc60000000000 */
[----:B------:R-:W-:-:S13]  /*0c20*/  ISETP.GE.AND P0, PT, R10, UR5, PT ;  /* 0x000000050a007c0c */ /* 0x000fda000bf06270 */
[----:B------:R-:W-:Y:S05]  /*0c30*/  @!P0 BRA `(.L_x_1302) ;  /* 0xfffffff800508947 */ /* 0x000fea000383ffff */
.L_x_1288:
[----:B------:R-:W-:Y:S05]  /*0c40*/  BSYNC.RECONVERGENT B1 ;  /* 0x0000000000017941 */ /* 0x000fea0003800200 */
.L_x_1287:
[----:B------:R-:W0:Y:S02]  /*0c50*/  LDCU UR6, c[0x0][0x398] ;  /* 0x00007300ff0677ac */ /* 0x000e240008000800 */
[----:B0-----:R-:W-:-:S09]  /*0c60*/  UISETP.GE.AND UP0, UPT, UR6, 0x100, UPT ;  /* 0x000001000600788c */ /* 0x001fd2000bf06270 */
[----:B------:R-:W-:Y:S05]  /*0c70*/  BRA.U !UP0, `(.L_x_1303) ;  /* 0x0000001508507547 */ /* 0x000fea000b800000 */
        /* <DEDUP_REMOVED lines=32> */
.L_x_1305:
[----:B------:R-:W-:Y:S05]  /*0e80*/  BSYNC.RECONVERGENT B1 ;  /* 0x0000000000017941 */ /* 0x000fea0003800200 */
.L_x_1304:
        /* <DEDUP_REMOVED lines=12> */
[----:B---3--:R-:W-:Y:S01]  /*0f50*/  MOV R8, R14 ;  /* 0x0000000e00087202 */ /* 0x008fe20000000f00 */
[----:B----4-:R-:W-:Y:S02]  /*0f60*/  IMAD.MOV.U32 R9, RZ, RZ, R13 ;  /* 0x000000ffff097224 */ /* 0x010fe400078e000d */
[----:B------:R-:W-:Y:S02]  /*0f70*/  IMAD.MOV.U32 R2, RZ, RZ, R6 ;  /* 0x000000ffff027224 */ /* 0x000fe400078e0006 */
[----:B------:R-:W-:-:S08]  /*0f80*/  IMAD.MOV.U32 R3, RZ, RZ, R7 ;  /* 0x000000ffff037224 */ /* 0x000fd000078e0007 */
        /* <DEDUP_REMOVED lines=15> */
.L_x_1307:
[----:B------:R-:W-:Y:S05]  /*1080*/  BSYNC.RECONVERGENT B1 ;  /* 0x0000000000017941 */ /* 0x000fea0003800200 */
.L_x_1306:
        /* <DEDUP_REMOVED lines=31> */
.L_x_1309:
[----:B------:R-:W-:Y:S05]  /*1280*/  BSYNC.RECONVERGENT B1 ;  /* 0x0000000000017941 */ /* 0x000fea0003800200 */
.L_x_1308:
        /* <DEDUP_REMOVED lines=31> */
.L_x_1311:
[----:B------:R-:W-:Y:S05]  /*1480*/  BSYNC.RECONVERGENT B1 ;  /* 0x0000000000017941 */ /* 0x000fea0003800200 */
.L_x_1310:
        /* <DEDUP_REMOVED lines=12> */
[----:B--2---:R-:W-:Y:S01]  /*1550*/  IMAD.MOV.U32 R14, RZ, RZ, R7 ;  /* 0x000000ffff0e7224 */ /* 0x004fe200078e0007 */
[----:B------:R-:W-:Y:S01]  /*1560*/  MOV R13, R5 ;  /* 0x00000005000d7202 */ /* 0x000fe20000000f00 */
[----:B----4-:R-:W-:Y:S02]  /*1570*/  IMAD.MOV.U32 R15, RZ, RZ, R6 ;  /* 0x000000ffff0f7224 */ /* 0x010fe400078e0006 */
        /* <DEDUP_REMOVED lines=16> */
.L_x_1313:
[----:B------:R-:W-:Y:S05]  /*1680*/  BSYNC.RECONVERGENT B1 ;  /* 0x0000000000017941 */ /* 0x000fea0003800200 */
.L_x_1312:
        /* <DEDUP_REMOVED lines=11> */
.L_x_1315:
[----:B------:R-:W-:Y:S05]  /*1740*/  BSYNC.RECONVERGENT B1 ;  /* 0x0000000000017941 */ /* 0x000fea0003800200 */
.L_x_1314:
        /* <DEDUP_REMOVED lines=8> */
[----:B-1234-:R-:W1:Y:S04]  /*17d0*/  LDS.128 R4, [R0+0x20] ;  /* 0x0000200000047984 */ /* 0x01ee680000000c00 */
[----:B------:R2:W3:Y:S04]  /*17e0*/  LDS.64 R2, [R0+0x80] ;  /* 0x0000800000027984 */ /* 0x0004e80000000a00 */
[----:B------:R2:W4:Y:S01]  /*17f0*/  LDS.128 R8, [R0+0x30] ;  /* 0x0000300000087984 */ /* 0x0005220000000c00 */
        /* <DEDUP_REMOVED lines=20> */
.L_x_1318:
[----:B------:R-:W-:Y:S05]  /*1940*/  BSYNC.RECONVERGENT B1 ;  /* 0x0000000000017941 */ /* 0x000fea0003800200 */
.L_x_1317:
        /* <DEDUP_REMOVED lines=23> */
.L_x_1320:
[----:B------:R-:W-:Y:S05]  /*1ac0*/  BSYNC.RECONVERGENT B1 ;  /* 0x0000000000017941 */ /* 0x000fea0003800200 */
.L_x_1319:
        /* <DEDUP_REMOVED lines=21> */
.L_x_1322:
[----:B------:R-:W-:Y:S05]  /*1c20*/  BSYNC.RECONVERGENT B1 ;  /* 0x0000000000017941 */ /* 0x000fea0003800200 */
.L_x_1321:
        /* <DEDUP_REMOVED lines=23> */
.L_x_1324:
[----:B------:R-:W-:Y:S05]  /*1da0*/  BSYNC.RECONVERGENT B1 ;  /* 0x0000000000017941 */ /* 0x000fea0003800200 */
.L_x_1323:
[----:B------:R-:W-:Y:S01]  /*1db0*/  DSETP.GEU.AND P0, PT, R12, R18, PT ;  /* 0x000000120c00722a */ /* 0x000fe20003f0e000 */
[----:B------:R-:W-:Y:S01]  /*1dc0*/  BSSY.RECONVERGENT B1, `(.L_x_1325) ;  /* 0x0000014000017945 */ /* 0x000fe20003800200 */
[----:B------:R-:W-:Y:S01]  /*1dd0*/  IMAD.MOV.U32 R14, RZ, RZ, R18 ;  /* 0x000000ffff0e7224 */ /* 0x000fe200078e0012 */
[----:B------:R-:W-:Y:S01]  /*1de0*/  MOV R15, R19 ;  /* 0x00000013000f7202 */ /* 0x000fe20000000f00 */
[----:B-1----:R-:W-:Y:S02]  /*1df0*/  IMAD.MOV.U32 R21, RZ, RZ, R8 ;  /* 0x000000ffff157224 */ /* 0x002fe400078e0008 */
[----:B------:R-:W-:-:S08]  /*1e00*/  IMAD.MOV.U32 R23, RZ, RZ, R9 ;  /* 0x000000ffff177224 */ /* 0x000fd000078e0009 */
        /* <DEDUP_REMOVED lines=15> */
.L_x_1326:
[----:B------:R-:W-:Y:S05]  /*1f00*/  BSYNC.RECONVERGENT B1 ;  /* 0x0000000000017941 */ /* 0x000fea0003800200 */
.L_x_1325:
        /* <DEDUP_REMOVED lines=21> */
.L_x_1328:
[----:B------:R-:W-:Y:S05]  /*2060*/  BSYNC.RECONVERGENT B1 ;  /* 0x0000000000017941 */ /* 0x000fea0003800200 */
.L_x_1327:
        /* <DEDUP_REMOVED lines=21> */
.L_x_1303:
[----:B------:R-:W0:Y:S01]  /*21c0*/  S2R R4, SR_LANEID ;  /* 0x0000000000047919 */ /* 0x000e220000000000 */
[----:B------:R-:W-:Y:S01]  /*21d0*/  LOP3.LUT R5, R0, 0x3e0, RZ, 0xc0, !PT ;  /* 0x000003e000057812 */ /* 0x000fe200078ec0ff */
[----:B------:R-:W-:Y:S01]  /*21e0*/  BSSY.RECONVERGENT B1, `(.L_x_1329) ;  /* 0x0000024000017945 */ /* 0x000fe20003800200 */
[----:B------:R-:W-:Y:S02]  /*21f0*/  IMAD.MOV.U32 R12, RZ, RZ, R9 ;  /* 0x000000ffff0c7224 */ /* 0x000fe400078e0009 */
[----:B------:R-:W-:Y:S02]  /*2200*/  IMAD.MOV.U32 R14, RZ, RZ, R8 ;  /* 0x000000ffff0e7224 */ /* 0x000fe400078e0008 */
[----:B------:R-:W-:Y:S01]  /*2210*/  VIADD R6, R5, 0x20 ;  /* 0x0000002005067836 */ /* 0x000fe20000000000 */
[----:B------:R-:W-:Y:S01]  /*2220*/  LOP3.LUT R5, RZ, R5, RZ, 0x33, !PT ;  /* 0x00000005ff057212 */ /* 0x000fe200078e33ff */
[----:B-----5:R-:W-:-:S03]  /*2230*/  IMAD.MOV.U32 R7, RZ, RZ, R3 ;  /* 0x000000ffff077224 */ /* 0x020fc600078e0003 */
[----:B------:R-:W-:Y:S01]  /*2240*/  ISETP.GT.AND P0, PT, R6, UR6, PT ;  /* 0x0000000606007c0c */ /* 0x000fe2000bf04270 */
[----:B------:R-:W-:Y:S02]  /*2250*/  VIADD R5, R5, UR6 ;  /* 0x0000000605057c36 */ /* 0x000fe40008000000 */
[----:B------:R-:W-:-:S03]  /*2260*/  IMAD.MOV.U32 R6, RZ, RZ, R2 ;  /* 0x000000ffff067224 */ /* 0x000fc600078e0002 */
[----:B------:R-:W-:-:S05]  /*2270*/  SEL R5, R5, 0x1f, P0 ;  /* 0x0000001f05057807 */ /* 0x000fca0000000000 */
[----:B------:R1:W2:Y:S04]  /*2280*/  SHFL.DOWN PT, R10, R2, 0x1, R5 ;  /* 0x08200000020a7989 */ /* 0x0002a800000e0005 */
[----:B------:R1:W3:Y:S04]  /*2290*/  SHFL.DOWN PT, R11, R3, 0x1, R5 ;  /* 0x08200000030b7989 */ /* 0x0002e800000e0005 */
[----:B------:R1:W4:Y:S01]  /*22a0*/  SHFL.DOWN PT, R16, R9, 0x1, R5 ;  /* 0x0820000009107989 */ /* 0x00032200000e0005 */
[----:B0-----:R-:W-:-:S03]  /*22b0*/  ISETP.GE.AND P0, PT, R4, R5, PT ;  /* 0x000000050400720c */ /* 0x001fc60003f06270 */
[----:B------:R1:W0:Y:S10]  /*22c0*/  SHFL.DOWN PT, R13, R8, 0x1, R5 ;  /* 0x08200000080d7989 */ /* 0x00023400000e0005 */
[----:B-1----:R-:W-:Y:S05]  /*22d0*/  @P0 BRA `(.L_x_1330) ;  /* 0x0000000000500947 */ /* 0x002fea0003800000 */
[----:B--23--:R-:W-:Y:S01]  /*22e0*/  DSETP.GEU.AND P0, PT, R2, R10, PT ;  /* 0x0000000a0200722a */ /* 0x00cfe20003f0e000 */
        /* <DEDUP_REMOVED lines=19> */
.L_x_1330:
[----:B------:R-:W-:Y:S05]  /*2420*/  BSYNC.RECONVERGENT B1 ;  /* 0x0000000000017941 */ /* 0x000fea0003800200 */
.L_x_1329:
[----:B------:R-:W-:Y:S01]  /*2430*/  VIADD R2, R4, 0x2 ;  /* 0x0000000204027836 */ /* 0x000fe20000000000 */
[----:B------:R1:W1:Y:S01]  /*2440*/  SHFL.DOWN PT, R8, R6, 0x2, R5 ;  /* 0x0840000006087989 */ /* 0x00026200000e0005 */
[----:B------:R-:W-:Y:S01]  /*2450*/  BSSY.RECONVERGENT B1, `(.L_x_1331) ;  /* 0x000001e000017945 */ /* 0x000fe20003800200 */
[----:B--2---:R-:W-:Y:S01]  /*2460*/  IMAD.MOV.U32 R10, RZ, RZ, R12 ;  /* 0x000000ffff0a7224 */ /* 0x004fe200078e000c */
[----:B----4-:R-:W-:Y:S01]  /*2470*/  MOV R16, R14 ;  /* 0x0000000e00107202 */ /* 0x010fe20000000f00 */
[----:B------:R2:W4:Y:S01]  /*2480*/  SHFL.DOWN PT, R9, R7, 0x2, R5 ;  /* 0x0840000007097989 */ /* 0x00052200000e0005 */
[----:B------:R-:W-:Y:S01]  /*2490*/  ISETP.GT.AND P0, PT, R2, R5, PT ;  /* 0x000000050200720c */ /* 0x000fe20003f04270 */
[----:B------:R-:W-:Y:S02]  /*24a0*/  IMAD.MOV.U32 R2, RZ, RZ, R6 ;  /* 0x000000ffff027224 */ /* 0x000fe400078e0006 */
[----:B---3--:R2:W3:Y:S01]  /*24b0*/  SHFL.DOWN PT, R11, R12, 0x2, R5 ;  /* 0x084000000c0b7989 */ /* 0x0084e200000e0005 */
[----:B------:R-:W-:-:S03]  /*24c0*/  IMAD.MOV.U32 R3, RZ, RZ, R7 ;  /* 0x000000ffff037224 */ /* 0x000fc600078e0007 */
[----:B0-----:R2:W0:Y:S06]  /*24d0*/  SHFL.DOWN PT, R13, R14, 0x2, R5 ;  /* 0x084000000e0d7989 */ /* 0x00142c00000e0005 */
[----:B------:R-:W-:Y:S05]  /*24e0*/  @P0 BRA `(.L_x_1332) ;  /* 0x0000000000500947 */ /* 0x000fea0003800000 */
[----:B-1--4-:R-:W-:Y:S01]  /*24f0*/  DSETP.GEU.AND P0, PT, R6, R8, PT ;  /* 0x000000080600722a */ /* 0x012fe20003f0e000 */
        /* <DEDUP_REMOVED lines=19> */
.L_x_1332:
[----:B------:R-:W-:Y:S05]  /*2630*/  BSYNC.RECONVERGENT B1 ;  /* 0x0000000000017941 */ /* 0x000fea0003800200 */
.L_x_1331:
[----:B-1----:R-:W-:Y:S01]  /*2640*/  VIADD R6, R4, 0x4 ;  /* 0x0000000404067836 */ /* 0x002fe20000000000 */
[----:B------:R1:W1:Y:S01]  /*2650*/  SHFL.DOWN PT, R8, R2, 0x4, R5 ;  /* 0x0880000002087989 */ /* 0x00026200000e0005 */
[----:B------:R-:W-:Y:S01]  /*2660*/  BSSY.RECONVERGENT B1, `(.L_x_1333) ;  /* 0x000001e000017945 */ /* 0x000fe20003800200 */
[----:B--2---:R-:W-:Y:S02]  /*2670*/  IMAD.MOV.U32 R12, RZ, RZ, R10 ;  /* 0x000000ffff0c7224 */ /* 0x004fe400078e000a */
[----:B------:R-:W-:Y:S01]  /*2680*/  ISETP.GT.AND P0, PT, R6, R5, PT ;  /* 0x000000050600720c */ /* 0x000fe20003f04270 */
[----:B----4-:R2:W4:Y:S01]  /*2690*/  SHFL.DOWN PT, R9, R3, 0x4, R5 ;  /* 0x0880000003097989 */ /* 0x01052200000e0005 */
[----:B------:R-:W-:Y:S02]  /*26a0*/  IMAD.MOV.U32 R14, RZ, RZ, R16 ;  /* 0x000000ffff0e7224 */ /* 0x000fe400078e0010 */
[----:B------:R-:W-:Y:S01]  /*26b0*/  IMAD.MOV.U32 R6, RZ, RZ, R2 ;  /* 0x000000ffff067224 */ /* 0x000fe200078e0002 */
[----:B---3--:R2:W3:Y:S01]  /*26c0*/  SHFL.DOWN PT, R11, R10, 0x4, R5 ;  /* 0x088000000a0b7989 */ /* 0x0084e200000e0005 */
[----:B------:R-:W-:-:S03]  /*26d0*/  IMAD.MOV.U32 R7, RZ, RZ, R3 ;  /* 0x000000ffff077224 */ /* 0x000fc600078e0003 */
[----:B0-----:R2:W0:Y:S04]  /*26e0*/  SHFL.DOWN PT, R13, R16, 0x4, R5 ;  /* 0x08800000100d7989 */ /* 0x00142800000e0005 */
        /* <DEDUP_REMOVED lines=21> */
.L_x_1334:
[----:B------:R-:W-:Y:S05]  /*2840*/  BSYNC.RECONVERGENT B1 ;  /* 0x0000000000017941 */ /* 0x000fea0003800200 */
.L_x_1333:
        /* <DEDUP_REMOVED lines=32> */
.L_x_1336:
[----:B------:R-:W-:Y:S05]  /*2a50*/  BSYNC.RECONVERGENT B1 ;  /* 0x0000000000017941 */ /* 0x000fea0003800200 */
.L_x_1335:
[----:B-1----:R-:W-:Y:S01]  /*2a60*/  VIADD R8, R4, 0x10 ;  /* 0x0000001004087836 */ /* 0x002fe20000000000 */
[----:B------:R1:W1:Y:S01]  /*2a70*/  SHFL.DOWN PT, R6, R2, 0x10, R5 ;  /* 0x0a00000002067989 */ /* 0x00026200000e0005 */
[----:B------:R-:W-:Y:S01]  /*2a80*/  BSSY.RECONVERGENT B1, `(.L_x_1337) ;  /* 0x000001e000017945 */ /* 0x000fe20003800200 */
[----:B--2---:R-:W-:Y:S01]  /*2a90*/  IMAD.MOV.U32 R14, RZ, RZ, R10 ;  /* 0x000000ffff0e7224 */ /* 0x004fe200078e000a */
[----:B------:R-:W-:Y:S01]  /*2aa0*/  MOV R15, R16 ;  /* 0x00000010000f7202 */ /* 0x000fe20000000f00 */
[----:B------:R2:W1:Y:S01]  /*2ab0*/  SHFL.DOWN PT, R7, R3, 0x10, R5 ;  /* 0x0a00000003077989 */ /* 0x00046200000e0005 */
[----:B------:R-:W-:Y:S01]  /*2ac0*/  ISETP.GT.AND P0, PT, R8, R5, PT ;  /* 0x000000050800720c */ /* 0x000fe20003f04270 */
[----:B------:R-:W-:Y:S02]  /*2ad0*/  IMAD.MOV.U32 R12, RZ, RZ, R2 ;  /* 0x000000ffff0c7224 */ /* 0x000fe400078e0002 */
[----:B----4-:R2:W4:Y:S01]  /*2ae0*/  SHFL.DOWN PT, R9, R10, 0x10, R5 ;  /* 0x0a0000000a097989 */ /* 0x01052200000e0005 */
[----:B0-----:R-:W-:-:S03]  /*2af0*/  IMAD.MOV.U32 R13, RZ, RZ, R3 ;  /* 0x000000ffff0d7224 */ /* 0x001fc600078e0003 */
[----:B---3--:R2:W0:Y:S06]  /*2b00*/  SHFL.DOWN PT, R11, R16, 0x10, R5 ;  /* 0x0a000000100b7989 */ /* 0x00842c00000e0005 */
[----:B------:R-:W-:Y:S05]  /*2b10*/  @P0 BRA `(.L_x_1338) ;  /* 0x0000000000500947 */ /* 0x000fea0003800000 */
[----:B-1----:R-:W-:Y:S01]  /*2b20*/  DSETP.GEU.AND P0, PT, R2, R6, PT ;  /* 0x000000060200722a */ /* 0x002fe20003f0e000 */
        /* <DEDUP_REMOVED lines=19> */
.L_x_1338:
[----:B------:R-:W-:Y:S05]  /*2c60*/  BSYNC.RECONVERGENT B1 ;  /* 0x0000000000017941 */ /* 0x000fea0003800200 */
.L_x_1337:
[----:B------:R-:W-:Y:S01]  /*2c70*/  ISETP.NE.AND P0, PT, R4, RZ, PT ;  /* 0x000000ff0400720c */ /* 0x000fe20003f05270 */
[----:B------:R-:W-:-:S12]  /*2c80*/  BSSY.RECONVERGENT B1, `(.L_x_1339) ;  /* 0x000000a000017945 */ /* 0x000fd80003800200 */
[----:B------:R-:W-:Y:S05]  /*2c90*/  @P0 BRA `(.L_x_1340) ;  /* 0x0000000000200947 */ /* 0x000fea0003800000 */
[----:B------:R-:W3:Y:S01]  /*2ca0*/  S2R R4, SR_CgaCtaId ;  /* 0x0000000000047919 */ /* 0x000ee20000008800 */
[----:B--2---:R-:W-:Y:S02]  /*2cb0*/  MOV R3, 0x400 ;  /* 0x0000040000037802 */ /* 0x004fe40000000f00 */
[----:B-1----:R-:W-:-:S04]  /*2cc0*/  SHF.R.U32.HI R2, RZ, 0x1, R0 ;  /* 0x00000001ff027819 */ /* 0x002fc80000011600 */
[----:B------:R-:W-:Y:S02]  /*2cd0*/  LOP3.LUT R2, R2, 0x1f0, RZ, 0xc0, !PT ;  /* 0x000001f002027812 */ /* 0x000fe400078ec0ff */
[----:B---3--:R-:W-:-:S05]  /*2ce0*/  LEA R3, R4, R3, 0x18 ;  /* 0x0000000304037211 */ /* 0x008fca00078ec0ff */
[----:B------:R-:W-:-:S05]  /*2cf0*/  IMAD.IADD R3, R2, 0x1, R3 ;  /* 0x0000000102037824 */ /* 0x000fca00078e0203 */
[----:B------:R3:W-:Y:S04]  /*2d00*/  STS.64 [R3+0x10], R14 ;  /* 0x0000100e03007388 */ /* 0x0007e80000000a00 */
[----:B------:R3:W-:Y:S02]  /*2d10*/  STS.64 [R3+0x8], R12 ;  /* 0x0000080c03007388 */ /* 0x0007e40000000a00 */
.L_x_1340:
[----:B------:R-:W-:Y:S05]  /*2d20*/  BSYNC.RECONVERGENT B1 ;  /* 0x0000000000017941 */ /* 0x000fea0003800200 */
.L_x_1339:
[----:B------:R-:W-:Y:S01]  /*2d30*/  BAR.SYNC.DEFER_BLOCKING 0x0 ;  /* 0x0000000000007b1d */ /* 0x000fe20000010000 */
[----:B------:R-:W-:-:S13]  /*2d40*/  ISETP.NE.AND P1, PT, R0, RZ, PT ;  /* 0x000000ff0000720c */ /* 0x000fda0003f25270 */
[----:B------:R-:W-:Y:S05]  /*2d50*/  @P1 BRA `(.L_x_1316) ;  /* 0x0000003400c41947 */ /* 0x000fea0003800000 */
[----:B------:R-:W-:Y:S01]  /*2d60*/  UISETP.GE.AND UP0, UPT, UR6, 0x21, UPT ;  /* 0x000000210600788c */ /* 0x000fe2000bf06270 */
[----:B0-----:R-:W-:Y:S02]  /*2d70*/  IMAD.MOV.U32 R11, RZ, RZ, R14 ;  /* 0x000000ffff0b7224 */ /* 0x001fe400078e000e */
[----:B------:R-:W-:Y:S02]  /*2d80*/  IMAD.MOV.U32 R8, RZ, RZ, R15 ;  /* 0x000000ffff087224 */ /* 0x000fe400078e000f */
[----:B-1----:R-:W-:Y:S02]  /*2d90*/  IMAD.MOV.U32 R2, RZ, RZ, R12 ;  /* 0x000000ffff027224 */ /* 0x002fe400078e000c */
[----:B--23--:R-:W-:Y:S02]  /*2da0*/  IMAD.MOV.U32 R3, RZ, RZ, R13 ;  /* 0x000000ffff037224 */ /* 0x00cfe400078e000d */
[----:B------:R-:W-:Y:S05]  /*2db0*/  BRA.U !UP0, `(.L_x_1341) ;  /* 0x00000001086c7547 */ /* 0x000fea000b800000 */
[----:B------:R-:W0:Y:S01]  /*2dc0*/  S2UR UR5, SR_CgaCtaId ;  /* 0x00000000000579c3 */ /* 0x000e220000008800 */
[----:B------:R-:W-:Y:S01]  /*2dd0*/  UMOV UR4, 0x400 ;  /* 0x0000040000047882 */ /* 0x000fe20000000000 */
[----:B------:R-:W-:Y:S01]  /*2de0*/  BSSY.RECONVERGENT B1, `(.L_x_1341) ;  /* 0x0000018000017945 */ /* 0x000fe20003800200 */
[----:B0-----:R-:W-:-:S09]  /*2df0*/  ULEA UR4, UR5, UR4, 0x18 ;  /* 0x0000000405047291 */ /* 0x001fd2000f8ec0ff */
[----:B------:R-:W0:Y:S04]  /*2e00*/  LDS.64 R4, [UR4+0x18] ;  /* 0x00001804ff047984 */ /* 0x000e280008000a00 */
        /* <DEDUP_REMOVED lines=21> */
.L_x_1342:
[----:B------:R-:W-:Y:S05]  /*2f60*/  BSYNC.RECONVERGENT B1 ;  /* 0x0000000000017941 */ /* 0x000fea0003800200 */
.L_x_1341:
[----:B------:R-:W-:Y:S01]  /*2f70*/  UISETP.GE.AND UP0, UPT, UR6, 0x41, UPT ;  /* 0x000000410600788c */ /* 0x000fe2000bf06270 */
[----:B----4-:R-:W-:Y:S02]  /*2f80*/  IMAD.MOV.U32 R9, RZ, RZ, R11 ;  /* 0x000000ffff097224 */ /* 0x010fe400078e000b */
        /* <DEDUP_REMOVED lines=30> */
.L_x_1344:
[----:B------:R-:W-:Y:S05]  /*3170*/  BSYNC.RECONVERGENT B1 ;  /* 0x0000000000017941 */ /* 0x000fea0003800200 */
.L_x_1343:
[----:B------:R-:W-:Y:S01]  /*3180*/  UISETP.GE.AND UP0, UPT, UR6, 0x61, UPT ;  /* 0x000000610600788c */ /* 0x000fe2000bf06270 */
[----:B------:R-:W-:Y:S01]  /*3190*/  IMAD.MOV.U32 R11, RZ, RZ, R9 ;  /* 0x000000ffff0b7224 */ /* 0x000fe200078e0009 */
[----:B------:R-:W-:Y:S01]  /*31a0*/  MOV R3, R5 ;  /* 0x0000000500037202 */ /* 0x000fe20000000f00 */
[----:B------:R-:W-:Y:S02]  /*31b0*/  IMAD.MOV.U32 R8, RZ, RZ, R0 ;  /* 0x000000ffff087224 */ /* 0x000fe400078e0000 */
[----:B------:R-:W-:-:S04]  /*31c0*/  IMAD.MOV.U32 R2, RZ, RZ, R4 ;  /* 0x000000ffff027224 */ /* 0x000fc800078e0004 */
        /* <DEDUP_REMOVED lines=27> */
.L_x_1346:
[----:B------:R-:W-:Y:S05]  /*3380*/  BSYNC.RECONVERGENT B1 ;  /* 0x0000000000017941 */ /* 0x000fea0003800200 */
.L_x_1345:
        /* <DEDUP_REMOVED lines=32> */
.L_x_1348:
[----:B------:R-:W-:Y:S05]  /*3590*/  BSYNC.RECONVERGENT B1 ;  /* 0x0000000000017941 */ /* 0x000fea0003800200 */
.L_x_1347:
        /* <DEDUP_REMOVED lines=32> */
.L_x_1350:
[----:B------:R-:W-:Y:S05]  /*37a0*/  BSYNC.RECONVERGENT B1 ;  /* 0x0000000000017941 */ /* 0x000fea0003800200 */
.L_x_1349:
        /* <DEDUP_REMOVED lines=14> */
[----:B------:R-:W-:Y:S01]  /*3890*/  IMAD.MOV.U32 R5, RZ, RZ, R7 ;  /* 0x000000ffff057224 */ /* 0x000fe200078e0007 */
[----:B-1----:R-:W-:Y:S01]  /*38a0*/  MOV R9, R12 ;  /* 0x0000000c00097202 */ /* 0x002fe20000000f00 */
[----:B------:R-:W-:-:S09]  /*38b0*/  IMAD.MOV.U32 R0, RZ, RZ, R13 ;  /* 0x000000ffff007224 */ /* 0x000fd200078e000d */
        /* <DEDUP_REMOVED lines=15> */
.L_x_1352:
[----:B------:R-:W-:Y:S05]  /*39b0*/  BSYNC.RECONVERGENT B1 ;  /* 0x0000000000017941 */ /* 0x000fea0003800200 */
.L_x_1351:
        /* <DEDUP_REMOVED lines=32> */
.L_x_1284:
[----:B------:R-:W1:Y:S01]  /*3bc0*/  S2R R0, SR_TID.X ;  /* 0x0000000000007919 */ /* 0x000e620000002100 */
[----:B------:R-:W1:Y:S01]  /*3bd0*/  LDC.64 R2, c[0x0][0x380] ;  /* 0x0000e000ff027b82 */ /* 0x000e620000000a00 */
[----:B------:R-:W2:Y:S01]  /*3be0*/  LDCU.64 UR6, c[0x0][0x388] ;  /* 0x00007100ff0677ac */ /* 0x000ea20008000a00 */
[----:B-1----:R-:W-:-:S05]  /*3bf0*/  IMAD.WIDE.U32 R2, R0, 0x8, R2 ;  /* 0x0000000800027825 */ /* 0x002fca00078e0002 */
[----:B0-----:R-:W3:Y:S04]  /*3c00*/  LDG.E.64 R4, desc[UR8][R2.64] ;  /* 0x0000000802047981 */ /* 0x001ee8000c1e1b00 */
[----:B------:R-:W3:Y:S04]  /*3c10*/  LDG.E.64 R6, desc[UR8][R2.64+0x800] ;  /* 0x0008000802067981 */ /* 0x000ee8000c1e1b00 */
[----:B------:R-:W4:Y:S04]  /*3c20*/  LDG.E.64 R8, desc[UR8][R2.64+0x1000] ;  /* 0x0010000802087981 */ /* 0x000f28000c1e1b00 */
[----:B------:R-:W5:Y:S04]  /*3c30*/  LDG.E.64 R12, desc[UR8][R2.64+0x1800] ;  /* 0x00180008020c7981 */ /* 0x000f68000c1e1b00 */
[----:B------:R-:W5:Y:S01]  /*3c40*/  LDG.E.64 R10, desc[UR8][R2.64+0x2000] ;  /* 0x00200008020a7981 */ /* 0x000f62000c1e1b00 */
[----:B------:R-:W-:Y:S01]  /*3c50*/  BSSY.RECONVERGENT B1, `(.L_x_1353) ;  /* 0x000001c000017945 */ /* 0x000fe20003800200 */
[----:B---3--:R-:W-:-:S06]  /*3c60*/  DSETP.GEU.AND P0, PT, R4, R6, PT ;  /* 0x000000060400722a */ /* 0x008fcc0003f0e000 */
[----:B------:R-:W-:Y:S02]  /*3c70*/  FSEL R4, R4, R6, P0 ;  /* 0x0000000604047208 */ /* 0x000fe40000000000 */
[----:B------:R-:W-:Y:S01]  /*3c80*/  FSEL R5, R5, R7, P0 ;  /* 0x0000000705057208 */ /* 0x000fe20000000000 */
[C---:B------:R-:W-:Y:S01]  /*3c90*/  VIADD R7, R0.reuse, 0x200 ;  /* 0x0000020000077836 */ /* 0x040fe20000000000 */
[----:B------:R-:W-:-:S04]  /*3ca0*/  LOP3.LUT R6, R0, 0x400, RZ, 0xfc, !PT ;  /* 0x0000040000067812 */ /* 0x000fc800078efcff */
[----:B----4-:R-:W-:Y:S01]  /*3cb0*/  DSETP.GEU.AND P1, PT, R4, R8, PT ;  /* 0x000000080400722a */ /* 0x010fe20003f2e000 */
[----:B--2---:R-:W-:-:S05]  /*3cc0*/  IADD3 R17, P4, PT, R6, UR6, RZ ;  /* 0x0000000606117c10 */ /* 0x004fca000ff9e0ff */
[----:B------:R-:W-:Y:S01]  /*3cd0*/  FSEL R4, R4, R8, P1 ;  /* 0x0000000804047208 */ /* 0x000fe20000800000 */
[----:B------:R-:W-:Y:S01]  /*3ce0*/  IMAD.X R16, RZ, RZ, UR7, P4 ;  /* 0x00000007ff107e24 */ /* 0x000fe2000a0e06ff */
[----:B------:R-:W-:Y:S01]  /*3cf0*/  FSEL R5, R5, R9, P1 ;  /* 0x0000000905057208 */ /* 0x000fe20000800000 */
[----:B------:R-:W-:-:S05]  /*3d00*/  VIADD R9, R0, 0x100 ;  /* 0x0000010000097836 */ /* 0x000fca0000000000 */
[----:B-----5:R-:W-:Y:S01]  /*3d10*/  DSETP.GEU.AND P2, PT, R4, R12, PT ;  /* 0x0000000c0400722a */ /* 0x020fe20003f4e000 */
[----:B------:R-:W-:-:S05]  /*3d20*/  @P1 SEL R7, R0, R9, P0 ;  /* 0x0000000900071207 */ /* 0x000fca0000000000 */
[----:B------:R-:W-:Y:S02]  /*3d30*/  FSEL R4, R4, R12, P2 ;  /* 0x0000000c04047208 */ /* 0x000fe40001000000 */
[----:B------:R-:W-:-:S06]  /*3d40*/  FSEL R5, R5, R13, P2 ;  /* 0x0000000d05057208 */ /* 0x000fcc0001000000 */
[----:B------:R-:W-:Y:S01]  /*3d50*/  DSETP.GEU.AND P3, PT, R4, R10, PT ;  /* 0x0000000a0400722a */ /* 0x000fe20003f6e000 */
[----:B------:R-:W-:-:S13]  /*3d60*/  @!P2 VIADD R7, R0, 0x300 ;  /* 0x000003000007a836 */ /* 0x000fda0000000000 */
[----:B------:R-:W-:Y:S05]  /*3d70*/  @!P3 BRA `(.L_x_1354) ;  /* 0x000000000024b947 */ /* 0x000fea0003800000 */
[C---:B------:R-:W-:Y:S02]  /*3d80*/  ISETP.GE.U32.AND P0, PT, R7.reuse, R6, PT ;  /* 0x000000060700720c */ /* 0x040fe40003f06070 */
[----:B------:R-:W-:Y:S02]  /*3d90*/  IADD3 R6, P1, PT, R7, UR6, RZ ;  /* 0x0000000607067c10 */ /* 0x000fe4000ff3e0ff */
[----:B------:R-:W-:-:S03]  /*3da0*/  ISETP.GE.U32.AND.EX P0, PT, RZ, RZ, PT, P0 ;  /* 0x000000ffff00720c */ /* 0x000fc60003f06100 */
[----:B------:R-:W-:-:S10]  /*3db0*/  IMAD.X R7, RZ, RZ, UR7, P1 ;  /* 0x00000007ff077e24 */ /* 0x000fd400088e06ff */
[----:B------:R-:W-:-:S06]  /*3dc0*/  DSETP.LT.OR P0, PT, R10, R4, !P0 ;  /* 0x000000040a00722a */ /* 0x000fcc0004701400 */
[----:B------:R-:W-:Y:S02]  /*3dd0*/  FSEL R10, R4, R10, P0 ;  /* 0x0000000a040a7208 */ /* 0x000fe40000000000 */
[----:B------:R-:W-:Y:S02]  /*3de0*/  FSEL R11, R5, R11, P0 ;  /* 0x0000000b050b7208 */ /* 0x000fe40000000000 */
[----:B------:R-:W-:Y:S02]  /*3df0*/  SEL R17, R6, R17, P0 ;  /* 0x0000001106117207 */ /* 0x000fe40000000000 */
[----:B------:R-:W-:-:S07]  /*3e00*/  SEL R16, R7, R16, P0 ;  /* 0x0000001007107207 */ /* 0x000fce0000000000 */
.L_x_1354:
[----:B------:R-:W-:Y:S05]  /*3e10*/  BSYNC.RECONVERGENT B1 ;  /* 0x0000000000017941 */ /* 0x000fea0003800200 */
.L_x_1353:
[----:B------:R-:W-:Y:S01]  /*3e20*/  UISETP.GE.U32.AND UP0, UPT, UR4, 0xa00, UPT ;  /* 0x00000a000400788c */ /* 0x000fe2000bf06070 */
[----:B------:R-:W-:Y:S02]  /*3e30*/  IMAD.MOV.U32 R19, RZ, RZ, 0x500 ;  /* 0x00000500ff137424 */ /* 0x000fe400078e00ff */
[----:B------:R-:W-:Y:S01]  /*3e40*/  IMAD.MOV.U32 R18, RZ, RZ, RZ ;  /* 0x000000ffff127224 */ /* 0x000fe200078e00ff */
[----:B------:R-:W-:-:S09]  /*3e50*/  UISETP.GE.U32.AND.EX UP0, UPT, UR5, URZ, UPT, UP0 ;  /* 0x000000ff0500728c */ /* 0x000fd2000bf06100 */
[----:B------:R-:W-:Y:S05]  /*3e60*/  BRA.U !UP0, `(.L_x_1355) ;  /* 0x0000000508647547 */ /* 0x000fea000b800000 */
[----:B------:R-:W-:Y:S01]  /*3e70*/  IMAD.MOV.U32 R14, RZ, RZ, R10 ;  /* 0x000000ffff0e7224 */ /* 0x000fe200078e000a */
[----:B------:R-:W0:Y:S01]  /*3e80*/  LDCU.64 UR6, c[0x0][0x388] ;  /* 0x00007100ff0677ac */ /* 0x000e220008000a00 */
[----:B------:R-:W-:Y:S02]  /*3e90*/  IMAD.MOV.U32 R15, RZ, RZ, R11 ;  /* 0x000000ffff0f7224 */ /* 0x000fe400078e000b */
[----:B------:R-:W-:Y:S01]  /*3ea0*/  IMAD.MOV.U32 R21, RZ, RZ, 0x500 ;  /* 0x00000500ff157424 */ /* 0x000fe200078e00ff */
[----:B------:R-:W1:Y:S01]  /*3eb0*/  LDCU.64 UR4, c[0x0][0x398] ;  /* 0x00007300ff0477ac */ /* 0x000e620008000a00 */
[----:B------:R-:W-:-:S07]  /*3ec0*/  IMAD.MOV.U32 R19, RZ, RZ, RZ ;  /* 0x000000ffff137224 */ /* 0x000fce00078e00ff */
.L_x_1358:
[----:B------:R-:W-:-:S04]  /*3ed0*/  LEA R24, P0, R21, R2, 0x3 ;  /* 0x0000000215187211 */ /* 0x000fc800078018ff */
[----:B------:R-:W-:-:S05]  /*3ee0*/  LEA.HI.X R25, R21, R3, R19, 0x3, P0 ;  /* 0x0000000315197211 */ /* 0x000fca00000f1c13 */
[----:B------:R-:W2:Y:S04]  /*3ef0*/  LDG.E.64 R12, desc[UR8][R24.64] ;  /* 0x00000008180c7981 */ /* 0x000ea8000c1e1b00 */
[----:B------:R-:W3:Y:S04]  /*3f00*/  LDG.E.64 R8, desc[UR8][R24.64+0x800] ;  /* 0x0008000818087981 */ /* 0x000ee8000c1e1b00 */
[----:B------:R-:W4:Y:S04]  /*3f10*/  LDG.E.64 R6, desc[UR8][R24.64+0x1000] ;  /* 0x0010000818067981 */ /* 0x000f28000c1e1b00 */
[----:B------:R1:W5:Y:S04]  /*3f20*/  LDG.E.64 R4, desc[UR8][R24.64+0x1800] ;  /* 0x0018000818047981 */ /* 0x000368000c1e1b00 */
[----:B------:R1:W5:Y:S01]  /*3f30*/  LDG.E.64 R10, desc[UR8][R24.64+0x2000] ;  /* 0x00200008180a7981 */ /* 0x000362000c1e1b00 */
[----:B0-----:R-:W-:Y:S01]  /*3f40*/  IADD3 R18, P0, P1, R21, UR6, R0 ;  /* 0x0000000615127c10 */ /* 0x001fe2000f91e000 */
[----:B------:R-:W-:Y:S03]  /*3f50*/  BSSY.RECONVERGENT B1, `(.L_x_1356) ;  /* 0x0000027000017945 */ /* 0x000fe60003800200 */
[----:B------:R-:W-:Y:S01]  /*3f60*/  IADD3.X R20, PT, PT, R19, UR7, RZ, P0, P1 ;  /* 0x0000000713147c10 */ /* 0x000fe200087e24ff */
[----:B------:R-:W-:-:S04]  /*3f70*/  IMAD.MOV.U32 R22, RZ, RZ, R18 ;  /* 0x000000ffff167224 */ /* 0x000fc800078e0012 */
[----:B------:R-:W-:Y:S01]  /*3f80*/  IMAD.MOV.U32 R23, RZ, RZ, R20 ;  /* 0x000000ffff177224 */ /* 0x000fe200078e0014 */
[----:B--2---:R-:W-:-:S14]  /*3f90*/  DSETP.GEU.AND P2, PT, R14, R12, PT ;  /* 0x0000000c0e00722a */ /* 0x004fdc0003f4e000 */
[----:B------:R-:W-:-:S04]  /*3fa0*/  @P2 ISETP.GE.U32.AND P0, PT, R17, R22, PT ;  /* 0x000000161100220c */ /* 0x000fc80003f06070 */
[----:B------:R-:W-:-:S13]  /*3fb0*/  @P2 ISETP.GE.AND.EX P0, PT, R16, R23, PT, P0 ;  /* 0x000000171000220c */ /* 0x000fda0003f06300 */
[----:B------:R-:W-:-:S06]  /*3fc0*/  @P2 DSETP.LT.OR P0, PT, R12, R14, !P0 ;  /* 0x0000000e0c00222a */ /* 0x000fcc0004701400 */
[----:B------:R-:W-:Y:S02]  /*3fd0*/  @P2 FSEL R14, R14, R12, P0 ;  /* 0x0000000c0e0e2208 */ /* 0x000fe40000000000 */
[----:B------:R-:W-:Y:S02]  /*3fe0*/  @P2 FSEL R15, R15, R13, P0 ;  /* 0x0000000d0f0f2208 */ /* 0x000fe40000000000 */
[----:B------:R-:W-:Y:S01]  /*3ff0*/  @P2 SEL R22, R17, R22, P0 ;  /* 0x0000001611162207 */ /* 0x000fe20000000000 */
[----:B------:R-:W-:Y:S01]  /*4000*/  @P2 IMAD.MOV.U32 R12, RZ, RZ, R14 ;  /* 0x000000ffff0c2224 */ /* 0x000fe200078e000e */
[----:B------:R-:W-:Y:S01]  /*4010*/  @P2 SEL R23, R16, R23, P0 ;  /* 0x0000001710172207 */ /* 0x000fe20000000000 */
[----:B------:R-:W-:Y:S01]  /*4020*/  @P2 IMAD.MOV.U32 R13, RZ, RZ, R15 ;  /* 0x000000ffff0d2224 */ /* 0x000fe200078e000f */
[----:B------:R-:W-:-:S05]  /*4030*/  IADD3 R15, P3, PT, R18, 0x100, RZ ;  /* 0x00000100120f7810 */ /* 0x000fca0007f7e0ff */
[----:B---3--:R-:W-:Y:S01]  /*4040*/  DSETP.GEU.AND P1, PT, R12, R8, PT ;  /* 0x000000080c00722a */ /* 0x008fe20003f2e000 */
[----:B------:R-:W-:-:S13]  /*4050*/  IMAD.X R16, RZ, RZ, R20, P3 ;  /* 0x000000ffff107224 */ /* 0x000fda00018e0614 */
[----:B------:R-:W-:-:S04]  /*4060*/  @P1 ISETP.GE.U32.AND P0, PT, R22, R15, PT ;  /* 0x0000000f1600120c */ /* 0x000fc80003f06070 */
[----:B------:R-:W-:-:S13]  /*4070*/  @P1 ISETP.GE.AND.EX P0, PT, R23, R16, PT, P0 ;  /* 0x000000101700120c */ /* 0x000fda0003f06300 */
[----:B------:R-:W-:-:S06]  /*4080*/  @P1 DSETP.LT.OR P0, PT, R8, R12, !P0 ;  /* 0x0000000c0800122a */ /* 0x000fcc0004701400 */
[----:B------:R-:W-:Y:S02]  /*4090*/  @P1 FSEL R12, R12, R8, P0 ;  /* 0x000000080c0c1208 */ /* 0x000fe40000000000 */
[----:B------:R-:W-:Y:S02]  /*40a0*/  @P1 FSEL R13, R13, R9, P0 ;  /* 0x000000090d0d1208 */ /* 0x000fe40000000000 */
[----:B------:R-:W-:Y:S01]  /*40b0*/  @P1 SEL R15, R22, R15, P0 ;  /* 0x0000000f160f1207 */ /* 0x000fe20000000000 */
[----:B------:R-:W-:Y:S01]  /*40c0*/  @P1 IMAD.MOV.U32 R8, RZ, RZ, R12 ;  /* 0x000000ffff081224 */ /* 0x000fe200078e000c */
[----:B------:R-:W-:Y:S01]  /*40d0*/  IADD3 R12, P3, PT, R18, 0x200, RZ ;  /* 0x00000200120c7810 */ /* 0x000fe20007f7e0ff */
[----:B------:R-:W-:Y:S01]  /*40e0*/  @P1 IMAD.MOV.U32 R9, RZ, RZ, R13 ;  /* 0x000000ffff091224 */ /* 0x000fe200078e000d */
[----:B------:R-:W-:-:S03]  /*40f0*/  @P1 SEL R16, R23, R16, P0 ;  /* 0x0000001017101207 */ /* 0x000fc60000000000 */
[----:B------:R-:W-:Y:S02]  /*4100*/  IMAD.X R14, RZ, RZ, R20, P3 ;  /* 0x000000ffff0e7224 */ /* 0x000fe400018e0614 */
[----:B----4-:R-:W-:-:S14]  /*4110*/  DSETP.GEU.AND P2, PT, R8, R6, PT ;  /* 0x000000060800722a */ /* 0x010fdc0003f4e000 */
[----:B-1----:R-:W-:Y:S05]  /*4120*/  @!P2 BRA `(.L_x_1357) ;  /* 0x000000000024a947 */ /* 0x002fea0003800000 */
[----:B------:R-:W-:-:S04]  /*4130*/  IADD3 R12, P1, PT, R18, 0x200, RZ ;  /* 0x00000200120c7810 */ /* 0x000fc80007f3e0ff */
[----:B------:R-:W-:Y:S01]  /*4140*/  ISETP.GE.U32.AND P0, PT, R15, R12, PT ;  /* 0x0000000c0f00720c */ /* 0x000fe20003f06070 */
[----:B------:R-:W-:-:S05]  /*4150*/  IMAD.X R13, RZ, RZ, R20, P1 ;  /* 0x000000ffff0d7224 */ /* 0x000fca00008e0614 */
[----:B------:R-:W-:-:S13]  /*4160*/  ISETP.GE.AND.EX P0, PT, R16, R13, PT, P0 ;  /* 0x0000000d1000720c */ /* 0x000fda0003f06300 */
[----:B------:R-:W-:-:S06]  /*4170*/  DSETP.LT.OR P0, PT, R6, R8, !P0 ;  /* 0x000000080600722a */ /* 0x000fcc0004701400 */
[----:B------:R-:W-:Y:S02]  /*4180*/  FSEL R6, R8, R6, P0 ;  /* 0x0000000608067208 */ /* 0x000fe40000000000 */
[----:B------:R-:W-:Y:S02]  /*4190*/  FSEL R7, R9, R7, P0 ;  /* 0x0000000709077208 */ /* 0x000fe40000000000 */
[----:B------:R-:W-:Y:S02]  /*41a0*/  SEL R12, R15, R12, P0 ;  /* 0x0000000c0f0c7207 */ /* 0x000fe40000000000 */
[----:B------:R-:W-:-:S07]  /*41b0*/  SEL R14, R16, R13, P0 ;  /* 0x0000000d100e7207 */ /* 0x000fce0000000000 */
.L_x_1357:
[----:B------:R-:W-:Y:S05]  /*41c0*/  BSYNC.RECONVERGENT B1 ;  /* 0x0000000000017941 */ /* 0x000fea0003800200 */
.L_x_1356:
[----:B-----5:R-:W-:Y:S01]  /*41d0*/  DSETP.GEU.AND P1, PT, R6, R4, PT ;  /* 0x000000040600722a */ /* 0x020fe20003f2e000 */
[C---:B------:R-:W-:Y:S02]  /*41e0*/  IADD3 R8, P0, PT, R18.reuse, 0x300, RZ ;  /* 0x0000030012087810 */ /* 0x040fe40007f1e0ff */
[----:B------:R-:W-:-:S03]  /*41f0*/  IADD3 R17, P3, PT, R18, 0x400, RZ ;  /* 0x0000040012117810 */ /* 0x000fc60007f7e0ff */
[--C-:B------:R-:W-:Y:S02]  /*4200*/  IMAD.X R9, RZ, RZ, R20.reuse, P0 ;  /* 0x000000ffff097224 */ /* 0x100fe400000e0614 */
[----:B------:R-:W-:-:S06]  /*4210*/  IMAD.X R16, RZ, RZ, R20, P3 ;  /* 0x000000ffff107224 */ /* 0x000fcc00018e0614 */
[----:B------:R-:W-:-:S04]  /*4220*/  @P1 ISETP.GE.U32.AND P0, PT, R12, R8, PT ;  /* 0x000000080c00120c */ /* 0x000fc80003f06070 */
[----:B------:R-:W-:-:S13]  /*4230*/  @P1 ISETP.GE.AND.EX P0, PT, R14, R9, PT, P0 ;  /* 0x000000090e00120c */ /* 0x000fda0003f06300 */
[----:B------:R-:W-:-:S06]  /*4240*/  @P1 DSETP.LT.OR P0, PT, R4, R6, !P0 ;  /* 0x000000060400122a */ /* 0x000fcc0004701400 */
[----:B------:R-:W-:Y:S02]  /*4250*/  @P1 FSEL R7, R7, R5, P0 ;  /* 0x0000000507071208 */ /* 0x000fe40000000000 */
[----:B------:R-:W-:Y:S02]  /*4260*/  @P1 FSEL R6, R6, R4, P0 ;  /* 0x0000000406061208 */ /* 0x000fe40000000000 */
[----:B------:R-:W-:Y:S01]  /*4270*/  @P1 SEL R8, R12, R8, P0 ;  /* 0x000000080c081207 */ /* 0x000fe20000000000 */
[----:B------:R-:W-:Y:S01]  /*4280*/  @P1 IMAD.MOV.U32 R5, RZ, RZ, R7 ;  /* 0x000000ffff051224 */ /* 0x000fe200078e0007 */
[----:B------:R-:W-:Y:S02]  /*4290*/  @P1 MOV R4, R6 ;  /* 0x0000000600041202 */ /* 0x000fe40000000f00 */
[----:B------:R-:W-:Y:S02]  /*42a0*/  @P1 SEL R9, R14, R9, P0 ;  /* 0x000000090e091207 */ /* 0x000fe40000000000 */
[----:B------:R-:W-:-:S02]  /*42b0*/  IADD3 R6, P1, PT, R21, 0xa00, RZ ;  /* 0x00000a0015067810 */ /* 0x000fc40007f3e0ff */
[----:B------:R-:W-:Y:S01]  /*42c0*/  DSETP.GEU.AND P2, PT, R4, R10, PT ;  /* 0x0000000a0400722a */ /* 0x000fe20003f4e000 */
[----:B------:R-:W-:Y:S02]  /*42d0*/  IADD3 R21, P3, PT, R21, 0x500, RZ ;  /* 0x0000050015157810 */ /* 0x000fe40007f7e0ff */
[----:B------:R-:W-:Y:S01]  /*42e0*/  ISETP.GT.U32.AND P4, PT, R6, UR4, PT ;  /* 0x0000000406007c0c */ /* 0x000fe2000bf84070 */
[--C-:B------:R-:W-:Y:S02]  /*42f0*/  IMAD.X R6, RZ, RZ, R19.reuse, P1 ;  /* 0x000000ffff067224 */ /* 0x100fe400008e0613 */
[----:B------:R-:W-:-:S03]  /*4300*/  IMAD.X R18, RZ, RZ, R19, P3 ;  /* 0x000000ffff127224 */ /* 0x000fc600018e0613 */
[----:B------:R-:W-:Y:S01]  /*4310*/  ISETP.GT.AND.EX P1, PT, R6, UR5, PT, P4 ;  /* 0x0000000506007c0c */ /* 0x000fe2000bf24340 */
[----:B------:R-:W-:-:S04]  /*4320*/  IMAD.MOV.U32 R19, RZ, RZ, R18 ;  /* 0x000000ffff137224 */ /* 0x000fc800078e0012 */
        /* <DEDUP_REMOVED lines=8> */
[----:B------:R-:W-:Y:S02]  /*43b0*/  @P2 IMAD.MOV.U32 R11, RZ, RZ, R5 ;  /* 0x000000ffff0b2224 */ /* 0x000fe400078e0005 */
[----:B------:R-:W-:Y:S02]  /*43c0*/  IMAD.MOV.U32 R14, RZ, RZ, R10 ;  /* 0x000000ffff0e7224 */ /* 0x000fe400078e000a */
[----:B------:R-:W-:Y:S01]  /*43d0*/  IMAD.MOV.U32 R15, RZ, RZ, R11 ;  /* 0x000000ffff0f7224 */ /* 0x000fe200078e000b */
[----:B------:R-:W-:Y:S06]  /*43e0*/  @!P1 BRA `(.L_x_1358) ;  /* 0xfffffff800b89947 */ /* 0x000fec000383ffff */
[----:B------:R-:W-:-:S07]  /*43f0*/  IMAD.MOV.U32 R19, RZ, RZ, R21 ;  /* 0x000000ffff137224 */ /* 0x000fce00078e0015 */
.L_x_1355:
        /* <DEDUP_REMOVED lines=25> */
.L_x_1365:
        /* <DEDUP_REMOVED lines=31> */
.L_x_1364:
[----:B------:R-:W-:Y:S05]  /*4780*/  BSYNC.RECONVERGENT B3 ;  /* 0x0000000000037941 */ /* 0x000fea0003800200 */
.L_x_1363:
[----:B------:R-:W-:Y:S01]  /*4790*/  IADD3 R13, P0, PT, R13, 0x100, RZ ;  /* 0x000001000d0d7810 */ /* 0x000fe20007f1e0ff */
[----:B------:R-:W-:Y:S02]  /*47a0*/  VIADD R12, R12, 0x100 ;  /* 0x000001000c0c7836 */ /* 0x000fe40000000000 */
[----:B------:R-:W-:Y:S02]  /*47b0*/  IMAD.X R9, RZ, RZ, R9, P3 ;  /* 0x000000ffff097224 */ /* 0x000fe400018e0609 */
[----:B------:R-:W-:Y:S01]  /*47c0*/  IMAD.X R14, RZ, RZ, R14, P0 ;  /* 0x000000ffff0e7224 */ /* 0x000fe200000e060e */
[----:B------:R-:W-:Y:S07]  /*47d0*/  @P2 BRA `(.L_x_1365) ;  /* 0xfffffffc006c2947 */ /* 0x000fee000383ffff */
.L_x_1362:
[----:B------:R-:W-:Y:S05]  /*47e0*/  BSYNC.RECONVERGENT B2 ;  /* 0x0000000000027941 */ /* 0x000fea0003800200 */
.L_x_1361:
[----:B------:R-:W-:-:S13]  /*47f0*/  ISETP.GE.U32.AND P0, PT, R6, 0x300, PT ;  /* 0x000003000600780c */ /* 0x000fda0003f06070 */
[----:B------:R-:W-:Y:S05]  /*4800*/  @!P0 BRA `(.L_x_1360) ;  /* 0x0000000400c88947 */ /* 0x000fea0003800000 */
[----:B------:R-:W0:Y:S01]  /*4810*/  LDC.64 R8, c[0x0][0x380] ;  /* 0x0000e000ff087b82 */ /* 0x000e220000000a00 */
[----:B------:R-:W-:-:S07]  /*4820*/  VIADD R20, R12, 0x200 ;  /* 0x000002000c147836 */ /* 0x000fce0000000000 */
[----:B------:R-:W1:Y:S02]  /*4830*/  LDC.64 R6, c[0x0][0x388] ;  /* 0x0000e200ff067b82 */ /* 0x000e640000000a00 */
.L_x_1374:
        /* <DEDUP_REMOVED lines=13> */
[----:B------:R-:W-:Y:S01]  /*4910*/  MOV R2, R14 ;  /* 0x0000000e00027202 */ /* 0x000fe20000000f00 */
[----:B------:R-:W-:-:S12]  /*4920*/  IMAD.MOV.U32 R3, RZ, RZ, R15 ;  /* 0x000000ffff037224 */ /* 0x000fd800078e000f */
        /* <DEDUP_REMOVED lines=15> */
.L_x_1367:
[----:B------:R-:W-:Y:S05]  /*4a20*/  BSYNC.RECONVERGENT B2 ;  /* 0x0000000000027941 */ /* 0x000fea0003800200 */
.L_x_1366:
        /* <DEDUP_REMOVED lines=26> */
.L_x_1369:
[----:B------:R-:W-:Y:S05]  /*4bd0*/  BSYNC.RECONVERGENT B2 ;  /* 0x0000000000027941 */ /* 0x000fea0003800200 */
.L_x_1368:
[----:B------:R-:W-:Y:S01]  /*4be0*/  DSETP.GEU.AND P0, PT, R16, R10, PT ;  /* 0x0000000a1000722a */ /* 0x000fe20003f0e000 */
[CC--:B------:R-:W-:Y:S01]  /*4bf0*/  IADD3 R13, P1, P4, R19.reuse, R6.reuse, R20 ;  /* 0x00000006130d7210 */ /* 0x0c0fe20007c3e014 */
[----:B------:R-:W-:Y:S01]  /*4c00*/  VIADD R4, R20, 0x100 ;  /* 0x0000010014047836 */ /* 0x000fe20000000000 */
[----:B------:R-:W-:Y:S01]  /*4c10*/  BSSY.RECONVERGENT B2, `(.L_x_1370) ;  /* 0x0000016000027945 */ /* 0x000fe20003800200 */
[----:B------:R-:W-:Y:S01]  /*4c20*/  IMAD.MOV.U32 R2, RZ, RZ, R10 ;  /* 0x000000ffff027224 */ /* 0x000fe200078e000a */
[----:B------:R-:W-:Y:S01]  /*4c30*/  IADD3.X R22, PT, PT, R18, R7, RZ, P1, P4 ;  /* 0x0000000712167210 */ /* 0x000fe20000fe84ff */
[----:B------:R-:W-:Y:S01]  /*4c40*/  IMAD.MOV.U32 R5, RZ, RZ, R13 ;  /* 0x000000ffff057224 */ /* 0x000fe200078e000d */
[----:B------:R-:W-:Y:S01]  /*4c50*/  IADD3 R4, P2, P3, R19, R6, R4 ;  /* 0x0000000613047210 */ /* 0x000fe20007b5e004 */
        /* <DEDUP_REMOVED lines=17> */
.L_x_1371:
[----:B------:R-:W-:Y:S05]  /*4d70*/  BSYNC.RECONVERGENT B2 ;  /* 0x0000000000027941 */ /* 0x000fea0003800200 */
.L_x_1370:
[----:B------:R-:W-:Y:S01]  /*4d80*/  DSETP.GEU.AND P0, PT, R2, R14, PT ;  /* 0x0000000e0200722a */ /* 0x000fe20003f0e000 */
[----:B------:R-:W-:Y:S01]  /*4d90*/  IADD3.X R13, PT, PT, R18, R7, RZ, P2, P3 ;  /* 0x00000007120d7210 */ /* 0x000fe200017e64ff */
        /* <DEDUP_REMOVED lines=20> */
.L_x_1373:
[----:B------:R-:W-:Y:S05]  /*4ee0*/  BSYNC.RECONVERGENT B2 ;  /* 0x0000000000027941 */ /* 0x000fea0003800200 */
.L_x_1372:
[C---:B------:R-:W-:Y:S02]  /*4ef0*/  VIADD R2, R20.reuse, 0x200 ;  /* 0x0000020014027836 */ /* 0x040fe40000000000 */
[----:B------:R-:W-:-:S03]  /*4f00*/  VIADD R20, R20, 0x400 ;  /* 0x0000040014147836 */ /* 0x000fc60000000000 */
[----:B------:R-:W-:-:S13]  /*4f10*/  ISETP.GE.AND P0, PT, R2, R21, PT ;  /* 0x000000150200720c */ /* 0x000fda0003f06270 */
[----:B------:R-:W-:Y:S05]  /*4f20*/  @!P0 BRA `(.L_x_1374) ;  /* 0xfffffff800448947 */ /* 0x000fea000383ffff */
.L_x_1360:
[----:B------:R-:W-:Y:S05]  /*4f30*/  BSYNC.RECONVERGENT B1 ;  /* 0x0000000000017941 */ /* 0x000fea0003800200 */
.L_x_1359:
        /* <DEDUP_REMOVED lines=13> */
[----:B------:R-:W-:Y:S01]  /*5010*/  MOV R12, R6 ;  /* 0x00000006000c7202 */ /* 0x000fe20000000f00 */
[----:B------:R-:W-:Y:S02]  /*5020*/  IMAD.MOV.U32 R13, RZ, RZ, R7 ;  /* 0x000000ffff0d7224 */ /* 0x000fe400078e0007 */
        /* <DEDUP_REMOVED lines=17> */
.L_x_1376:
[----:B------:R-:W-:Y:S05]  /*5140*/  BSYNC.RECONVERGENT B1 ;  /* 0x0000000000017941 */ /* 0x000fea0003800200 */
.L_x_1375:
        /* <DEDUP_REMOVED lines=31> */
.L_x_1378:
[----:B------:R-:W-:Y:S05]  /*5340*/  BSYNC.RECONVERGENT B1 ;  /* 0x0000000000017941 */ /* 0x000fea0003800200 */
.L_x_1377:
        /* <DEDUP_REMOVED lines=31> */
.L_x_1380:
[----:B------:R-:W-:Y:S05]  /*5540*/  BSYNC.RECONVERGENT B1 ;  /* 0x0000000000017941 */ /* 0x000fea0003800200 */
.L_x_1379:
[----:B------:R-:W-:Y:S01]  /*5550*/  ISETP.GT.AND P0, PT, R8, 0x17, PT ;  /* 0x000000170800780c */ /* 0x000fe20003f04270 */
[----:B-1----:R1:W1:Y:S01]  /*5560*/  SHFL.DOWN PT, R6, R2, 0x8, 0x1f ;  /* 0x09001f0002067f89 */ /* 0x00226200000e0000 */
[----:B------:R-:W-:Y:S01]  /*5570*/  BSSY.RECONVERGENT B1, `(.L_x_1381) ;  /* 0x000001d000017945 */ /* 0x000fe20003800200 */
[----:B--2---:R-:W-:Y:S02]  /*5580*/  IMAD.MOV.U32 R9, RZ, RZ, R11 ;  /* 0x000000ffff097224 */ /* 0x004fe400078e000b */
[----:B---3--:R2:W3:Y:S01]  /*5590*/  SHFL.DOWN PT, R7, R3, 0x8, 0x1f ;  /* 0x09001f0003077f89 */ /* 0x0084e200000e0000 */
[----:B------:R-:W-:Y:S02]  /*55a0*/  IMAD.MOV.U32 R10, RZ, RZ, R12 ;  /* 0x000000ffff0a7224 */ /* 0x000fe400078e000c */
[----:B------:R-:W-:Y:S01]  /*55b0*/  IMAD.MOV.U32 R4, RZ, RZ, R2 ;  /* 0x000000ffff047224 */ /* 0x000fe200078e0002 */
[----:B0-----:R2:W0:Y:S01]  /*55c0*/  SHFL.DOWN PT, R14, R11, 0x8, 0x1f ;  /* 0x09001f000b0e7f89 */ /* 0x00142200000e0000 */
[----:B------:R-:W-:-:S03]  /*55d0*/  IMAD.MOV.U32 R5, RZ, RZ, R3 ;  /* 0x000000ffff057224 */ /* 0x000fc600078e0003 */
[----:B----4-:R2:W4:Y:S01]  /*55e0*/  SHFL.DOWN PT, R13, R12, 0x8, 0x1f ;  /* 0x09001f000c0d7f89 */ /* 0x01052200000e0000 */
[----:B------:R-:W-:Y:S05]  /*55f0*/  @P0 BRA `(.L_x_1382) ;  /* 0x0000000000500947 */ /* 0x000fea0003800000 */
[----:B-1-3--:R-:W-:Y:S01]  /*5600*/  DSETP.GEU.AND P0, PT, R2, R6, PT ;  /* 0x000000060200722a */ /* 0x00afe20003f0e000 */
[----:B0-----:R-:W-:Y:S01]  /*5610*/  IMAD.MOV.U32 R9, RZ, RZ, R14 ;  /* 0x000000ffff097224 */ /* 0x001fe200078e000e */
        /* <DEDUP_REMOVED lines=18> */
.L_x_1382:
[----:B------:R-:W-:Y:S05]  /*5740*/  BSYNC.RECONVERGENT B1 ;  /* 0x0000000000017941 */ /* 0x000fea0003800200 */
.L_x_1381:
        /* <DEDUP_REMOVED lines=8> */
[----:B----4-:R-:W-:-:S03]  /*57d0*/  IMAD.MOV.U32 R13, RZ, RZ, R5 ;  /* 0x000000ffff0d7224 */ /* 0x010fc600078e0005 */
[----:B---3--:R3:W4:Y:S01]  /*57e0*/  SHFL.DOWN PT, R7, R10, 0x10, 0x1f ;  /* 0x0a001f000a077f89 */ /* 0x00872200000e0000 */
[----:B------:R-:W-:Y:S05]  /*57f0*/  @P0 BRA `(.L_x_1384) ;  /* 0x0000000000500947 */ /* 0x000fea0003800000 */
[----:B-12---:R-:W-:Y:S01]  /*5800*/  DSETP.GEU.AND P0, PT, R4, R2, PT ;  /* 0x000000020400722a */ /* 0x006fe20003f0e000 */
        /* <DEDUP_REMOVED lines=19> */
.L_x_1384:
[----:B------:R-:W-:Y:S05]  /*5940*/  BSYNC.RECONVERGENT B1 ;  /* 0x0000000000017941 */ /* 0x000fea0003800200 */
.L_x_1383:
[----:B------:R-:W-:Y:S01]  /*5950*/  ISETP.NE.AND P0, PT, R8, RZ, PT ;  /* 0x000000ff0800720c */ /* 0x000fe20003f05270 */
[----:B------:R-:W-:-:S12]  /*5960*/  BSSY.RECONVERGENT B1, `(.L_x_1385) ;  /* 0x000000a000017945 */ /* 0x000fd80003800200 */
[----:B------:R-:W-:Y:S05]  /*5970*/  @P0 BRA `(.L_x_1386) ;  /* 0x0000000000200947 */ /* 0x000fea0003800000 */
[----:B-1----:R-:W1:Y:S01]  /*5980*/  S2R R4, SR_CgaCtaId ;  /* 0x0000000000047919 */ /* 0x002e620000008800 */
[----:B--2---:R-:W-:Y:S02]  /*5990*/  MOV R3, 0x400 ;  /* 0x0000040000037802 */ /* 0x004fe40000000f00 */
[----:B------:R-:W-:-:S04]  /*59a0*/  SHF.R.U32.HI R2, RZ, 0x1, R0 ;  /* 0x00000001ff027819 */ /* 0x000fc80000011600 */
[----:B------:R-:W-:Y:S02]  /*59b0*/  LOP3.LUT R2, R2, 0x1f0, RZ, 0xc0, !PT ;  /* 0x000001f002027812 */ /* 0x000fe400078ec0ff */
[----:B-1----:R-:W-:-:S05]  /*59c0*/  LEA R3, R4, R3, 0x18 ;  /* 0x0000000304037211 */ /* 0x002fca00078ec0ff */
[----:B------:R-:W-:-:S05]  /*59d0*/  IMAD.IADD R3, R2, 0x1, R3 ;  /* 0x0000000102037824 */ /* 0x000fca00078e0203 */
[----:B------:R1:W-:Y:S04]  /*59e0*/  STS.64 [R3+0x10], R14 ;  /* 0x0000100e03007388 */ /* 0x0003e80000000a00 */
[----:B------:R1:W-:Y:S02]  /*59f0*/  STS.64 [R3+0x8], R12 ;  /* 0x0000080c03007388 */ /* 0x0003e40000000a00 */
.L_x_1386:
[----:B------:R-:W-:Y:S05]  /*5a00*/  BSYNC.RECONVERGENT B1 ;  /* 0x0000000000017941 */ /* 0x000fea0003800200 */
.L_x_1385:
[----:B------:R-:W-:Y:S01]  /*5a10*/  BAR.SYNC.DEFER_BLOCKING 0x0 ;  /* 0x0000000000007b1d */ /* 0x000fe20000010000 */
[----:B------:R-:W-:-:S13]  /*5a20*/  ISETP.NE.AND P1, PT, R0, RZ, PT ;  /* 0x000000ff0000720c */ /* 0x000fda0003f25270 */
[----:B------:R-:W-:Y:S05]  /*5a30*/  @P1 BRA `(.L_x_1316) ;  /* 0x00000008008c1947 */ /* 0x000fea0003800000 */
[----:B-12---:R-:W1:Y:S01]  /*5a40*/  S2R R3, SR_CgaCtaId ;  /* 0x0000000000037919 */ /* 0x006e620000008800 */
[----:B------:R-:W-:Y:S01]  /*5a50*/  MOV R0, 0x400 ;  /* 0x0000040000007802 */ /* 0x000fe20000000f00 */
[----:B------:R-:W-:Y:S03]  /*5a60*/  BSSY.RECONVERGENT B1, `(.L_x_1387) ;  /* 0x000001a000017945 */ /* 0x000fe60003800200 */
[----:B-1----:R-:W-:-:S05]  /*5a70*/  LEA R0, R3, R0, 0x18 ;  /* 0x0000000003007211 */ /* 0x002fca00078ec0ff */
[----:B------:R-:W1:Y:S04]  /*5a80*/  LDS.64 R16, [R0+0x18] ;  /* 0x0000180000107984 */ /* 0x000e680000000a00 */
[----:B0---4-:R-:W0:Y:S04]  /*5a90*/  LDS.128 R4, [R0+0x20] ;  /* 0x0000200000047984 */ /* 0x011e280000000c00 */
[----:B------:R2:W4:Y:S04]  /*5aa0*/  LDS.64 R2, [R0+0x80] ;  /* 0x0000800000027984 */ /* 0x0005280000000a00 */
[----:B---3--:R2:W3:Y:S01]  /*5ab0*/  LDS.128 R8, [R0+0x30] ;  /* 0x0000300000087984 */ /* 0x0084e20000000c00 */
        /* <DEDUP_REMOVED lines=20> */
.L_x_1388:
[----:B------:R-:W-:Y:S05]  /*5c00*/  BSYNC.RECONVERGENT B1 ;  /* 0x0000000000017941 */ /* 0x000fea0003800200 */
.L_x_1387:
        /* <DEDUP_REMOVED lines=23> */
.L_x_1390:
[----:B------:R-:W-:Y:S05]  /*5d80*/  BSYNC.RECONVERGENT B1 ;  /* 0x0000000000017941 */ /* 0x000fea0003800200 */
.L_x_1389:
[----:B------:R-:W-:Y:S01]  /*5d90*/  DSETP.GEU.AND P0, PT, R4, R10, PT ;  /* 0x0000000a0400722a */ /* 0x000fe20003f0e000 */
[----:B------:R-:W-:Y:S01]  /*5da0*/  BSSY.RECONVERGENT B1, `(.L_x_1391) ;  /* 0x0000014000017945 */ /* 0x000fe20003800200 */
[----:B------:R-:W-:Y:S01]  /*5db0*/  IMAD.MOV.U32 R20, RZ, RZ, R10 ;  /* 0x000000ffff147224 */ /* 0x000fe200078e000a */
[----:B-1----:R-:W-:Y:S01]  /*5dc0*/  MOV R23, R13 ;  /* 0x0000000d00177202 */ /* 0x002fe20000000f00 */
[----:B------:R-:W-:Y:S02]  /*5dd0*/  IMAD.MOV.U32 R21, RZ, RZ, R11 ;  /* 0x000000ffff157224 */ /* 0x000fe400078e000b */
        /* <DEDUP_REMOVED lines=16> */
.L_x_1392:
[----:B------:R-:W-:Y:S05]  /*5ee0*/  BSYNC.RECONVERGENT B1 ;  /* 0x0000000000017941 */ /* 0x000fea0003800200 */
.L_x_1391:
        /* <DEDUP_REMOVED lines=23> */
.L_x_1394:
[----:B------:R-:W-:Y:S05]  /*6060*/  BSYNC.RECONVERGENT B1 ;  /* 0x0000000000017941 */ /* 0x000fea0003800200 */
.L_x_1393:
        /* <DEDUP_REMOVED lines=21> */
.L_x_1396:
[----:B------:R-:W-:Y:S05]  /*61c0*/  BSYNC.RECONVERGENT B1 ;  /* 0x0000000000017941 */ /* 0x000fea0003800200 */
.L_x_1395:
        /* <DEDUP_REMOVED lines=21> */
.L_x_1398:
[----:B------:R-:W-:Y:S05]  /*6320*/  BSYNC.RECONVERGENT B1 ;  /* 0x0000000000017941 */ /* 0x000fea0003800200 */
.L_x_1397:
        /* <DEDUP_REMOVED lines=20> */
.L_x_1316:
[----:B------:R-:W-:Y:S05]  /*6470*/  BSYNC.RECONVERGENT B0 ;  /* 0x0000000000007941 */ /* 0x000fea0003800200 */
.L_x_1283:
[----:B------:R-:W-:Y:S05]  /*6480*/  @P1 EXIT ;  /* 0x000000000000194d */ /* 0x000fea0003800000 */
[----:B0123--:R-:W0:Y:S02]  /*6490*/  LDC.64 R2, c[0x0][0x390] ;  /* 0x0000e400ff027b82 */ /* 0x00fe240000000a00 */
[----:B0-----:R-:W-:Y:S04]  /*64a0*/  STG.E.64 desc[UR8][R2.64], R12 ;  /* 0x0000000c02007986 */ /* 0x001fe8000c101b08 */
[----:B------:R-:W-:Y:S01]  /*64b0*/  STG.E.64 desc[UR8][R2.64+0x8], R14 ;  /* 0x0000080e02007986 */ /* 0x000fe2000c101b08 */
[----:B------:R-:W-:Y:S05]  /*64c0*/  EXIT ;  /* 0x000000000000794d */ /* 0x000fea0003800000 */
.L_x_1399:
        /* <DEDUP_REMOVED lines=11> */
.L_x_1833:


//--------------------- .text._ZN6thrust24THRUST_300001_SM_1000_NS8cuda_cub4core6detail13_kernel_agentINS1_8__reduce11ReduceAgentIPN4cuda3std3__45tupleIJdlEEESC_SB_iNS1_9__extrema9arg_max_fIdlNS9_4lessIdEEEEEEJSC_SC_iSH_EEEvDpT0_ --------------------------
	.section	.text._ZN6thrust24THRUST_300001_SM_1000_NS8cuda_cub4core6detail13_kernel_agentINS1_8__reduce11ReduceAgentIPN4cuda3std3__45tupleIJdlEEESC_SB_iNS1_9__extrema9arg_max_fIdlNS9_4lessIdEEEEEEJSC_SC_iSH_EEEvDpT0_,"ax",@progbits
	.align	128
        .global         _ZN6thrust24THRUST_300001_SM_1000_NS8cuda_cub4core6detail13_kernel_agentINS1_8__reduce11ReduceAgentIPN4cuda3std3__45tupleIJdlEEESC_SB_iNS1_9__extrema9arg_max_fIdlNS9_4lessIdEEEEEEJSC_SC_iSH_EEEvDpT0_
        .type           _ZN6thrust24THRUST_300001_SM_1000_NS8cuda_cub4core6detail13_kernel_agentINS1_8__reduce11ReduceAgentIPN4cuda3std3__45tupleIJdlEEESC_SB_iNS1_9__extrema9arg_max_fIdlNS9_4lessIdEEEEEEJSC_SC_iSH_EEEvDpT0_,@function
        .size           _ZN6thrust24THRUST_300001_SM_1000_NS8cuda_cub4core6detail13_kernel_agentINS1_8__reduce11ReduceAgentIPN4cuda3std3__45tupleIJdlEEESC_SB_iNS1_9__extrema9arg_max_fIdlNS9_4lessIdEEEEEEJSC_SC_iSH_EEEvDpT0_,(.L_x_1834 - _ZN6thrust24THRUST_300001_SM_1000_NS8cuda_cub4core6detail13_kernel_agentINS1_8__reduce11ReduceAgentIPN4cuda3std3__45tupleIJdlEEESC_SB_iNS1_9__extrema9arg_max_fIdlNS9_4lessIdEEEEEEJSC_SC_iSH_EEEvDpT0_)
        .other          _ZN6thrust24THRUST_300001_SM_1000_NS8cuda_cub4core6detail13_kernel_agentINS1_8__reduce11ReduceAgentIPN4cuda3std3__45tupleIJdlEEESC_SB_iNS1_9__extrema9arg_max_fIdlNS9_4lessIdEEEEEEJSC_SC_iSH_EEEvDpT0_,@"STO_CUDA_ENTRY STV_DEFAULT"
_ZN6thrust24THRUST_300001_SM_1000_NS8cuda_cub4core6detail13_kernel_agentINS1_8__reduce11ReduceAgentIPN4cuda3std3__45tupleIJdlEEESC_SB_iNS1_9__extrema9arg_max_fIdlNS9_4lessIdEEEEEEJSC_SC_iSH_EEEvDpT0_:
.text._ZN6thrust24THRUST_300001_SM_1000_NS8cuda_cub4core6detail13_kernel_agentINS1_8__reduce11ReduceAgentIPN4cuda3std3__45tupleIJdlEEESC_SB_iNS1_9__extrema9arg_max_fIdlNS9_4lessIdEEEEEEJSC_SC_iSH_EEEvDpT0_:
        /* <DEDUP_REMOVED lines=21> */
.L_x_1403:
[----:B0-----:R-:W-:Y:S05]  /*0150*/  BSYNC.RECONVERGENT B1 ;  /* 0x0000000000017941 */ /* 0x001fea0003800200 */
.L_x_1402:
        /* <DEDUP_REMOVED lines=15> */
.L_x_1410:
        /* <DEDUP_REMOVED lines=31> */
.L_x_1409:
[----:B------:R-:W-:Y:S05]  /*0440*/  BSYNC.RECONVERGENT B3 ;  /* 0x0000000000037941 */ /* 0x000fea0003800200 */
.L_x_1408:
[----:B------:R-:W-:Y:S02]  /*0450*/  IMAD.X R3, RZ, RZ, R3, P3 ;  /* 0x000000ffff037224 */ /* 0x000fe400018e0603 */
[----:B------:R-:W-:Y:S01]  /*0460*/  VIADD R19, R19, 0x100 ;  /* 0x0000010013137836 */ /* 0x000fe20000000000 */
[----:B------:R-:W-:Y:S06]  /*0470*/  @P2 BRA `(.L_x_1410) ;  /* 0xfffffffc00742947 */ /* 0x000fec000383ffff */
.L_x_1407:
[----:B------:R-:W-:Y:S05]  /*0480*/  BSYNC.RECONVERGENT B2 ;  /* 0x0000000000027941 */ /* 0x000fea0003800200 */
.L_x_1406:
[----:B------:R-:W0:Y:S01]  /*0490*/  LDC.64 R8, c[0x0][0x380] ;  /* 0x0000e000ff087b82 */ /* 0x000e220000000a00 */
[----:B------:R-:W-:-:S13]  /*04a0*/  ISETP.GE.U32.AND P0, PT, R4, 0x300, PT ;  /* 0x000003000400780c */ /* 0x000fda0003f06070 */
[----:B------:R-:W-:Y:S05]  /*04b0*/  @!P0 BRA `(.L_x_1405) ;  /* 0x0000000400908947 */ /* 0x000fea0003800000 */
.L_x_1419:
        /* <DEDUP_REMOVED lines=13> */
[----:B------:R-:W-:Y:S01]  /*0590*/  IMAD.MOV.U32 R23, RZ, RZ, R12 ;  /* 0x000000ffff177224 */ /* 0x000fe200078e000c */
[----:B------:R-:W-:Y:S01]  /*05a0*/  MOV R25, R13 ;  /* 0x0000000d00197202 */ /* 0x000fe20000000f00 */
[----:B------:R-:W-:Y:S02]  /*05b0*/  IMAD.MOV.U32 R2, RZ, RZ, R14 ;  /* 0x000000ffff027224 */ /* 0x000fe400078e000e */
[----:B------:R-:W-:-:S09]  /*05c0*/  IMAD.MOV.U32 R3, RZ, RZ, R15 ;  /* 0x000000ffff037224 */ /* 0x000fd200078e000f */
        /* <DEDUP_REMOVED lines=9> */
.L_x_1412:
[----:B------:R-:W-:Y:S05]  /*0660*/  BSYNC.RECONVERGENT B2 ;  /* 0x0000000000027941 */ /* 0x000fea0003800200 */
.L_x_1411:
        /* <DEDUP_REMOVED lines=25> */
.L_x_1414:
[----:B------:R-:W-:Y:S05]  /*0800*/  BSYNC.RECONVERGENT B2 ;  /* 0x0000000000027941 */ /* 0x000fea0003800200 */
.L_x_1413:
        /* <DEDUP_REMOVED lines=21> */
.L_x_1416:
[----:B------:R-:W-:Y:S05]  /*0960*/  BSYNC.RECONVERGENT B2 ;  /* 0x0000000000027941 */ /* 0x000fea0003800200 */
.L_x_1415:
        /* <DEDUP_REMOVED lines=8> */
[----:B------:R-:W-:Y:S01]  /*09f0*/  IMAD.MOV.U32 R14, RZ, RZ, R2 ;  /* 0x000000ffff0e7224 */ /* 0x000fe200078e0002 */
[----:B------:R-:W-:Y:S01]  /*0a00*/  MOV R13, R7 ;  /* 0x00000007000d7202 */ /* 0x000fe20000000f00 */
[----:B------:R-:W-:Y:S02]  /*0a10*/  IMAD.MOV.U32 R15, RZ, RZ, R3 ;  /* 0x000000ffff0f7224 */ /* 0x000fe400078e0003 */
[----:B------:R-:W-:-:S09]  /*0a20*/  IMAD.MOV.U32 R12, RZ, RZ, R5 ;  /* 0x000000ffff0c7224 */ /* 0x000fd200078e0005 */
        /* <DEDUP_REMOVED lines=9> */
.L_x_1418:
[----:B------:R-:W-:Y:S05]  /*0ac0*/  BSYNC.RECONVERGENT B2 ;  /* 0x0000000000027941 */ /* 0x000fea0003800200 */
.L_x_1417:
[----:B------:R-:W-:-:S05]  /*0ad0*/  VIADD R19, R19, 0x400 ;  /* 0x0000040013137836 */ /* 0x000fca0000000000 */
[----:B------:R-:W-:-:S13]  /*0ae0*/  ISETP.GE.AND P0, PT, R19, UR5, PT ;  /* 0x0000000513007c0c */ /* 0x000fda000bf06270 */
[----:B------:R-:W-:Y:S05]  /*0af0*/  @!P0 BRA `(.L_x_1419) ;  /* 0xfffffff800708947 */ /* 0x000fea000383ffff */
.L_x_1405:
[----:B------:R-:W-:Y:S05]  /*0b00*/  BSYNC.RECONVERGENT B1 ;  /* 0x0000000000017941 */ /* 0x000fea0003800200 */
.L_x_1404:
        /* <DEDUP_REMOVED lines=35> */
.L_x_1422:
[----:B------:R-:W-:Y:S05]  /*0d40*/  BSYNC.RECONVERGENT B1 ;  /* 0x0000000000017941 */ /* 0x000fea0003800200 */
.L_x_1421:
        /* <DEDUP_REMOVED lines=31> */
.L_x_1424:
[----:B------:R-:W-:Y:S05]  /*0f40*/  BSYNC.RECONVERGENT B1 ;  /* 0x0000000000017941 */ /* 0x000fea0003800200 */
.L_x_1423:
        /* <DEDUP_REMOVED lines=31> */
.L_x_1426:
[----:B------:R-:W-:Y:S05]  /*1140*/  BSYNC.RECONVERGENT B1 ;  /* 0x0000000000017941 */ /* 0x000fea0003800200 */
.L_x_1425:
        /* <DEDUP_REMOVED lines=31> */
.L_x_1428:
[----:B------:R-:W-:Y:S05]  /*1340*/  BSYNC.RECONVERGENT B1 ;  /* 0x0000000000017941 */ /* 0x000fea0003800200 */
.L_x_1427:
[----:B------:R-:W-:Y:S01]  /*1350*/  ISETP.GT.AND P0, PT, R9, 0xf, PT ;  /* 0x0000000f0900780c */ /* 0x000fe20003f04270 */
[----:B-1----:R1:W1:Y:S01]  /*1360*/  SHFL.DOWN PT, R6, R4, 0x10, 0x1f ;  /* 0x0a001f0004067f89 */ /* 0x00226200000e0000 */
[----:B------:R-:W-:Y:S01]  /*1370*/  BSSY.RECONVERGENT B1, `(.L_x_1429) ;  /* 0x000001d000017945 */ /* 0x000fe20003800200 */
[----:B0-----:R-:W-:Y:S01]  /*1380*/  MOV R14, R8 ;  /* 0x00000008000e7202 */ /* 0x001fe20000000f00 */
[----:B----4-:R-:W-:Y:S01]  /*1390*/  IMAD.MOV.U32 R15, RZ, RZ, R10 ;  /* 0x000000ffff0f7224 */ /* 0x010fe200078e000a */
[----:B--2---:R0:W2:Y:S01]  /*13a0*/  SHFL.DOWN PT, R7, R5, 0x10, 0x1f ;  /* 0x0a001f0005077f89 */ /* 0x0040a200000e0000 */
[----:B------:R-:W-:Y:S02]  /*13b0*/  IMAD.MOV.U32 R2, RZ, RZ, R4 ;  /* 0x000000ffff027224 */ /* 0x000fe400078e0004 */
[----:B------:R-:W-:Y:S01]  /*13c0*/  IMAD.MOV.U32 R3, RZ, RZ, R5 ;  /* 0x000000ffff037224 */ /* 0x000fe200078e0005 */
[----:B------:R0:W4:Y:S04]  /*13d0*/  SHFL.DOWN PT, R11, R8, 0x10, 0x1f ;  /* 0x0a001f00080b7f89 */ /* 0x00012800000e0000 */
[----:B------:R0:W0:Y:S01]  /*13e0*/  SHFL.DOWN PT, R13, R10, 0x10, 0x1f ;  /* 0x0a001f000a0d7f89 */ /* 0x00002200000e0000 */
[----:B------:R-:W-:Y:S05]  /*13f0*/  @P0 BRA `(.L_x_1430) ;  /* 0x0000000000500947 */ /* 0x000fea0003800000 */
[----:B-12---:R-:W-:Y:S01]  /*1400*/  DSETP.GEU.AND P0, PT, R4, R6, PT ;  /* 0x000000060400722a */ /* 0x006fe20003f0e000 */
        /* <DEDUP_REMOVED lines=19> */
.L_x_1430:
[----:B------:R-:W-:Y:S05]  /*1540*/  BSYNC.RECONVERGENT B1 ;  /* 0x0000000000017941 */ /* 0x000fea0003800200 */
.L_x_1429:
        /* <DEDUP_REMOVED lines=11> */
.L_x_1432:
[----:B------:R-:W-:Y:S05]  /*1600*/  BSYNC.RECONVERGENT B1 ;  /* 0x0000000000017941 */ /* 0x000fea0003800200 */
.L_x_1431:
        /* <DEDUP_REMOVED lines=8> */
[----:B-12---:R-:W1:Y:S04]  /*1690*/  LDS.128 R4, [R0+0x20] ;  /* 0x0000200000047984 */ /* 0x006e680000000c00 */
[----:B---3--:R2:W3:Y:S04]  /*16a0*/  LDS.64 R12, [R0+0x80] ;  /* 0x00008000000c7984 */ /* 0x0084e80000000a00 */
[----:B----4-:R2:W4:Y:S01]  /*16b0*/  LDS.128 R8, [R0+0x30] ;  /* 0x0000300000087984 */ /* 0x0105220000000c00 */
        /* <DEDUP_REMOVED lines=20> */
.L_x_1435:
[----:B------:R-:W-:Y:S05]  /*1800*/  BSYNC.RECONVERGENT B1 ;  /* 0x0000000000017941 */ /* 0x000fea0003800200 */
.L_x_1434:
        /* <DEDUP_REMOVED lines=10> */
[----:B------:R-:W-:Y:S01]  /*18b0*/  MOV R15, R26 ;  /* 0x0000001a000f7202 */ /* 0x000fe20000000f00 */
[----:B------:R-:W-:Y:S02]  /*18c0*/  IMAD.MOV.U32 R29, RZ, RZ, R27 ;  /* 0x000000ffff1d7224 */ /* 0x000fe400078e001b */
[----:B------:R-:W-:Y:S02]  /*18d0*/  IMAD.MOV.U32 R4, RZ, RZ, R24 ;  /* 0x000000ffff047224 */ /* 0x000fe400078e0018 */
[----:B------:R-:W-:-:S08]  /*18e0*/  IMAD.MOV.U32 R5, RZ, RZ, R25 ;  /* 0x000000ffff057224 */ /* 0x000fd000078e0019 */
        /* <DEDUP_REMOVED lines=9> */
.L_x_1437:
[----:B------:R-:W-:Y:S05]  /*1980*/  BSYNC.RECONVERGENT B1 ;  /* 0x0000000000017941 */ /* 0x000fea0003800200 */
.L_x_1436:
        /* <DEDUP_REMOVED lines=21> */
.L_x_1439:
[----:B------:R-:W-:Y:S05]  /*1ae0*/  BSYNC.RECONVERGENT B1 ;  /* 0x0000000000017941 */ /* 0x000fea0003800200 */
.L_x_1438:
        /* <DEDUP_REMOVED lines=23> */
.L_x_1441:
[----:B------:R-:W-:Y:S05]  /*1c60*/  BSYNC.RECONVERGENT B1 ;  /* 0x0000000000017941 */ /* 0x000fea0003800200 */
.L_x_1440:
        /* <DEDUP_REMOVED lines=21> */
.L_x_1443:
[----:B------:R-:W-:Y:S05]  /*1dc0*/  BSYNC.RECONVERGENT B1 ;  /* 0x0000000000017941 */ /* 0x000fea0003800200 */
.L_x_1442:
        /* <DEDUP_REMOVED lines=21> */
.L_x_1445:
[----:B------:R-:W-:Y:S05]  /*1f20*/  BSYNC.RECONVERGENT B1 ;  /* 0x0000000000017941 */ /* 0x000fea0003800200 */
.L_x_1444:
        /* <DEDUP_REMOVED lines=21> */
.L_x_1420:
[----:B------:R-:W2:Y:S01]  /*2080*/  S2R R4, SR_LANEID ;  /* 0x0000000000047919 */ /* 0x000ea20000000000 */
[----:B-1----:R-:W-:Y:S01]  /*2090*/  LOP3.LUT R2, R0, 0x3e0, RZ, 0xc0, !PT ;  /* 0x000003e000027812 */ /* 0x002fe200078ec0ff */
[----:B------:R-:W-:Y:S01]  /*20a0*/  BSSY.RECONVERGENT B1, `(.L_x_1446) ;  /* 0x0000024000017945 */ /* 0x000fe20003800200 */
[----:B-----5:R-:W-:Y:S02]  /*20b0*/  IMAD.MOV.U32 R16, RZ, RZ, R12 ;  /* 0x000000ffff107224 */ /* 0x020fe400078e000c */
[----:B------:R-:W-:Y:S02]  /*20c0*/  IMAD.MOV.U32 R18, RZ, RZ, R13 ;  /* 0x000000ffff127224 */ /* 0x000fe400078e000d */
[----:B------:R-:W-:Y:S01]  /*20d0*/  VIADD R3, R2, 0x20 ;  /* 0x0000002002037836 */ /* 0x000fe20000000000 */
[----:B------:R-:W-:-:S04]  /*20e0*/  LOP3.LUT R2, RZ, R2, RZ, 0x33, !PT ;  /* 0x00000002ff027212 */ /* 0x000fc800078e33ff */
[----:B------:R-:W-:Y:S01]  /*20f0*/  ISETP.GT.AND P0, PT, R3, UR8, PT ;  /* 0x0000000803007c0c */ /* 0x000fe2000bf04270 */
[----:B------:R-:W-:Y:S02]  /*2100*/  VIADD R2, R2, UR8 ;  /* 0x0000000802027c36 */ /* 0x000fe40008000000 */
[----:B------:R-:W-:-:S03]  /*2110*/  IMAD.MOV.U32 R3, RZ, RZ, R15 ;  /* 0x000000ffff037224 */ /* 0x000fc600078e000f */
[----:B------:R-:W-:Y:S01]  /*2120*/  SEL R5, R2, 0x1f, P0 ;  /* 0x0000001f02057807 */ /* 0x000fe20000000000 */
[----:B------:R-:W-:-:S04]  /*2130*/  IMAD.MOV.U32 R2, RZ, RZ, R14 ;  /* 0x000000ffff027224 */ /* 0x000fc800078e000e */
[----:B------:R1:W3:Y:S04]  /*2140*/  SHFL.DOWN PT, R6, R14, 0x1, R5 ;  /* 0x082000000e067989 */ /* 0x0002e800000e0005 */
[----:B------:R1:W4:Y:S04]  /*2150*/  SHFL.DOWN PT, R7, R15, 0x1, R5 ;  /* 0x082000000f077989 */ /* 0x00032800000e0005 */
[----:B0-----:R1:W0:Y:S01]  /*2160*/  SHFL.DOWN PT, R9, R12, 0x1, R5 ;  /* 0x082000000c097989 */ /* 0x00122200000e0005 */
[----:B--2---:R-:W-:-:S03]  /*2170*/  ISETP.GE.AND P0, PT, R4, R5, PT ;  /* 0x000000050400720c */ /* 0x004fc60003f06270 */
[----:B------:R1:W2:Y:S10]  /*2180*/  SHFL.DOWN PT, R11, R13, 0x1, R5 ;  /* 0x082000000d0b7989 */ /* 0x0002b400000e0005 */
[----:B-1----:R-:W-:Y:S05]  /*2190*/  @P0 BRA `(.L_x_1447) ;  /* 0x0000000000500947 */ /* 0x002fea0003800000 */
[----:B---34-:R-:W-:Y:S01]  /*21a0*/  DSETP.GEU.AND P0, PT, R14, R6, PT ;  /* 0x000000060e00722a */ /* 0x018fe20003f0e000 */
[----:B0-----:R-:W-:Y:S01]  /*21b0*/  MOV R16, R9 ;  /* 0x0000000900107202 */ /* 0x001fe20000000f00 */
[----:B--2---:R-:W-:Y:S02]  /*21c0*/  IMAD.MOV.U32 R18, RZ, RZ, R11 ;  /* 0x000000ffff127224 */ /* 0x004fe400078e000b */
        /* <DEDUP_REMOVED lines=17> */
.L_x_1447:
[----:B------:R-:W-:Y:S05]  /*22e0*/  BSYNC.RECONVERGENT B1 ;  /* 0x0000000000017941 */ /* 0x000fea0003800200 */
.L_x_1446:
        /* <DEDUP_REMOVED lines=8> */
[----:B--2---:R1:W2:Y:S01]  /*2370*/  SHFL.DOWN PT, R11, R16, 0x2, R5 ;  /* 0x08400000100b7989 */ /* 0x0042a200000e0005 */
[----:B----4-:R-:W-:-:S03]  /*2380*/  IMAD.MOV.U32 R7, RZ, RZ, R3 ;  /* 0x000000ffff077224 */ /* 0x010fc600078e0003 */
[----:B------:R1:W4:Y:S04]  /*2390*/  SHFL.DOWN PT, R13, R18, 0x2, R5 ;  /* 0x08400000120d7989 */ /* 0x00032800000e0005 */
[----:B------:R-:W-:Y:S05]  /*23a0*/  @P0 BRA `(.L_x_1449) ;  /* 0x0000000000500947 */ /* 0x000fea0003800000 */
[----:B0--3--:R-:W-:Y:S01]  /*23b0*/  DSETP.GEU.AND P0, PT, R2, R8, PT ;  /* 0x000000080200722a */ /* 0x009fe20003f0e000 */
        /* <DEDUP_REMOVED lines=19> */
.L_x_1449:
[----:B------:R-:W-:Y:S05]  /*24f0*/  BSYNC.RECONVERGENT B1 ;  /* 0x0000000000017941 */ /* 0x000fea0003800200 */
.L_x_1448:
[----:B-1----:R-:W-:Y:S01]  /*2500*/  VIADD R2, R4, 0x4 ;  /* 0x0000000404027836 */ /* 0x002fe20000000000 */
[----:B---3--:R1:W3:Y:S01]  /*2510*/  SHFL.DOWN PT, R8, R6, 0x4, R5 ;  /* 0x0880000006087989 */ /* 0x0082e200000e0005 */
[----:B------:R-:W-:Y:S01]  /*2520*/  BSSY.RECONVERGENT B1, `(.L_x_1450) ;  /* 0x000001e000017945 */ /* 0x000fe20003800200 */
[----:B------:R-:W-:Y:S01]  /*2530*/  IMAD.MOV.U32 R14, RZ, RZ, R10 ;  /* 0x000000ffff0e7224 */ /* 0x000fe200078e000a */
[----:B------:R-:W-:Y:S01]  /*2540*/  MOV R3, R7 ;  /* 0x0000000700037202 */ /* 0x000fe20000000f00 */
[----:B0-----:R1:W0:Y:S01]  /*2550*/  SHFL.DOWN PT, R9, R7, 0x4, R5 ;  /* 0x0880000007097989 */ /* 0x00122200000e0005 */
[----:B------:R-:W-:Y:S01]  /*2560*/  ISETP.GT.AND P0, PT, R2, R5, PT ;  /* 0x000000050200720c */ /* 0x000fe20003f04270 */
[----:B------:R-:W-:Y:S02]  /*2570*/  IMAD.MOV.U32 R16, RZ, RZ, R12 ;  /* 0x000000ffff107224 */ /* 0x000fe400078e000c */
[----:B--2---:R1:W2:Y:S01]  /*2580*/  SHFL.DOWN PT, R11, R10, 0x4, R5 ;  /* 0x088000000a0b7989 */ /* 0x0042a200000e0005 */
[----:B------:R-:W-:-:S03]  /*2590*/  IMAD.MOV.U32 R2, RZ, RZ, R6 ;  /* 0x000000ffff027224 */ /* 0x000fc600078e0006 */
[----:B----4-:R1:W4:Y:S06]  /*25a0*/  SHFL.DOWN PT, R13, R12, 0x4, R5 ;  /* 0x088000000c0d7989 */ /* 0x01032c00000e0005 */
        /* <DEDUP_REMOVED lines=21> */
.L_x_1451:
[----:B------:R-:W-:Y:S05]  /*2700*/  BSYNC.RECONVERGENT B1 ;  /* 0x0000000000017941 */ /* 0x000fea0003800200 */
.L_x_1450:
[----:B-1----:R-:W-:Y:S01]  /*2710*/  VIADD R6, R4, 0x8 ;  /* 0x0000000804067836 */ /* 0x002fe20000000000 */
[----:B---3--:R1:W3:Y:S01]  /*2720*/  SHFL.DOWN PT, R8, R2, 0x8, R5 ;  /* 0x0900000002087989 */ /* 0x0082e200000e0005 */
[----:B------:R-:W-:Y:S01]  /*2730*/  BSSY.RECONVERGENT B1, `(.L_x_1452) ;  /* 0x000001e000017945 */ /* 0x000fe20003800200 */
[----:B------:R-:W-:Y:S02]  /*2740*/  IMAD.MOV.U32 R10, RZ, RZ, R14 ;  /* 0x000000ffff0a7224 */ /* 0x000fe400078e000e */
[----:B------:R-:W-:Y:S01]  /*2750*/  ISETP.GT.AND P0, PT, R6, R5, PT ;  /* 0x000000050600720c */ /* 0x000fe20003f04270 */
[----:B0-----:R1:W0:Y:S01]  /*2760*/  SHFL.DOWN PT, R9, R3, 0x8, R5 ;  /* 0x0900000003097989 */ /* 0x00122200000e0005 */
[----:B------:R-:W-:Y:S02]  /*2770*/  IMAD.MOV.U32 R12, RZ, RZ, R16 ;  /* 0x000000ffff0c7224 */ /* 0x000fe400078e0010 */
[----:B------:R-:W-:Y:S01]  /*2780*/  IMAD.MOV.U32 R6, RZ, RZ, R2 ;  /* 0x000000ffff067224 */ /* 0x000fe200078e0002 */
[----:B--2---:R1:W2:Y:S01]  /*2790*/  SHFL.DOWN PT, R11, R14, 0x8, R5 ;  /* 0x090000000e0b7989 */ /* 0x0042a200000e0005 */
[----:B------:R-:W-:-:S03]  /*27a0*/  IMAD.MOV.U32 R7, RZ, RZ, R3 ;  /* 0x000000ffff077224 */ /* 0x000fc600078e0003 */
[----:B----4-:R1:W4:Y:S04]  /*27b0*/  SHFL.DOWN PT, R13, R16, 0x8, R5 ;  /* 0x09000000100d7989 */ /* 0x01032800000e0005 */
        /* <DEDUP_REMOVED lines=21> */
.L_x_1453:
[----:B------:R-:W-:Y:S05]  /*2910*/  BSYNC.RECONVERGENT B1 ;  /* 0x0000000000017941 */ /* 0x000fea0003800200 */
.L_x_1452:
[----:B-1----:R-:W-:Y:S01]  /*2920*/  VIADD R2, R4, 0x10 ;  /* 0x0000001004027836 */ /* 0x002fe20000000000 */
[----:B---3--:R1:W3:Y:S01]  /*2930*/  SHFL.DOWN PT, R8, R6, 0x10, R5 ;  /* 0x0a00000006087989 */ /* 0x0082e200000e0005 */
[----:B------:R-:W-:Y:S01]  /*2940*/  BSSY.RECONVERGENT B1, `(.L_x_1454) ;  /* 0x000001e000017945 */ /* 0x000fe20003800200 */
[----:B------:R-:W-:Y:S02]  /*2950*/  IMAD.MOV.U32 R14, RZ, RZ, R10 ;  /* 0x000000ffff0e7224 */ /* 0x000fe400078e000a */
[----:B------:R-:W-:Y:S01]  /*2960*/  ISETP.GT.AND P0, PT, R2, R5, PT ;  /* 0x000000050200720c */ /* 0x000fe20003f04270 */
[----:B0-----:R1:W0:Y:S01]  /*2970*/  SHFL.DOWN PT, R9, R7, 0x10, R5 ;  /* 0x0a00000007097989 */ /* 0x00122200000e0005 */
[----:B------:R-:W-:Y:S01]  /*2980*/  IMAD.MOV.U32 R15, RZ, RZ, R12 ;  /* 0x000000ffff0f7224 */ /* 0x000fe200078e000c */
[----:B------:R-:W-:Y:S01]  /*2990*/  MOV R2, R6 ;  /* 0x0000000600027202 */ /* 0x000fe20000000f00 */
[----:B------:R-:W-:Y:S01]  /*29a0*/  IMAD.MOV.U32 R3, RZ, RZ, R7 ;  /* 0x000000ffff037224 */ /* 0x000fe200078e0007 */
[----:B--2---:R1:W2:Y:S04]  /*29b0*/  SHFL.DOWN PT, R11, R10, 0x10, R5 ;  /* 0x0a0000000a0b7989 */ /* 0x0042a800000e0005 */
        /* <DEDUP_REMOVED lines=22> */
.L_x_1455:
[----:B------:R-:W-:Y:S05]  /*2b20*/  BSYNC.RECONVERGENT B1 ;  /* 0x0000000000017941 */ /* 0x000fea0003800200 */
.L_x_1454:
        /* <DEDUP_REMOVED lines=11> */
.L_x_1457:
[----:B------:R-:W-:Y:S05]  /*2be0*/  BSYNC.RECONVERGENT B1 ;  /* 0x0000000000017941 */ /* 0x000fea0003800200 */
.L_x_1456:
[----:B------:R-:W-:Y:S01]  /*2bf0*/  BAR.SYNC.DEFER_BLOCKING 0x0 ;  /* 0x0000000000007b1d */ /* 0x000fe20000010000 */
[----:B------:R-:W-:-:S13]  /*2c00*/  ISETP.NE.AND P1, PT, R0, RZ, PT ;  /* 0x000000ff0000720c */ /* 0x000fda0003f25270 */
[----:B------:R-:W-:Y:S05]  /*2c10*/  @P1 BRA `(.L_x_1433) ;  /* 0x0000003400981947 */ /* 0x000fea0003800000 */
[----:B------:R-:W-:Y:S01]  /*2c20*/  UISETP.GE.AND UP0, UPT, UR8, 0x21, UPT ;  /* 0x000000210800788c */ /* 0x000fe2000bf06270 */
[----:B--2---:R-:W-:Y:S02]  /*2c30*/  IMAD.MOV.U32 R11, RZ, RZ, R14 ;  /* 0x000000ffff0b7224 */ /* 0x004fe400078e000e */
[----:B---3--:R-:W-:Y:S02]  /*2c40*/  IMAD.MOV.U32 R8, RZ, RZ, R15 ;  /* 0x000000ffff087224 */ /* 0x008fe400078e000f */
[----:B------:R-:W-:Y:S02]  /*2c50*/  IMAD.MOV.U32 R4, RZ, RZ, R2 ;  /* 0x000000ffff047224 */ /* 0x000fe400078e0002 */
[----:B-1----:R-:W-:Y:S02]  /*2c60*/  IMAD.MOV.U32 R5, RZ, RZ, R3 ;  /* 0x000000ffff057224 */ /* 0x002fe400078e0003 */
[----:B------:R-:W-:Y:S05]  /*2c70*/  BRA.U !UP0, `(.L_x_1458) ;  /* 0x00000001086c7547 */ /* 0x000fea000b800000 */
[----:B------:R-:W1:Y:S01]  /*2c80*/  S2UR UR5, SR_CgaCtaId ;  /* 0x00000000000579c3 */ /* 0x000e620000008800 */
[----:B------:R-:W-:Y:S01]  /*2c90*/  UMOV UR4, 0x400 ;  /* 0x0000040000047882 */ /* 0x000fe20000000000 */
[----:B------:R-:W-:Y:S01]  /*2ca0*/  BSSY.RECONVERGENT B1, `(.L_x_1458) ;  /* 0x0000018000017945 */ /* 0x000fe20003800200 */
[----:B-1----:R-:W-:-:S09]  /*2cb0*/  ULEA UR4, UR5, UR4, 0x18 ;  /* 0x0000000405047291 */ /* 0x002fd2000f8ec0ff */
[----:B------:R-:W1:Y:S04]  /*2cc0*/  LDS.64 R6, [UR4+0x18] ;  /* 0x00001804ff067984 */ /* 0x000e680008000a00 */
[----:B----4-:R-:W2:Y:S01]  /*2cd0*/  LDS.64 R12, [UR4+0x20] ;  /* 0x00002004ff0c7984 */ /* 0x010ea20008000a00 */
[----:B-1----:R-:W-:Y:S01]  /*2ce0*/  DSETP.GEU.AND P0, PT, R2, R6, PT ;  /* 0x000000060200722a */ /* 0x002fe20003f0e000 */
        /* <DEDUP_REMOVED lines=19> */
.L_x_1459:
[----:B------:R-:W-:Y:S05]  /*2e20*/  BSYNC.RECONVERGENT B1 ;  /* 0x0000000000017941 */ /* 0x000fea0003800200 */
.L_x_1458:
[----:B------:R-:W-:Y:S01]  /*2e30*/  UISETP.GE.AND UP0, UPT, UR8, 0x41, UPT ;  /* 0x000000410800788c */ /* 0x000fe2000bf06270 */
[----:B0-----:R-:W-:Y:S01]  /*2e40*/  IMAD.MOV.U32 R9, RZ, RZ, R11 ;  /* 0x000000ffff097224 */ /* 0x001fe200078e000b */
        /* <DEDUP_REMOVED lines=9> */
[----:B----4-:R-:W1:Y:S01]  /*2ee0*/  LDS.64 R12, [UR4+0x30] ;  /* 0x00003004ff0c7984 */ /* 0x010e620008000a00 */
        /* <DEDUP_REMOVED lines=20> */
.L_x_1461:
[----:B------:R-:W-:Y:S05]  /*3030*/  BSYNC.RECONVERGENT B1 ;  /* 0x0000000000017941 */ /* 0x000fea0003800200 */
.L_x_1460:
        /* <DEDUP_REMOVED lines=32> */
.L_x_1463:
[----:B------:R-:W-:Y:S05]  /*3240*/  BSYNC.RECONVERGENT B1 ;  /* 0x0000000000017941 */ /* 0x000fea0003800200 */
.L_x_1462:
        /* <DEDUP_REMOVED lines=32> */
.L_x_1465:
[----:B------:R-:W-:Y:S05]  /*3450*/  BSYNC.RECONVERGENT B1 ;  /* 0x0000000000017941 */ /* 0x000fea0003800200 */
.L_x_1464:
        /* <DEDUP_REMOVED lines=32> */
.L_x_1467:
[----:B------:R-:W-:Y:S05]  /*3660*/  BSYNC.RECONVERGENT B1 ;  /* 0x0000000000017941 */ /* 0x000fea0003800200 */
.L_x_1466:
        /* <DEDUP_REMOVED lines=13> */
[----:B------:R-:W-:Y:S01]  /*3740*/  MOV R6, R2 ;  /* 0x0000000200067202 */ /* 0x000fe20000000f00 */
[----:B------:R-:W-:Y:S02]  /*3750*/  IMAD.MOV.U32 R7, RZ, RZ, R3 ;  /* 0x000000ffff077224 */ /* 0x000fe400078e0003 */
        /* <DEDUP_REMOVED lines=17> */
.L_x_1469:
[----:B------:R-:W-:Y:S05]  /*3870*/  BSYNC.RECONVERGENT B1 ;  /* 0x0000000000017941 */ /* 0x000fea0003800200 */
.L_x_1468:
        /* <DEDUP_REMOVED lines=32> */
.L_x_1401:
        /* <DEDUP_REMOVED lines=34> */
[----:B------:R-:W-:-:S04]  /*3ca0*/  IMAD.MOV.U32 R15, RZ, RZ, 0x500 ;  /* 0x00000500ff0f7424 */ /* 0x000fc800078e00ff */
        /* <DEDUP_REMOVED lines=8> */
[----:B------:R-:W-:Y:S02]  /*3d30*/  @P2 MOV R9, R13 ;  /* 0x0000000d00092202 */ /* 0x000fe40000000f00 */
[----:B------:R-:W-:-:S04]  /*3d40*/  @P2 SEL R7, R11, R7, P0 ;  /* 0x000000070b072207 */ /* 0x000fc80000000000 */
        /* <DEDUP_REMOVED lines=11> */
[----:B------:R-:W-:Y:S01]  /*3e00*/  IMAD.MOV.U32 R27, RZ, RZ, R2 ;  /* 0x000000ffff1b7224 */ /* 0x000fe200078e0002 */
[----:B------:R-:W0:Y:S01]  /*3e10*/  LDCU UR4, c[0x0][0x390] ;  /* 0x00007200ff0477ac */ /* 0x000e220008000800 */
[----:B------:R-:W-:Y:S02]  /*3e20*/  IMAD.MOV.U32 R24, RZ, RZ, R3 ;  /* 0x000000ffff187224 */ /* 0x000fe400078e0003 */
[----:B------:R-:W-:-:S07]  /*3e30*/  IMAD.MOV.U32 R25, RZ, RZ, 0x500 ;  /* 0x00000500ff197424 */ /* 0x000fce00078e00ff */
.L_x_1471:
[----:B------:R-:W1:Y:S01]  /*3e40*/  LDC.64 R22, c[0x0][0x380] ;  /* 0x0000e000ff167b82 */ /* 0x000e620000000a00 */
[----:B------:R-:W-:-:S04]  /*3e50*/  IMAD.IADD R3, R0, 0x1, R25 ;  /* 0x0000000100037824 */ /* 0x000fc800078e0219 */
[----:B-1----:R-:W-:-:S05]  /*3e60*/  IMAD.WIDE.U32 R22, R3, 0x10, R22 ;  /* 0x0000001003167825 */ /* 0x002fca00078e0016 */
        /* <DEDUP_REMOVED lines=17> */
[----:B------:R-:W-:-:S06]  /*3f80*/  @P2 IMAD.MOV.U32 R6, RZ, RZ, R29 ;  /* 0x000000ffff062224 */ /* 0x000fcc00078e001d */
[----:B----4-:R-:W-:Y:S01]  /*3f90*/  DSETP.GEU.AND P1, PT, R6, R10, PT ;  /* 0x0000000a0600722a */ /* 0x010fe20003f2e000 */
[----:B------:R-:W-:Y:S02]  /*3fa0*/  @P2 SEL R8, R27, R8, P0 ;  /* 0x000000081b082207 */ /* 0x000fe40000000000 */
[----:B------:R-:W-:-:S11]  /*3fb0*/  @P2 SEL R9, R24, R9, P0 ;  /* 0x0000000918092207 */ /* 0x000fd60000000000 */
[----:B-----5:R-:W-:-:S04]  /*3fc0*/  @P1 ISETP.GE.U32.AND P0, PT, R8, R12, PT ;  /* 0x0000000c0800120c */ /* 0x020fc80003f06070 */
        /* <DEDUP_REMOVED lines=25> */
[----:B------:R-:W-:Y:S01]  /*4160*/  @P1 IMAD.MOV.U32 R19, RZ, RZ, R15 ;  /* 0x000000ffff131224 */ /* 0x000fe200078e000f */
[----:B------:R-:W-:Y:S02]  /*4170*/  @P1 SEL R20, R16, R20, P0 ;  /* 0x0000001410141207 */ /* 0x000fe40000000000 */
[----:B------:R-:W-:Y:S01]  /*4180*/  @P1 SEL R21, R17, R21, P0 ;  /* 0x0000001511151207 */ /* 0x000fe20000000000 */
[----:B------:R-:W-:-:S05]  /*4190*/  VIADD R7, R25, 0xa00 ;  /* 0x00000a0019077836 */ /* 0x000fca0000000000 */
[----:B0-----:R-:W-:Y:S01]  /*41a0*/  ISETP.GT.AND P1, PT, R7, UR4, PT ;  /* 0x0000000407007c0c */ /* 0x001fe2000bf24270 */
[----:B------:R-:W-:-:S04]  /*41b0*/  VIADD R15, R25, 0x500 ;  /* 0x00000500190f7836 */ /* 0x000fc80000000000 */
[----:B------:R-:W-:Y:S01]  /*41c0*/  IMAD.MOV.U32 R25, RZ, RZ, R15 ;  /* 0x000000ffff197224 */ /* 0x000fe200078e000f */
[----:B--2---:R-:W-:-:S14]  /*41d0*/  DSETP.GEU.AND P2, PT, R18, R4, PT ;  /* 0x000000041200722a */ /* 0x004fdc0003f4e000 */
[----:B------:R-:W-:-:S04]  /*41e0*/  @P2 ISETP.GE.U32.AND P0, PT, R20, R2, PT ;  /* 0x000000021400220c */ /* 0x000fc80003f06070 */
[----:B------:R-:W-:-:S13]  /*41f0*/  @P2 ISETP.GE.AND.EX P0, PT, R21, R3, PT, P0 ;  /* 0x000000031500220c */ /* 0x000fda0003f06300 */
[----:B------:R-:W-:-:S06]  /*4200*/  @P2 DSETP.GT.OR P0, PT, R18, R4, !P0 ;  /* 0x000000041200222a */ /* 0x000fcc0004704400 */
[----:B------:R-:W-:Y:S02]  /*4210*/  @P2 FSEL R6, R18, R4, P0 ;  /* 0x0000000412062208 */ /* 0x000fe40000000000 */
[----:B------:R-:W-:Y:S02]  /*4220*/  @P2 FSEL R19, R19, R5, P0 ;  /* 0x0000000513132208 */ /* 0x000fe40000000000 */
[----:B------:R-:W-:Y:S02]  /*4230*/  @P2 SEL R2, R20, R2, P0 ;  /* 0x0000000214022207 */ /* 0x000fe40000000000 */
[----:B------:R-:W-:Y:S01]  /*4240*/  @P2 SEL R3, R21, R3, P0 ;  /* 0x0000000315032207 */ /* 0x000fe20000000000 */
[----:B------:R-:W-:Y:S02]  /*4250*/  @P2 IMAD.MOV.U32 R4, RZ, RZ, R6 ;  /* 0x000000ffff042224 */ /* 0x000fe400078e0006 */
[----:B------:R-:W-:Y:S02]  /*4260*/  @P2 IMAD.MOV.U32 R5, RZ, RZ, R19 ;  /* 0x000000ffff052224 */ /* 0x000fe400078e0013 */
[----:B------:R-:W-:-:S02]  /*4270*/  IMAD.MOV.U32 R27, RZ, RZ, R2 ;  /* 0x000000ffff1b7224 */ /* 0x000fc400078e0002 */
[----:B------:R-:W-:Y:S01]  /*4280*/  IMAD.MOV.U32 R24, RZ, RZ, R3 ;  /* 0x000000ffff187224 */ /* 0x000fe200078e0003 */
[----:B------:R-:W-:Y:S06]  /*4290*/  @!P1 BRA `(.L_x_1471) ;  /* 0xfffffff800e89947 */ /* 0x000fec000383ffff */
.L_x_1470:
        /* <DEDUP_REMOVED lines=14> */
[----:B------:R-:W-:Y:S01]  /*4380*/  LEA.HI R8, R20, 0x1, RZ, 0x18 ;  /* 0x0000000114087811 */ /* 0x000fe200078fc0ff */
[----:B------:R-:W-:Y:S01]  /*4390*/  IMAD.IADD R21, R0, 0x1, R15 ;  /* 0x0000000100157824 */ /* 0x000fe200078e020f */
[----:B------:R-:W-:Y:S02]  /*43a0*/  MOV R12, R0 ;  /* 0x00000000000c7202 */ /* 0x000fe40000000f00 */
[----:B------:R-:W-:-:S05]  /*43b0*/  LOP3.LUT R8, R8, 0x3, RZ, 0xc0, !PT ;  /* 0x0000000308087812 */ /* 0x000fca00078ec0ff */
[----:B------:R-:W-:-:S07]  /*43c0*/  IMAD.MOV R14, RZ, RZ, -R8 ;  /* 0x000000ffff0e7224 */ /* 0x000fce00078e0a08 */
.L_x_1478:
[----:B0-----:R-:W-:-:S05]  /*43d0*/  IMAD.WIDE.U32 R18, R21, 0x10, R6 ;  /* 0x0000001015127825 */ /* 0x001fca00078e0006 */
[----:B------:R-:W2:Y:S04]  /*43e0*/  LDG.E.64.CONSTANT R8, desc[UR6][R18.64] ;  /* 0x0000000612087981 */ /* 0x000ea8000c1e9b00 */
[----:B------:R-:W3:Y:S01]  /*43f0*/  LDG.E.64.CONSTANT R10, desc[UR6][R18.64+0x8] ;  /* 0x00000806120a7981 */ /* 0x000ee2000c1e9b00 */
[----:B------:R-:W-:Y:S01]  /*4400*/  VIADD R14, R14, 0x1 ;  /* 0x000000010e0e7836 */ /* 0x000fe20000000000 */
[----:B------:R-:W-:Y:S01]  /*4410*/  BSSY.RECONVERGENT B3, `(.L_x_1476) ;  /* 0x000001a000037945 */ /* 0x000fe20003800200 */
[----:B------:R-:W-:Y:S02]  /*4420*/  IMAD.MOV.U32 R23, RZ, RZ, R2 ;  /* 0x000000ffff177224 */ /* 0x000fe400078e0002 */
        /* <DEDUP_REMOVED lines=24> */
.L_x_1477:
[----:B------:R-:W-:Y:S05]  /*45b0*/  BSYNC.RECONVERGENT B3 ;  /* 0x0000000000037941 */ /* 0x000fea0003800200 */
.L_x_1476:
[----:B------:R-:W-:Y:S02]  /*45c0*/  VIADD R12, R12, 0x100 ;  /* 0x000001000c0c7836 */ /* 0x000fe40000000000 */
[----:B------:R-:W-:Y:S01]  /*45d0*/  VIADD R21, R21, 0x100 ;  /* 0x0000010015157836 */ /* 0x000fe20000000000 */
[----:B------:R-:W-:Y:S06]  /*45e0*/  @P2 BRA `(.L_x_1478) ;  /* 0xfffffffc00782947 */ /* 0x000fec000383ffff */
.L_x_1475:
[----:B------:R-:W-:Y:S05]  /*45f0*/  BSYNC.RECONVERGENT B2 ;  /* 0x0000000000027941 */ /* 0x000fea0003800200 */
.L_x_1474:
        /* <DEDUP_REMOVED lines=11> */
.L_x_1487:
[----:B-1----:R-:W-:-:S05]  /*46b0*/  IMAD.WIDE.U32 R8, R15, 0x10, R10 ;  /* 0x000000100f087825 */ /* 0x002fca00078e000a */
[----:B------:R-:W2:Y:S04]  /*46c0*/  LDG.E.64.CONSTANT R22, desc[UR6][R8.64] ;  /* 0x0000000608167981 */ /* 0x000ea8000c1e9b00 */
[----:B------:R0:W3:Y:S02]  /*46d0*/  LDG.E.64.CONSTANT R6, desc[UR6][R8.64+0x8] ;  /* 0x0000080608067981 */ /* 0x0000e4000c1e9b00 */
[----:B0-----:R-:W-:Y:S02]  /*46e0*/  IMAD.MOV.U32 R8, RZ, RZ, R14 ;  /* 0x000000ffff087224 */ /* 0x001fe400078e000e */
[----:B------:R-:W-:-:S05]  /*46f0*/  IMAD.MOV.U32 R9, RZ, RZ, R17 ;  /* 0x000000ffff097224 */ /* 0x000fca00078e0011 */
[----:B------:R0:W5:Y:S04]  /*4700*/  LDG.E.64.CONSTANT R20, desc[UR6][R8.64+-0x2008] ;  /* 0xffdff80608147981 */ /* 0x000168000c1e9b00 */
[----:B------:R0:W5:Y:S01]  /*4710*/  LDG.E.64.CONSTANT R18, desc[UR6][R8.64+-0x2000] ;  /* 0xffe0000608127981 */ /* 0x000162000c1e9b00 */
[----:B------:R-:W-:Y:S01]  /*4720*/  BSSY.RECONVERGENT B2, `(.L_x_1479) ;  /* 0x0000015000027945 */ /* 0x000fe20003800200 */
[----:B--2---:R-:W-:Y:S01]  /*4730*/  DSETP.GEU.AND P0, PT, R4, R22, PT ;  /* 0x000000160400722a */ /* 0x004fe20003f0e000 */
[----:B------:R-:W-:Y:S02]  /*4740*/  IMAD.MOV.U32 R16, RZ, RZ, R22 ;  /* 0x000000ffff107224 */ /* 0x000fe400078e0016 */
[----:B------:R-:W-:Y:S01]  /*4750*/  IMAD.MOV.U32 R17, RZ, RZ, R23 ;  /* 0x000000ffff117224 */ /* 0x000fe200078e0017 */
[----:B---3--:R-:W-:Y:S01]  /*4760*/  MOV R29, R7 ;  /* 0x00000007001d7202 */ /* 0x008fe20000000f00 */
[----:B------:R-:W-:-:S09]  /*4770*/  IMAD.MOV.U32 R27, RZ, RZ, R6 ;  /* 0x000000ffff1b7224 */ /* 0x000fd200078e0006 */
        /* <DEDUP_REMOVED lines=15> */
.L_x_1480:
[----:B------:R-:W-:Y:S05]  /*4870*/  BSYNC.RECONVERGENT B2 ;  /* 0x0000000000027941 */ /* 0x000fea0003800200 */
.L_x_1479:
[----:B------:R0:W5:Y:S04]  /*4880*/  LDG.E.64.CONSTANT R6, desc[UR6][R8.64+-0x1008] ;  /* 0xffeff80608067981 */ /* 0x000168000c1e9b00 */
[----:B------:R0:W5:Y:S02]  /*4890*/  LDG.E.64.CONSTANT R4, desc[UR6][R8.64+-0x1000] ;  /* 0xfff0000608047981 */ /* 0x000164000c1e9b00 */
[----:B-----5:R-:W-:Y:S01]  /*48a0*/  DSETP.GEU.AND P0, PT, R16, R20, PT ;  /* 0x000000141000722a */ /* 0x020fe20003f0e000 */
[----:B------:R-:W-:Y:S01]  /*48b0*/  BSSY.RECONVERGENT B2, `(.L_x_1481) ;  /* 0x0000014000027945 */ /* 0x000fe20003800200 */
[----:B------:R-:W-:Y:S02]  /*48c0*/  IMAD.MOV.U32 R2, RZ, RZ, R20 ;  /* 0x000000ffff027224 */ /* 0x000fe400078e0014 */
[----:B------:R-:W-:-:S02]  /*48d0*/  IMAD.MOV.U32 R3, RZ, RZ, R21 ;  /* 0x000000ffff037224 */ /* 0x000fc400078e0015 */
        /* <DEDUP_REMOVED lines=17> */
.L_x_1482:
[----:B------:R-:W-:Y:S05]  /*49f0*/  BSYNC.RECONVERGENT B2 ;  /* 0x0000000000027941 */ /* 0x000fea0003800200 */
.L_x_1481:
[----:B------:R0:W5:Y:S04]  /*4a00*/  LDG.E.64.CONSTANT R16, desc[UR6][R8.64+-0x8] ;  /* 0xfffff80608107981 */ /* 0x000168000c1e9b00 */
[----:B------:R0:W5:Y:S01]  /*4a10*/  LDG.E.64.CONSTANT R18, desc[UR6][R8.64] ;  /* 0x0000000608127981 */ /* 0x000162000c1e9b00 */
[----:B------:R-:W-:Y:S01]  /*4a20*/  DSETP.GEU.AND P0, PT, R2, R6, PT ;  /* 0x000000060200722a */ /* 0x000fe20003f0e000 */
[----:B------:R-:W-:Y:S01]  /*4a30*/  BSSY.RECONVERGENT B2, `(.L_x_1483) ;  /* 0x0000014000027945 */ /* 0x000fe20003800200 */
[----:B------:R-:W-:Y:S02]  /*4a40*/  IMAD.MOV.U32 R20, RZ, RZ, R6 ;  /* 0x000000ffff147224 */ /* 0x000fe400078e0006 */
[----:B------:R-:W-:Y:S02]  /*4a50*/  IMAD.MOV.U32 R21, RZ, RZ, R7 ;  /* 0x000000ffff157224 */ /* 0x000fe400078e0007 */
[----:B------:R-:W-:-:S02]  /*4a60*/  IMAD.MOV.U32 R29, RZ, RZ, R4 ;  /* 0x000000ffff1d7224 */ /* 0x000fc400078e0004 */
        /* <DEDUP_REMOVED lines=16> */
.L_x_1484:
[----:B------:R-:W-:Y:S05]  /*4b70*/  BSYNC.RECONVERGENT B2 ;  /* 0x0000000000027941 */ /* 0x000fea0003800200 */
.L_x_1483:
        /* <DEDUP_REMOVED lines=21> */
.L_x_1486:
[----:B------:R-:W-:Y:S05]  /*4cd0*/  BSYNC.RECONVERGENT B2 ;  /* 0x0000000000027941 */ /* 0x000fea0003800200 */
.L_x_1485:
[----:B------:R-:W-:Y:S01]  /*4ce0*/  VIADD R12, R12, 0x400 ;  /* 0x000004000c0c7836 */ /* 0x000fe20000000000 */
[----:B------:R-:W-:Y:S01]  /*4cf0*/  IADD3 R14, P1, PT, R8, 0x4000, RZ ;  /* 0x00004000080e7810 */ /* 0x000fe20007f3e0ff */
[----:B------:R-:W-:-:S03]  /*4d00*/  VIADD R15, R15, 0x400 ;  /* 0x000004000f0f7836 */ /* 0x000fc60000000000 */
[----:B------:R-:W-:Y:S01]  /*4d10*/  ISETP.GE.AND P0, PT, R12, R13, PT ;  /* 0x0000000d0c00720c */ /* 0x000fe20003f06270 */
[----:B------:R-:W-:-:S12]  /*4d20*/  IMAD.X R17, RZ, RZ, R9, P1 ;  /* 0x000000ffff117224 */ /* 0x000fd800008e0609 */
[----:B------:R-:W-:Y:S05]  /*4d30*/  @!P0 BRA `(.L_x_1487) ;  /* 0xfffffff8005c8947 */ /* 0x000fea000383ffff */
.L_x_1473:
[----:B------:R-:W-:Y:S05]  /*4d40*/  BSYNC.RECONVERGENT B1 ;  /* 0x0000000000017941 */ /* 0x000fea0003800200 */
.L_x_1472:
        /* <DEDUP_REMOVED lines=32> */
.L_x_1489:
[----:B------:R-:W-:Y:S05]  /*4f50*/  BSYNC.RECONVERGENT B1 ;  /* 0x0000000000017941 */ /* 0x000fea0003800200 */
.L_x_1488:
        /* <DEDUP_REMOVED lines=12> */
[----:B---3--:R-:W-:Y:S01]  /*5020*/  IMAD.MOV.U32 R8, RZ, RZ, R14 ;  /* 0x000000ffff087224 */ /* 0x008fe200078e000e */
        /* <DEDUP_REMOVED lines=18> */
.L_x_1491:
[----:B------:R-:W-:Y:S05]  /*5150*/  BSYNC.RECONVERGENT B1 ;  /* 0x0000000000017941 */ /* 0x000fea0003800200 */
.L_x_1490:
[----:B------:R-:W-:Y:S01]  /*5160*/  ISETP.GT.AND P0, PT, R10, 0x1b, PT ;  /* 0x0000001b0a00780c */ /* 0x000fe20003f04270 */
[----:B0-----:R0:W0:Y:S01]  /*5170*/  SHFL.DOWN PT, R6, R2, 0x4, 0x1f ;  /* 0x08801f0002067f89 */ /* 0x00102200000e0000 */
[----:B------:R-:W-:Y:S01]  /*5180*/  BSSY.RECONVERGENT B1, `(.L_x_1492) ;  /* 0x000001d000017945 */ /* 0x000fe20003800200 */
[----:B------:R-:W-:Y:S02]  /*5190*/  IMAD.MOV.U32 R11, RZ, RZ, R8 ;  /* 0x000000ffff0b7224 */ /* 0x000fe400078e0008 */
[----:B------:R0:W0:Y:S01]  /*51a0*/  SHFL.DOWN PT, R7, R3, 0x4, 0x1f ;  /* 0x08801f0003077f89 */ /* 0x00002200000e0000 */
[----:B------:R-:W-:Y:S02]  /*51b0*/  IMAD.MOV.U32 R12, RZ, RZ, R9 ;  /* 0x000000ffff0c7224 */ /* 0x000fe400078e0009 */
[----:B-1----:R-:W-:Y:S01]  /*51c0*/  IMAD.MOV.U32 R4, RZ, RZ, R2 ;  /* 0x000000ffff047224 */ /* 0x002fe200078e0002 */
[----:B----4-:R1:W4:Y:S01]  /*51d0*/  SHFL.DOWN PT, R13, R8, 0x4, 0x1f ;  /* 0x08801f00080d7f89 */ /* 0x01032200000e0000 */
[----:B--2---:R-:W-:-:S03]  /*51e0*/  IMAD.MOV.U32 R5, RZ, RZ, R3 ;  /* 0x000000ffff057224 */ /* 0x004fc600078e0003 */
[----:B---3--:R1:W2:Y:S01]  /*51f0*/  SHFL.DOWN PT, R14, R9, 0x4, 0x1f ;  /* 0x08801f00090e7f89 */ /* 0x0082a200000e0000 */
[----:B------:R-:W-:Y:S05]  /*5200*/  @P0 BRA `(.L_x_1493) ;  /* 0x0000000000500947 */ /* 0x000fea0003800000 */
[----:B0-----:R-:W-:Y:S01]  /*5210*/  DSETP.GEU.AND P0, PT, R2, R6, PT ;  /* 0x000000060200722a */ /* 0x001fe20003f0e000 */
[----:B----4-:R-:W-:Y:S02]  /*5220*/  IMAD.MOV.U32 R11, RZ, RZ, R13 ;  /* 0x000000ffff0b7224 */ /* 0x010fe400078e000d */
[----:B--2---:R-:W-:Y:S02]  /*5230*/  IMAD.MOV.U32 R12, RZ, RZ, R14 ;  /* 0x000000ffff0c7224 */ /* 0x004fe400078e000e */
        /* <DEDUP_REMOVED lines=17> */
.L_x_1493:
[----:B------:R-:W-:Y:S05]  /*5350*/  BSYNC.RECONVERGENT B1 ;  /* 0x0000000000017941 */ /* 0x000fea0003800200 */
.L_x_1492:
[----:B------:R-:W-:Y:S01]  /*5360*/  ISETP.GT.AND P0, PT, R10, 0x17, PT ;  /* 0x000000170a00780c */ /* 0x000fe20003f04270 */
[----:B0-----:R0:W3:Y:S01]  /*5370*/  SHFL.DOWN PT, R2, R4, 0x8, 0x1f ;  /* 0x09001f0004027f89 */ /* 0x0010e200000e0000 */
[----:B------:R-:W-:Y:S01]  /*5380*/  BSSY.RECONVERGENT B1, `(.L_x_1494) ;  /* 0x000001d000017945 */ /* 0x000fe20003800200 */
[----:B-1----:R-:W-:Y:S02]  /*5390*/  IMAD.MOV.U32 R8, RZ, RZ, R11 ;  /* 0x000000ffff087224 */ /* 0x002fe400078e000b */
[----:B------:R0:W1:Y:S01]  /*53a0*/  SHFL.DOWN PT, R3, R5, 0x8, 0x1f ;  /* 0x09001f0005037f89 */ /* 0x00006200000e0000 */
[----:B------:R-:W-:Y:S02]  /*53b0*/  IMAD.MOV.U32 R9, RZ, RZ, R12 ;  /* 0x000000ffff097224 */ /* 0x000fe400078e000c */
[----:B------:R-:W-:Y:S01]  /*53c0*/  IMAD.MOV.U32 R6, RZ, RZ, R4 ;  /* 0x000000ffff067224 */ /* 0x000fe200078e0004 */
[----:B--2---:R0:W2:Y:S01]  /*53d0*/  SHFL.DOWN PT, R14, R11, 0x8, 0x1f ;  /* 0x09001f000b0e7f89 */ /* 0x0040a200000e0000 */
[----:B------:R-:W-:-:S03]  /*53e0*/  IMAD.MOV.U32 R7, RZ, RZ, R5 ;  /* 0x000000ffff077224 */ /* 0x000fc600078e0005 */
[----:B----4-:R0:W4:Y:S01]  /*53f0*/  SHFL.DOWN PT, R13, R12, 0x8, 0x1f ;  /* 0x09001f000c0d7f89 */ /* 0x01012200000e0000 */
        /* <DEDUP_REMOVED lines=21> */
.L_x_1495:
[----:B------:R-:W-:Y:S05]  /*5550*/  BSYNC.RECONVERGENT B1 ;  /* 0x0000000000017941 */ /* 0x000fea0003800200 */
.L_x_1494:
[----:B------:R-:W-:Y:S01]  /*5560*/  ISETP.GT.AND P0, PT, R10, 0xf, PT ;  /* 0x0000000f0a00780c */ /* 0x000fe20003f04270 */
[----:B0-----:R0:W0:Y:S01]  /*5570*/  SHFL.DOWN PT, R4, R6, 0x10, 0x1f ;  /* 0x0a001f0006047f89 */ /* 0x00102200000e0000 */
[----:B------:R-:W-:Y:S01]  /*5580*/  BSSY.RECONVERGENT B1, `(.L_x_1496) ;  /* 0x000001d000017945 */ /* 0x000fe20003800200 */
[----:B--2---:R-:W-:Y:S02]  /*5590*/  IMAD.MOV.U32 R14, RZ, RZ, R8 ;  /* 0x000000ffff0e7224 */ /* 0x004fe400078e0008 */
[----:B------:R2:W0:Y:S01]  /*55a0*/  SHFL.DOWN PT, R5, R7, 0x10, 0x1f ;  /* 0x0a001f0007057f89 */ /* 0x00042200000e0000 */
[----:B------:R-:W-:Y:S02]  /*55b0*/  IMAD.MOV.U32 R15, RZ, RZ, R9 ;  /* 0x000000ffff0f7224 */ /* 0x000fe400078e0009 */
[----:B---3--:R-:W-:Y:S01]  /*55c0*/  IMAD.MOV.U32 R2, RZ, RZ, R6 ;  /* 0x000000ffff027224 */ /* 0x008fe200078e0006 */
[----:B------:R2:W3:Y:S01]  /*55d0*/  SHFL.DOWN PT, R11, R8, 0x10, 0x1f ;  /* 0x0a001f00080b7f89 */ /* 0x0004e200000e0000 */
[----:B-1----:R-:W-:-:S03]  /*55e0*/  IMAD.MOV.U32 R3, RZ, RZ, R7 ;  /* 0x000000ffff037224 */ /* 0x002fc600078e0007 */
[----:B------:R2:W1:Y:S01]  /*55f0*/  SHFL.DOWN PT, R12, R9, 0x10, 0x1f ;  /* 0x0a001f00090c7f89 */ /* 0x00046200000e0000 */
[----:B------:R-:W-:Y:S05]  /*5600*/  @P0 BRA `(.L_x_1497) ;  /* 0x0000000000500947 */ /* 0x000fea0003800000 */
[----:B0-----:R-:W-:Y:S01]  /*5610*/  DSETP.GEU.AND P0, PT, R6, R4, PT ;  /* 0x000000040600722a */ /* 0x001fe20003f0e000 */
[----:B---3--:R-:W-:Y:S02]  /*5620*/  IMAD.MOV.U32 R14, RZ, RZ, R11 ;  /* 0x000000ffff0e7224 */ /* 0x008fe400078e000b */
        /* <DEDUP_REMOVED lines=18> */
.L_x_1497:
[----:B------:R-:W-:Y:S05]  /*5750*/  BSYNC.RECONVERGENT B1 ;  /* 0x0000000000017941 */ /* 0x000fea0003800200 */
.L_x_1496:
        /* <DEDUP_REMOVED lines=11> */
.L_x_1499:
[----:B------:R-:W-:Y:S05]  /*5810*/  BSYNC.RECONVERGENT B1 ;  /* 0x0000000000017941 */ /* 0x000fea0003800200 */
.L_x_1498:
        /* <DEDUP_REMOVED lines=8> */
[----:B--2---:R-:W2:Y:S04]  /*58a0*/  LDS.128 R4, [R0+0x20] ;  /* 0x0000200000047984 */ /* 0x004ea80000000c00 */
[----:B-1--4-:R1:W4:Y:S04]  /*58b0*/  LDS.64 R12, [R0+0x80] ;  /* 0x00008000000c7984 */ /* 0x0123280000000a00 */
[----:B---3--:R1:W3:Y:S01]  /*58c0*/  LDS.128 R8, [R0+0x30] ;  /* 0x0000300000087984 */ /* 0x0082e20000000c00 */
[----:B0-----:R-:W-:Y:S01]  /*58d0*/  DSETP.GEU.AND P0, PT, R2, R16, PT ;  /* 0x000000100200722a */ /* 0x001fe20003f0e000 */
[----:B------:R-:W-:-:S02]  /*58e0*/  IMAD.MOV.U32 R24, RZ, RZ, R16 ;  /* 0x000000ffff187224 */ /* 0x000fc400078e0010 */
[----:B------:R-:W-:Y:S02]  /*58f0*/  IMAD.MOV.U32 R25, RZ, RZ, R17 ;  /* 0x000000ffff197224 */ /* 0x000fe400078e0011 */
[----:B--2---:R-:W-:Y:S02]  /*5900*/  IMAD.MOV.U32 R27, RZ, RZ, R4 ;  /* 0x000000ffff1b7224 */ /* 0x004fe400078e0004 */
[----:B------:R-:W-:-:S07]  /*5910*/  IMAD.MOV.U32 R29, RZ, RZ, R5 ;  /* 0x000000ffff1d7224 */ /* 0x000fce00078e0005 */
[----:B-1-34-:R-:W-:Y:S05]  /*5920*/  @!P0 BRA `(.L_x_1501) ;  /* 0x0000000000388947 */ /* 0x01afea0003800000 */
        /* <DEDUP_REMOVED lines=14> */
.L_x_1501:
[----:B------:R-:W-:Y:S05]  /*5a10*/  BSYNC.RECONVERGENT B1 ;  /* 0x0000000000017941 */ /* 0x000fea0003800200 */
.L_x_1500:
        /* <DEDUP_REMOVED lines=23> */
.L_x_1503:
[----:B------:R-:W-:Y:S05]  /*5b90*/  BSYNC.RECONVERGENT B1 ;  /* 0x0000000000017941 */ /* 0x000fea0003800200 */
.L_x_1502:
        /* <DEDUP_REMOVED lines=21> */
.L_x_1505:
[----:B------:R-:W-:Y:S05]  /*5cf0*/  BSYNC.RECONVERGENT B1 ;  /* 0x0000000000017941 */ /* 0x000fea0003800200 */
.L_x_1504:
        /* <DEDUP_REMOVED lines=23> */
.L_x_1507:
[----:B------:R-:W-:Y:S05]  /*5e70*/  BSYNC.RECONVERGENT B1 ;  /* 0x0000000000017941 */ /* 0x000fea0003800200 */
.L_x_1506:
[----:B------:R-:W-:Y:S01]  /*5e80*/  DSETP.GEU.AND P0, PT, R14, R22, PT ;  /* 0x000000160e00722a */ /* 0x000fe20003f0e000 */
[----:B------:R-:W-:Y:S01]  /*5e90*/  BSSY.RECONVERGENT B1, `(.L_x_1508) ;  /* 0x0000014000017945 */ /* 0x000fe20003800200 */
[----:B------:R-:W-:Y:S01]  /*5ea0*/  MOV R2, R22 ;  /* 0x0000001600027202 */ /* 0x000fe20000000f00 */
[----:B------:R-:W-:Y:S02]  /*5eb0*/  IMAD.MOV.U32 R3, RZ, RZ, R23 ;  /* 0x000000ffff037224 */ /* 0x000fe400078e0017 */
[----:B-1----:R-:W-:Y:S02]  /*5ec0*/  IMAD.MOV.U32 R19, RZ, RZ, R8 ;  /* 0x000000ffff137224 */ /* 0x002fe400078e0008 */
        /* <DEDUP_REMOVED lines=16> */
.L_x_1509:
[----:B------:R-:W-:Y:S05]  /*5fd0*/  BSYNC.RECONVERGENT B1 ;  /* 0x0000000000017941 */ /* 0x000fea0003800200 */
.L_x_1508:
        /* <DEDUP_REMOVED lines=21> */
.L_x_1511:
[----:B------:R-:W-:Y:S05]  /*6130*/  BSYNC.RECONVERGENT B1 ;  /* 0x0000000000017941 */ /* 0x000fea0003800200 */
.L_x_1510:
        /* <DEDUP_REMOVED lines=20> */
.L_x_1433:
[----:B------:R-:W-:Y:S05]  /*6280*/  BSYNC.RECONVERGENT B0 ;  /* 0x0000000000007941 */ /* 0x000fea0003800200 */
.L_x_1400:
[----:B------:R-:W-:Y:S05]  /*6290*/  @P1 EXIT ;  /* 0x000000000000194d */ /* 0x000fea0003800000 */
[----:B01----:R-:W0:Y:S02]  /*62a0*/  LDC.64 R4, c[0x0][0x388] ;  /* 0x0000e200ff047b82 */ /* 0x003e240000000a00 */
[----:B0-----:R-:W-:Y:S04]  /*62b0*/  STG.E.64 desc[UR6][R4.64], R2 ;  /* 0x0000000204007986 */ /* 0x001fe8000c101b06 */
[----:B------:R-:W-:Y:S01]  /*62c0*/  STG.E.64 desc[UR6][R4.64+0x8], R14 ;  /* 0x0000080e04007986 */ /* 0x000fe2000c101b06 */
[----:B------:R-:W-:Y:S05]  /*62d0*/  EXIT ;  /* 0x000000000000794d */ /* 0x000fea0003800000 */
.L_x_1512:
        /* <DEDUP_REMOVED lines=10> */
.L_x_1834:


//--------------------- .text._ZN6thrust24THRUST_300001_SM_1000_NS8cuda_cub4core6detail13_kernel_agentINS1_8__reduce10DrainAgentIiEEJN3cub18CUB_300001_SM_10009GridQueueIjEEiEEEvDpT0_ --------------------------
	.section	.text._ZN6thrust24THRUST_300001_SM_1000_NS8cuda_cub4core6detail13_kernel_agentINS1_8__reduce10DrainAgentIiEEJN3cub18CUB_300001_SM_10009GridQueueIjEEiEEEvDpT0_,"ax",@progbits
	.align	128
        .global         _ZN6thrust24THRUST_300001_SM_1000_NS8cuda_cub4core6detail13_kernel_agentINS1_8__reduce10DrainAgentIiEEJN3cub18CUB_300001_SM_10009GridQueueIjEEiEEEvDpT0_
        .type           _ZN6thrust24THRUST_300001_SM_1000_NS8cuda_cub4core6detail13_kernel_agentINS1_8__reduce10DrainAgentIiEEJN3cub18CUB_300001_SM_10009GridQueueIjEEiEEEvDpT0_,@function
        .size           _ZN6thrust24THRUST_300001_SM_1000_NS8cuda_cub4core6detail13_kernel_agentINS1_8__reduce10DrainAgentIiEEJN3cub18CUB_300001_SM_10009GridQueueIjEEiEEEvDpT0_,(.L_x_1835 - _ZN6thrust24THRUST_300001_SM_1000_NS8cuda_cub4core6detail13_kernel_agentINS1_8__reduce10DrainAgentIiEEJN3cub18CUB_300001_SM_10009GridQueueIjEEiEEEvDpT0_)
        .other          _ZN6thrust24THRUST_300001_SM_1000_NS8cuda_cub4core6detail13_kernel_agentINS1_8__reduce10DrainAgentIiEEJN3cub18CUB_300001_SM_10009GridQueueIjEEiEEEvDpT0_,@"STO_CUDA_ENTRY STV_DEFAULT"
_ZN6thrust24THRUST_300001_SM_1000_NS8cuda_cub4core6detail13_kernel_agentINS1_8__reduce10DrainAgentIiEEJN3cub18CUB_300001_SM_10009GridQueueIjEEiEEEvDpT0_:
.text._ZN6thrust24THRUST_300001_SM_1000_NS8cuda_cub4core6detail13_kernel_agentINS1_8__reduce10DrainAgentIiEEJN3cub18CUB_300001_SM_10009GridQueueIjEEiEEEvDpT0_:
[----:B------:R-:W-:Y:S08]  /*0000*/  LDC R1, c[0x0][0x37c] ;  /* 0x0000df00ff017b82 */ /* 0x000ff00000000800 */
[----:B------:R-:W0:Y:S01]  /*0010*/  LDC.64 R2, c[0x0][0x380] ;  /* 0x0000e000ff027b82 */ /* 0x000e220000000a00 */
[----:B------:R-:W0:Y:S07]  /*0020*/  LDCU.64 UR4, c[0x0][0x358] ;  /* 0x00006b00ff0477ac */ /* 0x000e2e0008000a00 */
[----:B------:R-:W1:Y:S01]  /*0030*/  LDC R5, c[0x0][0x388] ;  /* 0x0000e200ff057b82 */ /* 0x000e620000000800 */
[----:B0-----:R-:W-:Y:S04]  /*0040*/  STG.E desc[UR4][R2.64+0x4], RZ ;  /* 0x000004ff02007986 */ /* 0x001fe8000c101904 */
[----:B-1----:R-:W-:Y:S01]  /*0050*/  STG.E desc[UR4][R2.64], R5 ;  /* 0x0000000502007986 */ /* 0x002fe2000c101904 */
[----:B------:R-:W-:Y:S05]  /*0060*/  EXIT ;  /* 0x000000000000794d */ /* 0x000fea0003800000 */
.L_x_1513:
        /* <DEDUP_REMOVED lines=9> */
.L_x_1835:


//--------------------- .text._ZN6thrust24THRUST_300001_SM_1000_NS8cuda_cub4core6detail13_kernel_agentINS1_8__reduce11ReduceAgentINS0_12zip_iteratorIN4cuda3std3__45tupleIJNS0_6detail15normal_iteratorINS0_10device_ptrIdEEEENS0_17counting_iteratorIlNS0_11use_defaultESI_SI_EEEEEEEPNSB_IJdlEEESM_iNS1_9__extrema9arg_max_fIdlNSA_4lessIdEEEEEEJSL_SN_iN3cub18CUB_300001_SM_100013GridEvenShareIiEENSV_9GridQueueIjEESS_EEEvDpT0_ --------------------------
	.section	.text._ZN6thrust24THRUST_300001_SM_1000_NS8cuda_cub4core6detail13_kernel_agentINS1_8__reduce11ReduceAgentINS0_12zip_iteratorIN4cuda3std3__45tupleIJNS0_6detail15normal_iteratorINS0_10device_ptrIdEEEENS0_17counting_iteratorIlNS0_11use_defaultESI_SI_EEEEEEEPNSB_IJdlEEESM_iNS1_9__extrema9arg_max_fIdlNSA_4lessIdEEEEEEJSL_SN_iN3cub18CUB_300001_SM_100013GridEvenShareIiEENSV_9GridQueueIjEESS_EEEvDpT0_,"ax",@progbits
	.align	128
        .global         _ZN6thrust24THRUST_300001_SM_1000_NS8cuda_cub4core6detail13_kernel_agentINS1_8__reduce11ReduceAgentINS0_12zip_iteratorIN4cuda3std3__45tupleIJNS0_6detail15normal_iteratorINS0_10device_ptrIdEEEENS0_17counting_iteratorIlNS0_11use_defaultESI_SI_EEEEEEEPNSB_IJdlEEESM_iNS1_9__extrema9arg_max_fIdlNSA_4lessIdEEEEEEJSL_SN_iN3cub18CUB_300001_SM_100013GridEvenShareIiEENSV_9GridQueueIjEESS_EEEvDpT0_
        .type           _ZN6thrust24THRUST_300001_SM_1000_NS8cuda_cub4core6detail13_kernel_agentINS1_8__reduce11ReduceAgentINS0_12zip_iteratorIN4cuda3std3__45tupleIJNS0_6detail15normal_iteratorINS0_10device_ptrIdEEEENS0_17counting_iteratorIlNS0_11use_defaultESI_SI_EEEEEEEPNSB_IJdlEEESM_iNS1_9__extrema9arg_max_fIdlNSA_4lessIdEEEEEEJSL_SN_iN3cub18CUB_300001_SM_100013GridEvenShareIiEENSV_9GridQueueIjEESS_EEEvDpT0_,@function
        .size           _ZN6thrust24THRUST_300001_SM_1000_NS8cuda_cub4core6detail13_kernel_agentINS1_8__reduce11ReduceAgentINS0_12zip_iteratorIN4cuda3std3__45tupleIJNS0_6detail15normal_iteratorINS0_10device_ptrIdEEEENS0_17counting_iteratorIlNS0_11use_defaultESI_SI_EEEEEEEPNSB_IJdlEEESM_iNS1_9__extrema9arg_max_fIdlNSA_4lessIdEEEEEEJSL_SN_iN3cub18CUB_300001_SM_100013GridEvenShareIiEENSV_9GridQueueIjEESS_EEEvDpT0_,(.L_x_1836 - _ZN6thrust24THRUST_300001_SM_1000_NS8cuda_cub4core6detail13_kernel_agentINS1_8__reduce11ReduceAgentINS0_12zip_iteratorIN4cuda3std3__45tupleIJNS0_6detail15normal_iteratorINS0_10device_ptrIdEEEENS0_17counting_iteratorIlNS0_11use_defaultESI_SI_EEEEEEEPNSB_IJdlEEESM_iNS1_9__extrema9arg_max_fIdlNSA_4lessIdEEEEEEJSL_SN_iN3cub18CUB_300001_SM_100013GridEvenShareIiEENSV_9GridQueueIjEESS_EEEvDpT0_)
        .other          _ZN6thrust24THRUST_300001_SM_1000_NS8cuda_cub4core6detail13_kernel_agentINS1_8__reduce11ReduceAgentINS0_12zip_iteratorIN4cuda3std3__45tupleIJNS0_6detail15normal_iteratorINS0_10device_ptrIdEEEENS0_17counting_iteratorIlNS0_11use_defaultESI_SI_EEEEEEEPNSB_IJdlEEESM_iNS1_9__extrema9arg_max_fIdlNSA_4lessIdEEEEEEJSL_SN_iN3cub18CUB_300001_SM_100013GridEvenShareIiEENSV_9GridQueueIjEESS_EEEvDpT0_,@"STO_CUDA_ENTRY STV_DEFAULT"
_ZN6thrust24THRUST_300001_SM_1000_NS8cuda_cub4core6detail13_kernel_agentINS1_8__reduce11ReduceAgentINS0_12zip_iteratorIN4cuda3std3__45tupleIJNS0_6detail15normal_iteratorINS0_10device_ptrIdEEEENS0_17counting_iteratorIlNS0_11use_defaultESI_SI_EEEEEEEPNSB_IJdlEEESM_iNS1_9__extrema9arg_max_fIdlNSA_4lessIdEEEEEEJSL_SN_iN3cub18CUB_300001_SM_100013GridEvenShareIiEENSV_9GridQueueIjEESS_EEEvDpT0_:
.text._ZN6thrust24THRUST_300001_SM_1000_NS8cuda_cub4core6detail13_kernel_agentINS1_8__reduce11ReduceAgentINS0_12zip_iteratorIN4cuda3std3__45tupleIJNS0_6detail15normal_iteratorINS0_10device_ptrIdEEEENS0_17counting_iteratorIlNS0_11use_defaultESI_SI_EEEEEEEPNSB_IJdlEEESM_iNS1_9__extrema9arg_max_fIdlNSA_4lessIdEEEEEEJSL_SN_iN3cub18CUB_300001_SM_100013GridEvenShareIiEENSV_9GridQueueIjEESS_EEEvDpT0_:
        /* <DEDUP_REMOVED lines=30> */
.L_x_1517:
[----:B------:R-:W-:Y:S05]  /*01e0*/  BSYNC.RECONVERGENT B1 ;  /* 0x0000000000017941 */ /* 0x000fea0003800200 */
.L_x_1516:
        /* <DEDUP_REMOVED lines=14> */
.L_x_1524:
[----:B0-----:R-:W-:-:S06]  /*02d0*/  IMAD.WIDE R14, R19, 0x8, R12 ;  /* 0x00000008130e7825 */ /* 0x001fcc00078e020c */
[----:B------:R-:W2:Y:S01]  /*02e0*/  LDG.E.64 R14, desc[UR10][R14.64] ;  /* 0x0000000a0e0e7981 */ /* 0x000ea2000c1e1b00 */
[----:B------:R-:W-:Y:S01]  /*02f0*/  IADD3 R21, P1, PT, R19, UR6, RZ ;  /* 0x0000000613157c10 */ /* 0x000fe2000ff3e0ff */
[----:B------:R-:W-:Y:S01]  /*0300*/  VIADD R7, R7, 0x1 ;  /* 0x0000000107077836 */ /* 0x000fe20000000000 */
[----:B------:R-:W-:Y:S01]  /*0310*/  BSSY.RECONVERGENT B3, `(.L_x_1522) ;  /* 0x000001b000037945 */ /* 0x000fe20003800200 */
[----:B------:R-:W-:Y:S01]  /*0320*/  IMAD.MOV.U32 R18, RZ, RZ, R9 ;  /* 0x000000ffff127224 */ /* 0x000fe200078e0009 */
[----:B------:R-:W-:Y:S01]  /*0330*/  LEA.HI.X.SX32 R23, R19, UR7, 0x1, P1 ;  /* 0x0000000713177c11 */ /* 0x000fe200088f0eff */
[----:B------:R-:W-:Y:S01]  /*0340*/  IMAD.MOV.U32 R20, RZ, RZ, R8 ;  /* 0x000000ffff147224 */ /* 0x000fe200078e0008 */
[----:B------:R-:W-:Y:S01]  /*0350*/  ISETP.NE.AND P2, PT, R7, RZ, PT ;  /* 0x000000ff0700720c */ /* 0x000fe20003f45270 */
[----:B-----5:R-:W-:Y:S02]  /*0360*/  IMAD.MOV.U32 R16, RZ, RZ, R2 ;  /* 0x000000ffff107224 */ /* 0x020fe400078e0002 */
[----:B------:R-:W-:-:S02]  /*0370*/  IMAD.MOV.U32 R17, RZ, RZ, R3 ;  /* 0x000000ffff117224 */ /* 0x000fc400078e0003 */
[----:B------:R-:W-:Y:S02]  /*0380*/  IMAD.MOV.U32 R9, RZ, RZ, R21 ;  /* 0x000000ffff097224 */ /* 0x000fe400078e0015 */
        /* <DEDUP_REMOVED lines=19> */
.L_x_1523:
[----:B------:R-:W-:Y:S05]  /*04c0*/  BSYNC.RECONVERGENT B3 ;  /* 0x0000000000037941 */ /* 0x000fea0003800200 */
.L_x_1522:
[----:B------:R-:W-:Y:S02]  /*04d0*/  VIADD R11, R11, 0x100 ;  /* 0x000001000b0b7836 */ /* 0x000fe40000000000 */
[----:B------:R-:W-:Y:S01]  /*04e0*/  VIADD R19, R19, 0x100 ;  /* 0x0000010013137836 */ /* 0x000fe20000000000 */
[----:B------:R-:W-:Y:S06]  /*04f0*/  @P2 BRA `(.L_x_1524) ;  /* 0xfffffffc00742947 */ /* 0x000fec000383ffff */
.L_x_1521:
[----:B------:R-:W-:Y:S05]  /*0500*/  BSYNC.RECONVERGENT B2 ;  /* 0x0000000000027941 */ /* 0x000fea0003800200 */
.L_x_1520:
        /* <DEDUP_REMOVED lines=9> */
.L_x_1533:
[----:B------:R-:W-:-:S05]  /*05a0*/  IMAD.WIDE R24, R23, 0x8, R6 ;  /* 0x0000000817187825 */ /* 0x000fca00078e0206 */
[----:B------:R-:W2:Y:S04]  /*05b0*/  LDG.E.64 R20, desc[UR10][R24.64+-0x1000] ;  /* 0xfff0000a18147981 */ /* 0x000ea8000c1e1b00 */
[----:B-----5:R0:W5:Y:S04]  /*05c0*/  LDG.E.64 R16, desc[UR10][R24.64+-0x800] ;  /* 0xfff8000a18107981 */ /* 0x020168000c1e1b00 */
[----:B------:R0:W5:Y:S04]  /*05d0*/  LDG.E.64 R14, desc[UR10][R24.64] ;  /* 0x0000000a180e7981 */ /* 0x000168000c1e1b00 */
[----:B------:R0:W5:Y:S01]  /*05e0*/  LDG.E.64 R12, desc[UR10][R24.64+0x800] ;  /* 0x0008000a180c7981 */ /* 0x000162000c1e1b00 */
[C---:B------:R-:W-:Y:S01]  /*05f0*/  IADD3 R30, P1, PT, R23.reuse, UR8, RZ ;  /* 0x00000008171e7c10 */ /* 0x040fe2000ff3e0ff */
[----:B------:R-:W-:Y:S03]  /*0600*/  BSSY.RECONVERGENT B2, `(.L_x_1525) ;  /* 0x0000016000027945 */ /* 0x000fe60003800200 */
[----:B------:R-:W-:Y:S01]  /*0610*/  LEA.HI.X.SX32 R29, R23, UR9, 0x1, P1 ;  /* 0x00000009171d7c11 */ /* 0x000fe200088f0eff */
        /* <DEDUP_REMOVED lines=20> */
.L_x_1526:
[----:B------:R-:W-:Y:S05]  /*0760*/  BSYNC.RECONVERGENT B2 ;  /* 0x0000000000027941 */ /* 0x000fea0003800200 */
.L_x_1525:
[----:B-----5:R-:W-:Y:S01]  /*0770*/  DSETP.GEU.AND P0, PT, R18, R16, PT ;  /* 0x000000101200722a */ /* 0x020fe20003f0e000 */
[C---:B------:R-:W-:Y:S01]  /*0780*/  IADD3 R21, P1, PT, R27.reuse, UR8, RZ ;  /* 0x000000081b157c10 */ /* 0x040fe2000ff3e0ff */
[----:B------:R-:W-:Y:S01]  /*0790*/  BSSY.RECONVERGENT B2, `(.L_x_1527) ;  /* 0x0000015000027945 */ /* 0x000fe20003800200 */
[----:B------:R-:W-:Y:S01]  /*07a0*/  IMAD.MOV.U32 R2, RZ, RZ, R16 ;  /* 0x000000ffff027224 */ /* 0x000fe200078e0010 */
[----:B------:R-:W-:Y:S02]  /*07b0*/  MOV R3, R17 ;  /* 0x0000001100037202 */ /* 0x000fe40000000f00 */
[----:B------:R-:W-:Y:S01]  /*07c0*/  LEA.HI.X.SX32 R25, R27, UR9, 0x1, P1 ;  /* 0x000000091b197c11 */ /* 0x000fe200088f0eff */
[----:B------:R-:W-:-:S04]  /*07d0*/  IMAD.MOV.U32 R8, RZ, RZ, R21 ;  /* 0x000000ffff087224 */ /* 0x000fc800078e0015 */
        /* <DEDUP_REMOVED lines=16> */
.L_x_1528:
[----:B------:R-:W-:Y:S05]  /*08e0*/  BSYNC.RECONVERGENT B2 ;  /* 0x0000000000027941 */ /* 0x000fea0003800200 */
.L_x_1527:
        /* <DEDUP_REMOVED lines=24> */
.L_x_1530:
[----:B------:R-:W-:Y:S05]  /*0a70*/  BSYNC.RECONVERGENT B2 ;  /* 0x0000000000027941 */ /* 0x000fea0003800200 */
.L_x_1529:
[----:B------:R-:W-:Y:S01]  /*0a80*/  DSETP.GEU.AND P0, PT, R16, R12, PT ;  /* 0x0000000c1000722a */ /* 0x000fe20003f0e000 */
[----:B------:R-:W-:Y:S01]  /*0a90*/  LEA.HI.X.SX32 R15, R22, UR9, 0x1, P2 ;  /* 0x00000009160f7c11 */ /* 0x000fe200090f0eff */
        /* <DEDUP_REMOVED lines=20> */
.L_x_1532:
[----:B------:R-:W-:Y:S05]  /*0be0*/  BSYNC.RECONVERGENT B2 ;  /* 0x0000000000027941 */ /* 0x000fea0003800200 */
.L_x_1531:
[----:B------:R-:W-:Y:S02]  /*0bf0*/  VIADD R11, R11, 0x400 ;  /* 0x000004000b0b7836 */ /* 0x000fe40000000000 */
[----:B------:R-:W-:Y:S02]  /*0c00*/  VIADD R27, R27, 0x400 ;  /* 0x000004001b1b7836 */ /* 0x000fe40000000000 */
[----:B------:R-:W-:Y:S01]  /*0c10*/  VIADD R26, R26, 0x400 ;  /* 0x000004001a1a7836 */ /* 0x000fe20000000000 */
[----:B------:R-:W-:Y:S01]  /*0c20*/  ISETP.GE.AND P0, PT, R11, R4, PT ;  /* 0x000000040b00720c */ /* 0x000fe20003f06270 */
[----:B------:R-:W-:Y:S02]  /*0c30*/  VIADD R22, R22, 0x400 ;  /* 0x0000040016167836 */ /* 0x000fe40000000000 */
[----:B------:R-:W-:-:S10]  /*0c40*/  VIADD R23, R23, 0x400 ;  /* 0x0000040017177836 */ /* 0x000fd40000000000 */
[----:B------:R-:W-:Y:S05]  /*0c50*/  @!P0 BRA `(.L_x_1533) ;  /* 0xfffffff800508947 */ /* 0x000fea000383ffff */
.L_x_1519:
[----:B------:R-:W-:Y:S05]  /*0c60*/  BSYNC.RECONVERGENT B1 ;  /* 0x0000000000017941 */ /* 0x000fea0003800200 */
.L_x_1518:
        /* <DEDUP_REMOVED lines=34> */
.L_x_1536:
[----:B------:R-:W-:Y:S05]  /*0e90*/  BSYNC.RECONVERGENT B1 ;  /* 0x0000000000017941 */ /* 0x000fea0003800200 */
.L_x_1535:
        /* <DEDUP_REMOVED lines=31> */
.L_x_1538:
[----:B------:R-:W-:Y:S05]  /*1090*/  BSYNC.RECONVERGENT B1 ;  /* 0x0000000000017941 */ /* 0x000fea0003800200 */
.L_x_1537:
[----:B------:R-:W-:Y:S01]  /*10a0*/  ISETP.GT.AND P0, PT, R14, 0x1b, PT ;  /* 0x0000001b0e00780c */ /* 0x000fe20003f04270 */
[----:B-1----:R1:W1:Y:S01]  /*10b0*/  SHFL.DOWN PT, R8, R2, 0x4, 0x1f ;  /* 0x08801f0002087f89 */ /* 0x00226200000e0000 */
[----:B------:R-:W-:Y:S01]  /*10c0*/  BSSY.RECONVERGENT B1, `(.L_x_1539) ;  /* 0x000001d000017945 */ /* 0x000fe20003800200 */
[----:B---3--:R-:W-:Y:S02]  /*10d0*/  IMAD.MOV.U32 R11, RZ, RZ, R4 ;  /* 0x000000ffff0b7224 */ /* 0x008fe400078e0004 */
[----:B--2---:R2:W3:Y:S01]  /*10e0*/  SHFL.DOWN PT, R9, R3, 0x4, 0x1f ;  /* 0x08801f0003097f89 */ /* 0x0044e200000e0000 */
[----:B0-----:R-:W-:Y:S02]  /*10f0*/  IMAD.MOV.U32 R12, RZ, RZ, R10 ;  /* 0x000000ffff0c7224 */ /* 0x001fe400078e000a */
[----:B------:R-:W-:Y:S01]  /*1100*/  IMAD.MOV.U32 R6, RZ, RZ, R2 ;  /* 0x000000ffff067224 */ /* 0x000fe200078e0002 */
[----:B------:R2:W0:Y:S01]  /*1110*/  SHFL.DOWN PT, R13, R4, 0x4, 0x1f ;  /* 0x08801f00040d7f89 */ /* 0x00042200000e0000 */
[----:B------:R-:W-:-:S03]  /*1120*/  IMAD.MOV.U32 R7, RZ, RZ, R3 ;  /* 0x000000ffff077224 */ /* 0x000fc600078e0003 */
[----:B------:R2:W0:Y:S01]  /*1130*/  SHFL.DOWN PT, R15, R10, 0x4, 0x1f ;  /* 0x08801f000a0f7f89 */ /* 0x00042200000e0000 */
[----:B------:R-:W-:Y:S05]  /*1140*/  @P0 BRA `(.L_x_1540) ;  /* 0x0000000000500947 */ /* 0x000fea0003800000 */
[----:B-1-3--:R-:W-:Y:S01]  /*1150*/  DSETP.GEU.AND P0, PT, R2, R8, PT ;  /* 0x000000080200722a */ /* 0x00afe20003f0e000 */
        /* <DEDUP_REMOVED lines=19> */
.L_x_1540:
[----:B------:R-:W-:Y:S05]  /*1290*/  BSYNC.RECONVERGENT B1 ;  /* 0x0000000000017941 */ /* 0x000fea0003800200 */
.L_x_1539:
[----:B------:R-:W-:Y:S01]  /*12a0*/  ISETP.GT.AND P0, PT, R14, 0x17, PT ;  /* 0x000000170e00780c */ /* 0x000fe20003f04270 */
[----:B-1----:R1:W1:Y:S01]  /*12b0*/  SHFL.DOWN PT, R8, R6, 0x8, 0x1f ;  /* 0x09001f0006087f89 */ /* 0x00226200000e0000 */
[----:B------:R-:W-:Y:S01]  /*12c0*/  BSSY.RECONVERGENT B1, `(.L_x_1541) ;  /* 0x000001d000017945 */ /* 0x000fe20003800200 */
[----:B--2---:R-:W-:Y:S02]  /*12d0*/  IMAD.MOV.U32 R4, RZ, RZ, R11 ;  /* 0x000000ffff047224 */ /* 0x004fe400078e000b */
[----:B---3--:R2:W3:Y:S01]  /*12e0*/  SHFL.DOWN PT, R9, R7, 0x8, 0x1f ;  /* 0x09001f0007097f89 */ /* 0x0084e200000e0000 */
[----:B------:R-:W-:Y:S02]  /*12f0*/  IMAD.MOV.U32 R10, RZ, RZ, R12 ;  /* 0x000000ffff0a7224 */ /* 0x000fe400078e000c */
[----:B------:R-:W-:Y:S01]  /*1300*/  IMAD.MOV.U32 R2, RZ, RZ, R6 ;  /* 0x000000ffff027224 */ /* 0x000fe200078e0006 */
[----:B----4-:R2:W4:Y:S01]  /*1310*/  SHFL.DOWN PT, R16, R11, 0x8, 0x1f ;  /* 0x09001f000b107f89 */ /* 0x01052200000e0000 */
[----:B------:R-:W-:-:S03]  /*1320*/  IMAD.MOV.U32 R3, RZ, RZ, R7 ;  /* 0x000000ffff037224 */ /* 0x000fc600078e0007 */
[----:B0-----:R2:W0:Y:S01]  /*1330*/  SHFL.DOWN PT, R13, R12, 0x8, 0x1f ;  /* 0x09001f000c0d7f89 */ /* 0x00142200000e0000 */
[----:B------:R-:W-:Y:S05]  /*1340*/  @P0 BRA `(.L_x_1542) ;  /* 0x0000000000500947 */ /* 0x000fea0003800000 */
[----:B-1-3--:R-:W-:Y:S01]  /*1350*/  DSETP.GEU.AND P0, PT, R6, R8, PT ;  /* 0x000000080600722a */ /* 0x00afe20003f0e000 */
        /* <DEDUP_REMOVED lines=19> */
.L_x_1542:
[----:B------:R-:W-:Y:S05]  /*1490*/  BSYNC.RECONVERGENT B1 ;  /* 0x0000000000017941 */ /* 0x000fea0003800200 */
.L_x_1541:
[----:B------:R-:W-:Y:S01]  /*14a0*/  ISETP.GT.AND P0, PT, R14, 0xf, PT ;  /* 0x0000000f0e00780c */ /* 0x000fe20003f04270 */
[----:B-1----:R1:W1:Y:S01]  /*14b0*/  SHFL.DOWN PT, R6, R2, 0x10, 0x1f ;  /* 0x0a001f0002067f89 */ /* 0x00226200000e0000 */
[----:B------:R-:W-:Y:S01]  /*14c0*/  BSSY.RECONVERGENT B1, `(.L_x_1543) ;  /* 0x000001d000017945 */ /* 0x000fe20003800200 */
[----:B------:R-:W-:Y:S01]  /*14d0*/  MOV R17, R4 ;  /* 0x0000000400117202 */ /* 0x000fe20000000f00 */
[----:B------:R-:W-:Y:S01]  /*14e0*/  IMAD.MOV.U32 R19, RZ, RZ, R10 ;  /* 0x000000ffff137224 */ /* 0x000fe200078e000a */
[----:B--2---:R2:W1:Y:S01]  /*14f0*/  SHFL.DOWN PT, R7, R3, 0x10, 0x1f ;  /* 0x0a001f0003077f89 */ /* 0x00446200000e0000 */
[----:B------:R-:W-:Y:S02]  /*1500*/  IMAD.MOV.U32 R12, RZ, RZ, R2 ;  /* 0x000000ffff0c7224 */ /* 0x000fe400078e0002 */
[----:B0-----:R-:W-:Y:S01]  /*1510*/  IMAD.MOV.U32 R13, RZ, RZ, R3 ;  /* 0x000000ffff0d7224 */ /* 0x001fe200078e0003 */
[----:B---3--:R2:W0:Y:S04]  /*1520*/  SHFL.DOWN PT, R9, R4, 0x10, 0x1f ;  /* 0x0a001f0004097f89 */ /* 0x00842800000e0000 */
[----:B------:R2:W3:Y:S01]  /*1530*/  SHFL.DOWN PT, R11, R10, 0x10, 0x1f ;  /* 0x0a001f000a0b7f89 */ /* 0x0004e200000e0000 */
        /* <DEDUP_REMOVED lines=21> */
.L_x_1544:
[----:B------:R-:W-:Y:S05]  /*1690*/  BSYNC.RECONVERGENT B1 ;  /* 0x0000000000017941 */ /* 0x000fea0003800200 */
.L_x_1543:
[----:B------:R-:W-:Y:S01]  /*16a0*/  ISETP.NE.AND P0, PT, R14, RZ, PT ;  /* 0x000000ff0e00720c */ /* 0x000fe20003f05270 */
[----:B------:R-:W-:-:S12]  /*16b0*/  BSSY.RECONVERGENT B1, `(.L_x_1545) ;  /* 0x000000b000017945 */ /* 0x000fd80003800200 */
[----:B------:R-:W-:Y:S05]  /*16c0*/  @P0 BRA `(.L_x_1546) ;  /* 0x0000000000240947 */ /* 0x000fea0003800000 */
[----:B--2---:R-:W2:Y:S01]  /*16d0*/  S2R R4, SR_CgaCtaId ;  /* 0x0000000000047919 */ /* 0x004ea20000008800 */
[----:B------:R-:W-:Y:S01]  /*16e0*/  MOV R3, 0x400 ;  /* 0x0000040000037802 */ /* 0x000fe20000000f00 */
[----:B------:R-:W-:Y:S01]  /*16f0*/  IMAD.MOV.U32 R18, RZ, RZ, R17 ;  /* 0x000000ffff127224 */ /* 0x000fe200078e0011 */
[----:B-1----:R-:W-:-:S04]  /*1700*/  SHF.R.U32.HI R2, RZ, 0x1, R5 ;  /* 0x00000001ff027819 */ /* 0x002fc80000011605 */
[----:B------:R-:W-:Y:S02]  /*1710*/  LOP3.LUT R2, R2, 0x1f0, RZ, 0xc0, !PT ;  /* 0x000001f002027812 */ /* 0x000fe400078ec0ff */
[----:B--2---:R-:W-:-:S05]  /*1720*/  LEA R3, R4, R3, 0x18 ;  /* 0x0000000304037211 */ /* 0x004fca00078ec0ff */
[----:B------:R-:W-:-:S05]  /*1730*/  IMAD.IADD R3, R2, 0x1, R3 ;  /* 0x0000000102037824 */ /* 0x000fca00078e0203 */
[----:B------:R1:W-:Y:S04]  /*1740*/  STS.64 [R3+0x10], R18 ;  /* 0x0000101203007388 */ /* 0x0003e80000000a00 */
[----:B------:R1:W-:Y:S02]  /*1750*/  STS.64 [R3+0x8], R12 ;  /* 0x0000080c03007388 */ /* 0x0003e40000000a00 */
.L_x_1546:
[----:B------:R-:W-:Y:S05]  /*1760*/  BSYNC.RECONVERGENT B1 ;  /* 0x0000000000017941 */ /* 0x000fea0003800200 */
.L_x_1545:
        /* <DEDUP_REMOVED lines=8> */
[----:B0--3--:R-:W0:Y:S04]  /*17f0*/  LDS.128 R8, [R32+0x20] ;  /* 0x0000200020087984 */ /* 0x009e280000000c00 */
[----:B------:R2:W3:Y:S04]  /*1800*/  LDS.64 R2, [R32+0x80] ;  /* 0x0000800020027984 */ /* 0x0004e80000000a00 */
[----:B------:R2:W2:Y:S01]  /*1810*/  LDS.128 R4, [R32+0x30] ;  /* 0x0000300020047984 */ /* 0x0004a20000000c00 */
[----:B-1----:R-:W-:Y:S01]  /*1820*/  DSETP.GEU.AND P0, PT, R12, R14, PT ;  /* 0x0000000e0c00722a */ /* 0x002fe20003f0e000 */
[----:B------:R-:W-:-:S02]  /*1830*/  IMAD.MOV.U32 R28, RZ, RZ, R14 ;  /* 0x000000ffff1c7224 */ /* 0x000fc400078e000e */
[----:B------:R-:W-:Y:S02]  /*1840*/  IMAD.MOV.U32 R29, RZ, RZ, R15 ;  /* 0x000000ffff1d7224 */ /* 0x000fe400078e000f */
[----:B0-----:R-:W-:Y:S02]  /*1850*/  IMAD.MOV.U32 R30, RZ, RZ, R8 ;  /* 0x000000ffff1e7224 */ /* 0x001fe400078e0008 */
[----:B------:R-:W-:-:S07]  /*1860*/  IMAD.MOV.U32 R31, RZ, RZ, R9 ;  /* 0x000000ffff1f7224 */ /* 0x000fce00078e0009 */
[----:B--23--:R-:W-:Y:S05]  /*1870*/  @!P0 BRA `(.L_x_1549) ;  /* 0x0000000000388947 */ /* 0x00cfea0003800000 */
        /* <DEDUP_REMOVED lines=14> */
.L_x_1549:
[----:B------:R-:W-:Y:S05]  /*1960*/  BSYNC.RECONVERGENT B1 ;  /* 0x0000000000017941 */ /* 0x000fea0003800200 */
.L_x_1548:
[----:B------:R0:W1:Y:S01]  /*1970*/  LDS.128 R12, [R32+0x40] ;  /* 0x00004000200c7984 */ /* 0x0000620000000c00 */
[----:B------:R-:W-:Y:S01]  /*1980*/  DSETP.GEU.AND P0, PT, R28, R10, PT ;  /* 0x0000000a1c00722a */ /* 0x000fe20003f0e000 */
[----:B------:R-:W-:Y:S01]  /*1990*/  BSSY.RECONVERGENT B1, `(.L_x_1550) ;  /* 0x0000017000017945 */ /* 0x000fe20003800200 */
[----:B------:R-:W-:Y:S01]  /*19a0*/  IMAD.MOV.U32 R33, RZ, RZ, R4 ;  /* 0x000000ffff217224 */ /* 0x000fe200078e0004 */
[----:B----4-:R0:W2:Y:S01]  /*19b0*/  LDS.128 R16, [R32+0x50] ;  /* 0x0000500020107984 */ /* 0x0100a20000000c00 */
[----:B------:R-:W-:Y:S02]  /*19c0*/  IMAD.MOV.U32 R35, RZ, RZ, R5 ;  /* 0x000000ffff237224 */ /* 0x000fe400078e0005 */
[----:B------:R-:W-:Y:S01]  /*19d0*/  IMAD.MOV.U32 R8, RZ, RZ, R10 ;  /* 0x000000ffff087224 */ /* 0x000fe200078e000a */
[----:B------:R0:W3:Y:S01]  /*19e0*/  LDS.128 R20, [R32+0x60] ;  /* 0x0000600020147984 */ /* 0x0000e20000000c00 */
[----:B------:R-:W-:-:S03]  /*19f0*/  IMAD.MOV.U32 R9, RZ, RZ, R11 ;  /* 0x000000ffff097224 */ /* 0x000fc600078e000b */
[----:B------:R0:W4:Y:S03]  /*1a00*/  LDS.128 R24, [R32+0x70] ;  /* 0x0000700020187984 */ /* 0x0001260000000c00 */
[----:B------:R-:W-:Y:S05]  /*1a10*/  @!P0 BRA `(.L_x_1551) ;  /* 0x0000000000388947 */ /* 0x000fea0003800000 */
        /* <DEDUP_REMOVED lines=14> */
.L_x_1551:
[----:B------:R-:W-:Y:S05]  /*1b00*/  BSYNC.RECONVERGENT B1 ;  /* 0x0000000000017941 */ /* 0x000fea0003800200 */
.L_x_1550:
        /* <DEDUP_REMOVED lines=21> */
.L_x_1553:
[----:B------:R-:W-:Y:S05]  /*1c60*/  BSYNC.RECONVERGENT B1 ;  /* 0x0000000000017941 */ /* 0x000fea0003800200 */
.L_x_1552:
[----:B------:R-:W-:Y:S01]  /*1c70*/  DSETP.GEU.AND P0, PT, R4, R14, PT ;  /* 0x0000000e0400722a */ /* 0x000fe20003f0e000 */
[----:B------:R-:W-:Y:S01]  /*1c80*/  BSSY.RECONVERGENT B1, `(.L_x_1554) ;  /* 0x0000014000017945 */ /* 0x000fe20003800200 */
[----:B------:R-:W-:Y:S02]  /*1c90*/  IMAD.MOV.U32 R6, RZ, RZ, R14 ;  /* 0x000000ffff067224 */ /* 0x000fe400078e000e */
[----:B------:R-:W-:Y:S02]  /*1ca0*/  IMAD.MOV.U32 R7, RZ, RZ, R15 ;  /* 0x000000ffff077224 */ /* 0x000fe400078e000f */
[----:B--2---:R-:W-:Y:S02]  /*1cb0*/  IMAD.MOV.U32 R9, RZ, RZ, R16 ;  /* 0x000000ffff097224 */ /* 0x004fe400078e0010 */
        /* <DEDUP_REMOVED lines=16> */
.L_x_1555:
[----:B------:R-:W-:Y:S05]  /*1dc0*/  BSYNC.RECONVERGENT B1 ;  /* 0x0000000000017941 */ /* 0x000fea0003800200 */
.L_x_1554:
        /* <DEDUP_REMOVED lines=21> */
.L_x_1557:
[----:B------:R-:W-:Y:S05]  /*1f20*/  BSYNC.RECONVERGENT B1 ;  /* 0x0000000000017941 */ /* 0x000fea0003800200 */
.L_x_1556:
[----:B------:R-:W-:Y:S01]  /*1f30*/  DSETP.GEU.AND P0, PT, R4, R22, PT ;  /* 0x000000160400722a */ /* 0x000fe20003f0e000 */
[----:B------:R-:W-:Y:S01]  /*1f40*/  BSSY.RECONVERGENT B1, `(.L_x_1558) ;  /* 0x0000014000017945 */ /* 0x000fe20003800200 */
[----:B------:R-:W-:Y:S02]  /*1f50*/  IMAD.MOV.U32 R6, RZ, RZ, R22 ;  /* 0x000000ffff067224 */ /* 0x000fe400078e0016 */
[----:B------:R-:W-:Y:S02]  /*1f60*/  IMAD.MOV.U32 R7, RZ, RZ, R23 ;  /* 0x000000ffff077224 */ /* 0x000fe400078e0017 */
[----:B----4-:R-:W-:Y:S02]  /*1f70*/  IMAD.MOV.U32 R9, RZ, RZ, R24 ;  /* 0x000000ffff097224 */ /* 0x010fe400078e0018 */
        /* <DEDUP_REMOVED lines=16> */
.L_x_1559:
[----:B------:R-:W-:Y:S05]  /*2080*/  BSYNC.RECONVERGENT B1 ;  /* 0x0000000000017941 */ /* 0x000fea0003800200 */
.L_x_1558:
        /* <DEDUP_REMOVED lines=21> */
.L_x_1534:
[----:B------:R-:W0:Y:S01]  /*21e0*/  S2R R6, SR_LANEID ;  /* 0x0000000000067919 */ /* 0x000e220000000000 */
[----:B------:R-:W-:Y:S01]  /*21f0*/  LOP3.LUT R7, R5, 0x3e0, RZ, 0xc0, !PT ;  /* 0x000003e005077812 */ /* 0x000fe200078ec0ff */
[----:B------:R-:W-:Y:S01]  /*2200*/  BSSY.RECONVERGENT B1, `(.L_x_1560) ;  /* 0x0000024000017945 */ /* 0x000fe20003800200 */
[----:B------:R-:W-:Y:S01]  /*2210*/  IMAD.MOV.U32 R18, RZ, RZ, R9 ;  /* 0x000000ffff127224 */ /* 0x000fe200078e0009 */
[----:B-----5:R-:W-:Y:S01]  /*2220*/  MOV R10, R2 ;  /* 0x00000002000a7202 */ /* 0x020fe20000000f00 */
[----:B------:R-:W-:Y:S02]  /*2230*/  IMAD.MOV.U32 R20, RZ, RZ, R8 ;  /* 0x000000ffff147224 */ /* 0x000fe400078e0008 */
[----:B------:R-:W-:Y:S01]  /*2240*/  VIADD R11, R7, 0x20 ;  /* 0x00000020070b7836 */ /* 0x000fe20000000000 */
[----:B------:R-:W-:-:S04]  /*2250*/  LOP3.LUT R7, RZ, R7, RZ, 0x33, !PT ;  /* 0x00000007ff077212 */ /* 0x000fc800078e33ff */
[----:B------:R-:W-:Y:S01]  /*2260*/  ISETP.GT.AND P0, PT, R11, R4, PT ;  /* 0x000000040b00720c */ /* 0x000fe20003f04270 */
[----:B------:R-:W-:Y:S02]  /*2270*/  IMAD.IADD R7, R4, 0x1, R7 ;  /* 0x0000000104077824 */ /* 0x000fe400078e0207 */
        /* <DEDUP_REMOVED lines=28> */
.L_x_1561:
[----:B------:R-:W-:Y:S05]  /*2440*/  BSYNC.RECONVERGENT B1 ;  /* 0x0000000000017941 */ /* 0x000fea0003800200 */
.L_x_1560:
[----:B------:R-:W-:Y:S01]  /*2450*/  VIADD R2, R6, 0x2 ;  /* 0x0000000206027836 */ /* 0x000fe20000000000 */
[----:B------:R1:W1:Y:S01]  /*2460*/  SHFL.DOWN PT, R8, R10, 0x2, R7 ;  /* 0x084000000a087989 */ /* 0x00026200000e0007 */
[----:B------:R-:W-:Y:S01]  /*2470*/  BSSY.RECONVERGENT B1, `(.L_x_1562) ;  /* 0x000001e000017945 */ /* 0x000fe20003800200 */
[----:B----4-:R-:W-:Y:S02]  /*2480*/  IMAD.MOV.U32 R14, RZ, RZ, R18 ;  /* 0x000000ffff0e7224 */ /* 0x010fe400078e0012 */
[----:B------:R-:W-:Y:S01]  /*2490*/  ISETP.GT.AND P0, PT, R2, R7, PT ;  /* 0x000000070200720c */ /* 0x000fe20003f04270 */
[----:B------:R4:W1:Y:S01]  /*24a0*/  SHFL.DOWN PT, R9, R11, 0x2, R7 ;  /* 0x084000000b097989 */ /* 0x00086200000e0007 */
[----:B------:R-:W-:Y:S02]  /*24b0*/  IMAD.MOV.U32 R16, RZ, RZ, R20 ;  /* 0x000000ffff107224 */ /* 0x000fe400078e0014 */
[----:B------:R-:W-:Y:S01]  /*24c0*/  IMAD.MOV.U32 R2, RZ, RZ, R10 ;  /* 0x000000ffff027224 */ /* 0x000fe200078e000a */
[----:B---3--:R4:W3:Y:S01]  /*24d0*/  SHFL.DOWN PT, R13, R18, 0x2, R7 ;  /* 0x08400000120d7989 */ /* 0x0088e200000e0007 */
[----:B------:R-:W-:-:S03]  /*24e0*/  IMAD.MOV.U32 R3, RZ, RZ, R11 ;  /* 0x000000ffff037224 */ /* 0x000fc600078e000b */
[----:B0-----:R4:W0:Y:S04]  /*24f0*/  SHFL.DOWN PT, R15, R20, 0x2, R7 ;  /* 0x08400000140f7989 */ /* 0x00182800000e0007 */
        /* <DEDUP_REMOVED lines=21> */
.L_x_1563:
[----:B------:R-:W-:Y:S05]  /*2650*/  BSYNC.RECONVERGENT B1 ;  /* 0x0000000000017941 */ /* 0x000fea0003800200 */
.L_x_1562:
        /* <DEDUP_REMOVED lines=32> */
.L_x_1565:
[----:B------:R-:W-:Y:S05]  /*2860*/  BSYNC.RECONVERGENT B1 ;  /* 0x0000000000017941 */ /* 0x000fea0003800200 */
.L_x_1564:
[----:B-1----:R-:W-:Y:S01]  /*2870*/  VIADD R2, R6, 0x8 ;  /* 0x0000000806027836 */ /* 0x002fe20000000000 */
[----:B------:R1:W1:Y:S01]  /*2880*/  SHFL.DOWN PT, R10, R8, 0x8, R7 ;  /* 0x09000000080a7989 */ /* 0x00026200000e0007 */
[----:B------:R-:W-:Y:S01]  /*2890*/  BSSY.RECONVERGENT B1, `(.L_x_1566) ;  /* 0x000001e000017945 */ /* 0x000fe20003800200 */
[----:B--2---:R-:W-:Y:S01]  /*28a0*/  MOV R14, R12 ;  /* 0x0000000c000e7202 */ /* 0x004fe20000000f00 */
[----:B------:R-:W-:Y:S01]  /*28b0*/  IMAD.MOV.U32 R16, RZ, RZ, R18 ;  /* 0x000000ffff107224 */ /* 0x000fe200078e0012 */
[----:B------:R-:W-:Y:S01]  /*28c0*/  ISETP.GT.AND P0, PT, R2, R7, PT ;  /* 0x000000070200720c */ /* 0x000fe20003f04270 */
[----:B----4-:R2:W4:Y:S01]  /*28d0*/  SHFL.DOWN PT, R11, R9, 0x8, R7 ;  /* 0x09000000090b7989 */ /* 0x01052200000e0007 */
[----:B------:R-:W-:Y:S02]  /*28e0*/  IMAD.MOV.U32 R2, RZ, RZ, R8 ;  /* 0x000000ffff027224 */ /* 0x000fe400078e0008 */
[----:B------:R-:W-:Y:S01]  /*28f0*/  IMAD.MOV.U32 R3, RZ, RZ, R9 ;  /* 0x000000ffff037224 */ /* 0x000fe200078e0009 */
[----:B---3--:R2:W3:Y:S04]  /*2900*/  SHFL.DOWN PT, R13, R12, 0x8, R7 ;  /* 0x090000000c0d7989 */ /* 0x0084e800000e0007 */
        /* <DEDUP_REMOVED lines=22> */
.L_x_1567:
[----:B------:R-:W-:Y:S05]  /*2a70*/  BSYNC.RECONVERGENT B1 ;  /* 0x0000000000017941 */ /* 0x000fea0003800200 */
.L_x_1566:
[----:B-1----:R-:W-:Y:S01]  /*2a80*/  VIADD R10, R6, 0x10 ;  /* 0x00000010060a7836 */ /* 0x002fe20000000000 */
[----:B------:R1:W1:Y:S01]  /*2a90*/  SHFL.DOWN PT, R8, R2, 0x10, R7 ;  /* 0x0a00000002087989 */ /* 0x00026200000e0007 */
[----:B------:R-:W-:Y:S01]  /*2aa0*/  BSSY.RECONVERGENT B1, `(.L_x_1568) ;  /* 0x000001e000017945 */ /* 0x000fe20003800200 */
[----:B------:R-:W-:Y:S02]  /*2ab0*/  IMAD.MOV.U32 R17, RZ, RZ, R14 ;  /* 0x000000ffff117224 */ /* 0x000fe400078e000e */
[----:B------:R-:W-:Y:S01]  /*2ac0*/  ISETP.GT.AND P0, PT, R10, R7, PT ;  /* 0x000000070a00720c */ /* 0x000fe20003f04270 */
[----:B--2---:R2:W1:Y:S01]  /*2ad0*/  SHFL.DOWN PT, R9, R3, 0x10, R7 ;  /* 0x0a00000003097989 */ /* 0x00446200000e0007 */
[----:B------:R-:W-:Y:S02]  /*2ae0*/  IMAD.MOV.U32 R19, RZ, RZ, R16 ;  /* 0x000000ffff137224 */ /* 0x000fe400078e0010 */
[----:B------:R-:W-:Y:S01]  /*2af0*/  IMAD.MOV.U32 R12, RZ, RZ, R2 ;  /* 0x000000ffff0c7224 */ /* 0x000fe200078e0002 */
[----:B----4-:R2:W4:Y:S01]  /*2b00*/  SHFL.DOWN PT, R11, R14, 0x10, R7 ;  /* 0x0a0000000e0b7989 */ /* 0x01052200000e0007 */
[----:B---3--:R-:W-:-:S03]  /*2b10*/  IMAD.MOV.U32 R13, RZ, RZ, R3 ;  /* 0x000000ffff0d7224 */ /* 0x008fc600078e0003 */
[----:B0-----:R2:W0:Y:S04]  /*2b20*/  SHFL.DOWN PT, R15, R16, 0x10, R7 ;  /* 0x0a000000100f7989 */ /* 0x00142800000e0007 */
        /* <DEDUP_REMOVED lines=21> */
.L_x_1569:
[----:B------:R-:W-:Y:S05]  /*2c80*/  BSYNC.RECONVERGENT B1 ;  /* 0x0000000000017941 */ /* 0x000fea0003800200 */
.L_x_1568:
[----:B------:R-:W-:Y:S01]  /*2c90*/  ISETP.NE.AND P0, PT, R6, RZ, PT ;  /* 0x000000ff0600720c */ /* 0x000fe20003f05270 */
[----:B------:R-:W-:-:S12]  /*2ca0*/  BSSY.RECONVERGENT B1, `(.L_x_1570) ;  /* 0x000000b000017945 */ /* 0x000fd80003800200 */
[----:B------:R-:W-:Y:S05]  /*2cb0*/  @P0 BRA `(.L_x_1571) ;  /* 0x0000000000240947 */ /* 0x000fea0003800000 */
[----:B------:R-:W3:Y:S01]  /*2cc0*/  S2R R6, SR_CgaCtaId ;  /* 0x0000000000067919 */ /* 0x000ee20000008800 */
[----:B--2---:R-:W-:Y:S01]  /*2cd0*/  MOV R3, 0x400 ;  /* 0x0000040000037802 */ /* 0x004fe20000000f00 */
[----:B------:R-:W-:Y:S01]  /*2ce0*/  IMAD.MOV.U32 R18, RZ, RZ, R17 ;  /* 0x000000ffff127224 */ /* 0x000fe200078e0011 */
[----:B-1----:R-:W-:-:S04]  /*2cf0*/  SHF.R.U32.HI R2, RZ, 0x1, R5 ;  /* 0x00000001ff027819 */ /* 0x002fc80000011605 */
[----:B------:R-:W-:Y:S02]  /*2d00*/  LOP3.LUT R2, R2, 0x1f0, RZ, 0xc0, !PT ;  /* 0x000001f002027812 */ /* 0x000fe400078ec0ff */
[----:B---3--:R-:W-:-:S05]  /*2d10*/  LEA R3, R6, R3, 0x18 ;  /* 0x0000000306037211 */ /* 0x008fca00078ec0ff */
[----:B------:R-:W-:-:S05]  /*2d20*/  IMAD.IADD R3, R2, 0x1, R3 ;  /* 0x0000000102037824 */ /* 0x000fca00078e0203 */
[----:B------:R3:W-:Y:S04]  /*2d30*/  STS.64 [R3+0x10], R18 ;  /* 0x0000101203007388 */ /* 0x0007e80000000a00 */
[----:B------:R3:W-:Y:S02]  /*2d40*/  STS.64 [R3+0x8], R12 ;  /* 0x0000080c03007388 */ /* 0x0007e40000000a00 */
.L_x_1571:
[----:B------:R-:W-:Y:S05]  /*2d50*/  BSYNC.RECONVERGENT B1 ;  /* 0x0000000000017941 */ /* 0x000fea0003800200 */
.L_x_1570:
[----:B------:R-:W-:Y:S01]  /*2d60*/  BAR.SYNC.DEFER_BLOCKING 0x0 ;  /* 0x0000000000007b1d */ /* 0x000fe20000010000 */
[----:B------:R-:W-:-:S13]  /*2d70*/  ISETP.NE.AND P1, PT, R5, RZ, PT ;  /* 0x000000ff0500720c */ /* 0x000fda0003f25270 */
[----:B------:R-:W-:Y:S05]  /*2d80*/  @P1 BRA `(.L_x_1547) ;  /* 0x0000003800601947 */ /* 0x000fea0003800000 */
[----:B------:R-:W-:Y:S01]  /*2d90*/  ISETP.GE.AND P0, PT, R4, 0x21, PT ;  /* 0x000000210400780c */ /* 0x000fe20003f06270 */
[----:B----4-:R-:W-:Y:S02]  /*2da0*/  IMAD.MOV.U32 R11, RZ, RZ, R17 ;  /* 0x000000ffff0b7224 */ /* 0x010fe400078e0011 */
[----:B--2---:R-:W-:Y:S02]  /*2db0*/  IMAD.MOV.U32 R14, RZ, RZ, R19 ;  /* 0x000000ffff0e7224 */ /* 0x004fe400078e0013 */
[----:B-1----:R-:W-:Y:S02]  /*2dc0*/  IMAD.MOV.U32 R2, RZ, RZ, R12 ;  /* 0x000000ffff027224 */ /* 0x002fe400078e000c */
[----:B---3--:R-:W-:-:S06]  /*2dd0*/  IMAD.MOV.U32 R3, RZ, RZ, R13 ;  /* 0x000000ffff037224 */ /* 0x008fcc00078e000d */
[----:B------:R-:W-:Y:S05]  /*2de0*/  @!P0 BRA `(.L_x_1572) ;  /* 0x00000000006c8947 */ /* 0x000fea0003800000 */
[----:B------:R-:W1:Y:S01]  /*2df0*/  S2UR UR5, SR_CgaCtaId ;  /* 0x00000000000579c3 */ /* 0x000e620000008800 */
[----:B------:R-:W-:Y:S01]  /*2e00*/  UMOV UR4, 0x400 ;  /* 0x0000040000047882 */ /* 0x000fe20000000000 */
[----:B------:R-:W-:Y:S01]  /*2e10*/  BSSY.RECONVERGENT B1, `(.L_x_1572) ;  /* 0x0000018000017945 */ /* 0x000fe20003800200 */
[----:B-1----:R-:W-:-:S09]  /*2e20*/  ULEA UR4, UR5, UR4, 0x18 ;  /* 0x0000000405047291 */ /* 0x002fd2000f8ec0ff */
[----:B------:R-:W1:Y:S04]  /*2e30*/  LDS.64 R6, [UR4+0x18] ;  /* 0x00001804ff067984 */ /* 0x000e680008000a00 */
[----:B------:R-:W2:Y:S01]  /*2e40*/  LDS.64 R8, [UR4+0x20] ;  /* 0x00002004ff087984 */ /* 0x000ea20008000a00 */
[----:B-1----:R-:W-:Y:S01]  /*2e50*/  DSETP.GEU.AND P0, PT, R12, R6, PT ;  /* 0x000000060c00722a */ /* 0x002fe20003f0e000 */
[----:B------:R-:W-:Y:S02]  /*2e60*/  IMAD.MOV.U32 R2, RZ, RZ, R6 ;  /* 0x000000ffff027224 */ /* 0x000fe400078e0006 */
[----:B------:R-:W-:Y:S02]  /*2e70*/  IMAD.MOV.U32 R3, RZ, RZ, R7 ;  /* 0x000000ffff037224 */ /* 0x000fe400078e0007 */
[----:B--2---:R-:W-:-:S02]  /*2e80*/  IMAD.MOV.U32 R11, RZ, RZ, R8 ;  /* 0x000000ffff0b7224 */ /* 0x004fc400078e0008 */
        /* <DEDUP_REMOVED lines=16> */
.L_x_1573:
[----:B------:R-:W-:Y:S05]  /*2f90*/  BSYNC.RECONVERGENT B1 ;  /* 0x0000000000017941 */ /* 0x000fea0003800200 */
.L_x_1572:
[----:B------:R-:W-:Y:S01]  /*2fa0*/  ISETP.GE.AND P0, PT, R4, 0x41, PT ;  /* 0x000000410400780c */ /* 0x000fe20003f06270 */
[----:B------:R-:W-:Y:S02]  /*2fb0*/  IMAD.MOV.U32 R5, RZ, RZ, R11 ;  /* 0x000000ffff057224 */ /* 0x000fe400078e000b */
[----:B------:R-:W-:Y:S02]  /*2fc0*/  IMAD.MOV.U32 R10, RZ, RZ, R14 ;  /* 0x000000ffff0a7224 */ /* 0x000fe400078e000e */
[----:B------:R-:W-:Y:S02]  /*2fd0*/  IMAD.MOV.U32 R6, RZ, RZ, R2 ;  /* 0x000000ffff067224 */ /* 0x000fe400078e0002 */
[----:B------:R-:W-:-:S06]  /*2fe0*/  IMAD.MOV.U32 R7, RZ, RZ, R3 ;  /* 0x000000ffff077224 */ /* 0x000fcc00078e0003 */
        /* <DEDUP_REMOVED lines=27> */
.L_x_1575:
[----:B------:R-:W-:Y:S05]  /*31a0*/  BSYNC.RECONVERGENT B1 ;  /* 0x0000000000017941 */ /* 0x000fea0003800200 */
.L_x_1574:
        /* <DEDUP_REMOVED lines=11> */
[----:B0-----:R-:W0:Y:S01]  /*3260*/  LDS.64 R14, [UR4+0x40] ;  /* 0x00004004ff0e7984 */ /* 0x001e220008000a00 */
[----:B-1----:R-:W-:Y:S01]  /*3270*/  DSETP.GEU.AND P0, PT, R6, R8, PT ;  /* 0x000000080600722a */ /* 0x002fe20003f0e000 */
[----:B------:R-:W-:Y:S02]  /*3280*/  IMAD.MOV.U32 R2, RZ, RZ, R8 ;  /* 0x000000ffff027224 */ /* 0x000fe400078e0008 */
[----:B------:R-:W-:Y:S02]  /*3290*/  IMAD.MOV.U32 R3, RZ, RZ, R9 ;  /* 0x000000ffff037224 */ /* 0x000fe400078e0009 */
[----:B0-----:R-:W-:-:S02]  /*32a0*/  IMAD.MOV.U32 R11, RZ, RZ, R14 ;  /* 0x000000ffff0b7224 */ /* 0x001fc400078e000e */
        /* <DEDUP_REMOVED lines=16> */
.L_x_1577:
[----:B------:R-:W-:Y:S05]  /*33b0*/  BSYNC.RECONVERGENT B1 ;  /* 0x0000000000017941 */ /* 0x000fea0003800200 */
.L_x_1576:
        /* <DEDUP_REMOVED lines=32> */
.L_x_1579:
[----:B------:R-:W-:Y:S05]  /*35c0*/  BSYNC.RECONVERGENT B1 ;  /* 0x0000000000017941 */ /* 0x000fea0003800200 */
.L_x_1578:
        /* <DEDUP_REMOVED lines=32> */
.L_x_1581:
[----:B------:R-:W-:Y:S05]  /*37d0*/  BSYNC.RECONVERGENT B1 ;  /* 0x0000000000017941 */ /* 0x000fea0003800200 */
.L_x_1580:
        /* <DEDUP_REMOVED lines=32> */
.L_x_1583:
[----:B------:R-:W-:Y:S05]  /*39e0*/  BSYNC.RECONVERGENT B1 ;  /* 0x0000000000017941 */ /* 0x000fea0003800200 */
.L_x_1582:
[----:B------:R-:W-:Y:S01]  /*39f0*/  ISETP.GE.AND P0, PT, R4, 0xe1, PT ;  /* 0x000000e10400780c */ /* 0x000fe20003f06270 */
[----:B------:R-:W-:Y:S02]  /*3a00*/  IMAD.MOV.U32 R17, RZ, RZ, R5 ;  /* 0x000000ffff117224 */ /* 0x000fe400078e0005 */
[----:B------:R-:W-:Y:S02]  /*3a10*/  IMAD.MOV.U32 R19, RZ, RZ, R10 ;  /* 0x000000ffff137224 */ /* 0x000fe400078e000a */
[----:B------:R-:W-:Y:S02]  /*3a20*/  IMAD.MOV.U32 R12, RZ, RZ, R6 ;  /* 0x000000ffff0c7224 */ /* 0x000fe400078e0006 */
[----:B------:R-:W-:-:S06]  /*3a30*/  IMAD.MOV.U32 R13, RZ, RZ, R7 ;  /* 0x000000ffff0d7224 */ /* 0x000fcc00078e0007 */
[----:B------:R-:W-:Y:S05]  /*3a40*/  @!P0 BRA `(.L_x_1547) ;  /* 0x0000002c00308947 */ /* 0x000fea0003800000 */
[----:B------:R-:W1:Y:S01]  /*3a50*/  S2UR UR5, SR_CgaCtaId ;  /* 0x00000000000579c3 */ /* 0x000e620000008800 */
[----:B------:R-:W-:Y:S02]  /*3a60*/  UMOV UR4, 0x400 ;  /* 0x0000040000047882 */ /* 0x000fe40000000000 */
        /* <DEDUP_REMOVED lines=24> */
.L_x_1515:
[----:B------:R-:W0:Y:S01]  /*3bf0*/  S2R R4, SR_TID.X ;  /* 0x0000000000047919 */ /* 0x000e220000002100 */
[----:B------:R-:W1:Y:S01]  /*3c00*/  LDCU.128 UR12, c[0x0][0x380] ;  /* 0x00007000ff0c77ac */ /* 0x000e620008000c00 */
[----:B------:R-:W-:Y:S02]  /*3c10*/  SHF.R.S32.HI R5, RZ, 0x1f, R6 ;  /* 0x0000001fff057819 */ /* 0x000fe40000011406 */
[----:B0-----:R-:W-:-:S04]  /*3c20*/  IADD3 R2, P0, PT, R6, R4, RZ ;  /* 0x0000000406027210 */ /* 0x001fc80007f1e0ff */
[----:B-1----:R-:W-:Y:S02]  /*3c30*/  LEA R8, P1, R2, UR12, 0x3 ;  /* 0x0000000c02087c11 */ /* 0x002fe4000f8218ff */
[----:B------:R-:W-:-:S04]  /*3c40*/  IADD3.X R3, PT, PT, RZ, R5, RZ, P0, !PT ;  /* 0x00000005ff037210 */ /* 0x000fc800007fe4ff */
[----:B------:R-:W-:-:S05]  /*3c50*/  LEA.HI.X R9, R2, UR13, R3, 0x3, P1 ;  /* 0x0000000d02097c11 */ /* 0x000fca00088f1c03 */
[----:B------:R-:W2:Y:S04]  /*3c60*/  LDG.E.64 R10, desc[UR10][R8.64] ;  /* 0x0000000a080a7981 */ /* 0x000ea8000c1e1b00 */
[----:B------:R-:W2:Y:S04]  /*3c70*/  LDG.E.64 R12, desc[UR10][R8.64+0x800] ;  /* 0x0008000a080c7981 */ /* 0x000ea8000c1e1b00 */
[----:B------:R-:W3:Y:S04]  /*3c80*/  LDG.E.64 R14, desc[UR10][R8.64+0x1000] ;  /* 0x0010000a080e7981 */ /* 0x000ee8000c1e1b00 */
[----:B------:R-:W4:Y:S04]  /*3c90*/  LDG.E.64 R16, desc[UR10][R8.64+0x1800] ;  /* 0x0018000a08107981 */ /* 0x000f28000c1e1b00 */
[----:B------:R0:W5:Y:S01]  /*3ca0*/  LDG.E.64 R2, desc[UR10][R8.64+0x2000] ;  /* 0x0020000a08027981 */ /* 0x000162000c1e1b00 */
[----:B------:R-:W-:Y:S01]  /*3cb0*/  BSSY.RECONVERGENT B1, `(.L_x_1584) ;  /* 0x000001f000017945 */ /* 0x000fe20003800200 */
[----:B------:R-:W-:-:S02]  /*3cc0*/  ISETP.LE.AND P1, PT, R7, UR6, PT ;  /* 0x0000000607007c0c */ /* 0x000fc4000bf23270 */
[C---:B0-----:R-:W-:Y:S01]  /*3cd0*/  LOP3.LUT R8, R4.reuse, 0x400, RZ, 0xfc, !PT ;  /* 0x0000040004087812 */ /* 0x041fe200078efcff */
[----:B------:R-:W-:Y:S01]  /*3ce0*/  VIADD R9, R4, 0x200 ;  /* 0x0000020004097836 */ /* 0x000fe20000000000 */
[----:B--2---:R-:W-:-:S06]  /*3cf0*/  DSETP.GEU.AND P3, PT, R10, R12, PT ;  /* 0x0000000c0a00722a */ /* 0x004fcc0003f6e000 */
[----:B------:R-:W-:Y:S02]  /*3d00*/  FSEL R10, R10, R12, P3 ;  /* 0x0000000c0a0a7208 */ /* 0x000fe40001800000 */
[----:B------:R-:W-:Y:S02]  /*3d10*/  FSEL R11, R11, R13, P3 ;  /* 0x0000000d0b0b7208 */ /* 0x000fe40001800000 */
[----:B------:R-:W-:-:S04]  /*3d20*/  IADD3 R12, P5, PT, R6, UR14, RZ ;  /* 0x0000000e060c7c10 */ /* 0x000fc8000ffbe0ff */
[----:B---3--:R-:W-:Y:S01]  /*3d30*/  DSETP.GEU.AND P4, PT, R10, R14, PT ;  /* 0x0000000e0a00722a */ /* 0x008fe20003f8e000 */
[----:B------:R-:W-:Y:S02]  /*3d40*/  IADD3.X R13, PT, PT, R5, UR15, RZ, P5, !PT ;  /* 0x0000000f050d7c10 */ /* 0x000fe4000affe4ff */
[----:B------:R-:W-:-:S03]  /*3d50*/  IADD3 R6, P5, PT, R8, R12, RZ ;  /* 0x0000000c08067210 */ /* 0x000fc60007fbe0ff */
[----:B------:R-:W-:Y:S02]  /*3d60*/  FSEL R10, R10, R14, P4 ;  /* 0x0000000e0a0a7208 */ /* 0x000fe40002000000 */
[----:B------:R-:W-:Y:S01]  /*3d70*/  FSEL R11, R11, R15, P4 ;  /* 0x0000000f0b0b7208 */ /* 0x000fe20002000000 */
[----:B------:R-:W-:Y:S02]  /*3d80*/  VIADD R15, R4, 0x100 ;  /* 0x00000100040f7836 */ /* 0x000fe40000000000 */
[----:B------:R-:W-:-:S03]  /*3d90*/  IMAD.X R5, RZ, RZ, R13, P5 ;  /* 0x000000ffff057224 */ /* 0x000fc600028e060d */
[----:B----4-:R-:W-:Y:S01]  /*3da0*/  DSETP.GEU.AND P2, PT, R10, R16, PT ;  /* 0x000000100a00722a */ /* 0x010fe20003f4e000 */
[----:B------:R-:W-:-:S05]  /*3db0*/  @P4 SEL R9, R4, R15, P3 ;  /* 0x0000000f04094207 */ /* 0x000fca0001800000 */
[----:B------:R-:W-:Y:S02]  /*3dc0*/  FSEL R10, R10, R16, P2 ;  /* 0x000000100a0a7208 */ /* 0x000fe40001000000 */
[----:B------:R-:W-:-:S06]  /*3dd0*/  FSEL R11, R11, R17, P2 ;  /* 0x000000110b0b7208 */ /* 0x000fcc0001000000 */
[----:B-----5:R-:W-:Y:S01]  /*3de0*/  DSETP.GEU.AND P0, PT, R10, R2, PT ;  /* 0x000000020a00722a */ /* 0x020fe20003f0e000 */
[----:B------:R-:W-:-:S13]  /*3df0*/  @!P2 VIADD R9, R4, 0x300 ;  /* 0x000003000409a836 */ /* 0x000fda0000000000 */
        /* <DEDUP_REMOVED lines=10> */
.L_x_1585:
[----:B------:R-:W-:Y:S05]  /*3ea0*/  BSYNC.RECONVERGENT B1 ;  /* 0x0000000000017941 */ /* 0x000fea0003800200 */
.L_x_1584:
        /* <DEDUP_REMOVED lines=19> */
.L_x_1588:
[----:B------:R-:W-:Y:S05]  /*3fe0*/  BSYNC.RECONVERGENT B1 ;  /* 0x0000000000017941 */ /* 0x000fea0003800200 */
.L_x_1587:
[----:B------:R-:W1:Y:S08]  /*3ff0*/  S2UR UR5, SR_CgaCtaId ;  /* 0x00000000000579c3 */ /* 0x000e700000008800 */
[----:B------:R-:W-:Y:S06]  /*4000*/  BAR.SYNC.DEFER_BLOCKING 0x0 ;  /* 0x0000000000007b1d */ /* 0x000fec0000010000 */
[----:B------:R-:W-:-:S02]  /*4010*/  UMOV UR4, 0x400 ;  /* 0x0000040000047882 */ /* 0x000fc40000000000 */
[----:B-1----:R-:W-:-:S06]  /*4020*/  ULEA UR4, UR5, UR4, 0x18 ;  /* 0x0000000405047291 */ /* 0x002fcc000f8ec0ff */
[----:B------:R-:W-:-:S05]  /*4030*/  IMAD.U32 R11, RZ, RZ, UR4 ;  /* 0x00000004ff0b7e24 */ /* 0x000fca000f8e00ff */
[----:B0-----:R-:W0:Y:S02]  /*4040*/  LDS R10, [R11+0x98] ;  /* 0x000098000b0a7984 */ /* 0x001e240000000800 */
[----:B0-----:R-:W-:-:S05]  /*4050*/  VIADD R12, R10, 0x500 ;  /* 0x000005000a0c7836 */ /* 0x001fca0000000000 */
[----:B------:R-:W-:-:S13]  /*4060*/  ISETP.GT.AND P0, PT, R12, R7, PT ;  /* 0x000000070c00720c */ /* 0x000fda0003f04270 */
[----:B------:R-:W-:Y:S05]  /*4070*/  @P0 BRA `(.L_x_1589) ;  /* 0x0000000400980947 */ /* 0x000fea0003800000 */
[----:B------:R-:W-:Y:S01]  /*4080*/  BSSY.RECONVERGENT B1, `(.L_x_1589) ;  /* 0x0000065000017945 */ /* 0x000fe20003800200 */
[----:B------:R-:W-:Y:S01]  /*4090*/  IMAD.MOV.U32 R20, RZ, RZ, R2 ;  /* 0x000000ffff147224 */ /* 0x000fe200078e0002 */
[----:B------:R-:W0:Y:S01]  /*40a0*/  LDCU UR7, c[0x0][0x398] ;  /* 0x00007300ff0777ac */ /* 0x000e220008000800 */
[----:B------:R-:W-:Y:S01]  /*40b0*/  IMAD.MOV.U32 R21, RZ, RZ, R3 ;  /* 0x000000ffff157224 */ /* 0x000fe200078e0003 */
[----:B------:R-:W1:Y:S06]  /*40c0*/  LDCU.128 UR12, c[0x0][0x380] ;  /* 0x00007000ff0c77ac */ /* 0x000e6c0008000c00 */
.L_x_1592:
[----:B------:R-:W-:Y:S02]  /*40d0*/  SHF.R.S32.HI R2, RZ, 0x1f, R10 ;  /* 0x0000001fff027819 */ /* 0x000fe4000001140a */
[----:B------:R-:W-:-:S05]  /*40e0*/  IADD3 R7, P0, PT, R4, R10, RZ ;  /* 0x0000000a04077210 */ /* 0x000fca0007f1e0ff */
[----:B------:R-:W-:Y:S01]  /*40f0*/  IMAD.X R24, RZ, RZ, R2, P0 ;  /* 0x000000ffff187224 */ /* 0x000fe200000e0602 */
[----:B-1----:R-:W-:-:S04]  /*4100*/  LEA R22, P0, R7, UR12, 0x3 ;  /* 0x0000000c07167c11 */ /* 0x002fc8000f8018ff */
[----:B------:R-:W-:-:S05]  /*4110*/  LEA.HI.X R23, R7, UR13, R24, 0x3, P0 ;  /* 0x0000000d07177c11 */ /* 0x000fca00080f1c18 */
[----:B------:R-:W2:Y:S04]  /*4120*/  LDG.E.64 R18, desc[UR10][R22.64] ;  /* 0x0000000a16127981 */ /* 0x000ea8000c1e1b00 */
[----:B------:R-:W3:Y:S04]  /*4130*/  LDG.E.64 R16, desc[UR10][R22.64+0x800] ;  /* 0x0008000a16107981 */ /* 0x000ee8000c1e1b00 */
[----:B------:R-:W4:Y:S04]  /*4140*/  LDG.E.64 R14, desc[UR10][R22.64+0x1000] ;  /* 0x0010000a160e7981 */ /* 0x000f28000c1e1b00 */
[----:B------:R-:W4:Y:S01]  /*4150*/  LDG.E.64 R12, desc[UR10][R22.64+0x1800] ;  /* 0x0018000a160c7981 */ /* 0x000f22000c1e1b00 */
[----:B------:R-:W-:Y:S01]  /*4160*/  IADD3 R25, P0, PT, R7, UR14, RZ ;  /* 0x0000000e07197c10 */ /* 0x000fe2000ff1e0ff */
[----:B------:R-:W-:Y:S02]  /*4170*/  BSSY.RECONVERGENT B2, `(.L_x_1590) ;  /* 0x000003d000027945 */ /* 0x000fe40003800200 */
[----:B------:R1:W5:Y:S01]  /*4180*/  LDG.E.64 R2, desc[UR10][R22.64+0x2000] ;  /* 0x0020000a16027981 */ /* 0x000362000c1e1b00 */
[----:B------:R-:W-:Y:S01]  /*4190*/  IADD3.X R24, PT, PT, R24, UR15, RZ, P0, !PT ;  /* 0x0000000f18187c10 */ /* 0x000fe200087fe4ff */
[----:B------:R-:W-:Y:S06]  /*41a0*/  BAR.SYNC.DEFER_BLOCKING 0x0 ;  /* 0x0000000000007b1d */ /* 0x000fec0000010000 */
[----:B--2---:R-:W-:-:S14]  /*41b0*/  DSETP.GEU.AND P1, PT, R20, R18, PT ;  /* 0x000000121400722a */ /* 0x004fdc0003f2e000 */
[----:B------:R-:W-:-:S04]  /*41c0*/  @P1 ISETP.GE.U32.AND P0, PT, R6, R25, PT ;  /* 0x000000190600120c */ /* 0x000fc80003f06070 */
[----:B------:R-:W-:-:S13]  /*41d0*/  @P1 ISETP.GE.AND.EX P0, PT, R5, R24, PT, P0 ;  /* 0x000000180500120c */ /* 0x000fda0003f06300 */
[----:B------:R-:W-:-:S06]  /*41e0*/  @P1 DSETP.LT.OR P0, PT, R18, R20, !P0 ;  /* 0x000000141200122a */ /* 0x000fcc0004701400 */
[----:B------:R-:W-:Y:S02]  /*41f0*/  @P1 FSEL R7, R20, R18, P0 ;  /* 0x0000001214071208 */ /* 0x000fe40000000000 */
[----:B------:R-:W-:Y:S01]  /*4200*/  @P1 FSEL R20, R21, R19, P0 ;  /* 0x0000001315141208 */ /* 0x000fe20000000000 */
[----:B------:R-:W-:Y:S01]  /*4210*/  IMAD.MOV.U32 R21, RZ, RZ, R24 ;  /* 0x000000ffff157224 */ /* 0x000fe200078e0018 */
[----:B------:R-:W-:Y:S01]  /*4220*/  @P1 SEL R21, R5, R24, P0 ;  /* 0x0000001805151207 */ /* 0x000fe20000000000 */
[----:B------:R-:W-:Y:S01]  /*4230*/  @P1 IMAD.MOV.U32 R18, RZ, RZ, R7 ;  /* 0x000000ffff121224 */ /* 0x000fe200078e0007 */
[----:B------:R-:W-:Y:S01]  /*4240*/  IADD3 R7, P3, PT, R25, 0x100, RZ ;  /* 0x0000010019077810 */ /* 0x000fe20007f7e0ff */
[----:B------:R-:W-:Y:S02]  /*4250*/  @P1 IMAD.MOV.U32 R19, RZ, RZ, R20 ;  /* 0x000000ffff131224 */ /* 0x000fe400078e0014 */
[----:B------:R-:W-:Y:S01]  /*4260*/  IMAD.MOV.U32 R20, RZ, RZ, R25 ;  /* 0x000000ffff147224 */ /* 0x000fe200078e0019 */
[----:B------:R-:W-:Y:S01]  /*4270*/  @P1 SEL R20, R6, R25, P0 ;  /* 0x0000001906141207 */ /* 0x000fe20000000000 */
[----:B------:R-:W-:-:S02]  /*4280*/  IMAD.X R6, RZ, RZ, R24, P3 ;  /* 0x000000ffff067224 */ /* 0x000fc400018e0618 */
[----:B---3--:R-:W-:-:S14]  /*4290*/  DSETP.GEU.AND P2, PT, R18, R16, PT ;  /* 0x000000101200722a */ /* 0x008fdc0003f4e000 */
        /* <DEDUP_REMOVED lines=9> */
[----:B------:R-:W-:Y:S02]  /*4330*/  IADD3 R18, P3, PT, R25, 0x200, RZ ;  /* 0x0000020019127810 */ /* 0x000fe40007f7e0ff */
[----:B------:R-:W-:-:S03]  /*4340*/  SHF.R.S32.HI R21, RZ, 0x1f, R10 ;  /* 0x0000001fff157819 */ /* 0x000fc6000001140a */
[----:B----4-:R-:W-:Y:S01]  /*4350*/  DSETP.GEU.AND P1, PT, R16, R14, PT ;  /* 0x0000000e1000722a */ /* 0x010fe20003f2e000 */
[----:B------:R-:W-:Y:S01]  /*4360*/  IMAD.X R19, RZ, RZ, R24, P3 ;  /* 0x000000ffff137224 */ /* 0x000fe200018e0618 */
[----:B------:R-:W-:-:S04]  /*4370*/  IADD3 R20, P3, P4, R4, UR14, R10 ;  /* 0x0000000e04147c10 */ /* 0x000fc8000fc7e00a */
[----:B------:R-:W-:-:S08]  /*4380*/  IADD3.X R21, PT, PT, RZ, UR15, R21, P3, P4 ;  /* 0x0000000fff157c10 */ /* 0x000fd00009fe8415 */
[----:B------:R-:W-:-:S04]  /*4390*/  @P1 ISETP.GE.U32.AND P0, PT, R7, R18, PT ;  /* 0x000000120700120c */ /* 0x000fc80003f06070 */
[----:B------:R-:W-:-:S13]  /*43a0*/  @P1 ISETP.GE.AND.EX P0, PT, R6, R19, PT, P0 ;  /* 0x000000130600120c */ /* 0x000fda0003f06300 */
[----:B------:R-:W-:-:S06]  /*43b0*/  @P1 DSETP.LT.OR P0, PT, R14, R16, !P0 ;  /* 0x000000100e00122a */ /* 0x000fcc0004701400 */
[----:B------:R-:W-:Y:S02]  /*43c0*/  @P1 FSEL R5, R16, R14, P0 ;  /* 0x0000000e10051208 */ /* 0x000fe40000000000 */
[----:B------:R-:W-:Y:S02]  /*43d0*/  @P1 FSEL R16, R17, R15, P0 ;  /* 0x0000000f11101208 */ /* 0x000fe40000000000 */
[----:B------:R-:W-:Y:S01]  /*43e0*/  IADD3 R17, P3, PT, R20, 0x300, RZ ;  /* 0x0000030014117810 */ /* 0x000fe20007f7e0ff */
[----:B------:R-:W-:Y:S01]  /*43f0*/  @P1 IMAD.MOV.U32 R14, RZ, RZ, R5 ;  /* 0x000000ffff0e1224 */ /* 0x000fe200078e0005 */
[----:B------:R-:W-:Y:S01]  /*4400*/  @P1 SEL R18, R7, R18, P0 ;  /* 0x0000001207121207 */ /* 0x000fe20000000000 */
[----:B------:R-:W-:Y:S01]  /*4410*/  @P1 IMAD.MOV.U32 R15, RZ, RZ, R16 ;  /* 0x000000ffff0f1224 */ /* 0x000fe200078e0010 */
[----:B------:R-:W-:Y:S01]  /*4420*/  @P1 SEL R19, R6, R19, P0 ;  /* 0x0000001306131207 */ /* 0x000fe20000000000 */
[----:B------:R-:W-:Y:S01]  /*4430*/  IMAD.X R16, RZ, RZ, R21, P3 ;  /* 0x000000ffff107224 */ /* 0x000fe200018e0615 */
[----:B------:R-:W-:-:S03]  /*4440*/  ISETP.NE.AND P1, PT, R4, RZ, PT ;  /* 0x000000ff0400720c */ /* 0x000fc60003f25270 */
[----:B------:R-:W-:-:S14]  /*4450*/  DSETP.GEU.AND P2, PT, R14, R12, PT ;  /* 0x0000000c0e00722a */ /* 0x000fdc0003f4e000 */
[----:B------:R-:W-:-:S04]  /*4460*/  @P2 ISETP.GE.U32.AND P0, PT, R18, R17, PT ;  /* 0x000000111200220c */ /* 0x000fc80003f06070 */
[----:B------:R-:W-:-:S13]  /*4470*/  @P2 ISETP.GE.AND.EX P0, PT, R19, R16, PT, P0 ;  /* 0x000000101300220c */ /* 0x000fda0003f06300 */
[----:B------:R-:W-:-:S06]  /*4480*/  @P2 DSETP.LT.OR P0, PT, R12, R14, !P0 ;  /* 0x0000000e0c00222a */ /* 0x000fcc0004701400 */
[----:B------:R-:W-:Y:S02]  /*4490*/  @P2 FSEL R7, R14, R12, P0 ;  /* 0x0000000c0e072208 */ /* 0x000fe40000000000 */
[----:B------:R-:W-:Y:S01]  /*44a0*/  @P2 FSEL R14, R15, R13, P0 ;  /* 0x0000000d0f0e2208 */ /* 0x000fe20000000000 */
[----:B-1----:R-:W-:Y:S06]  /*44b0*/  @P1 BRA `(.L_x_1591) ;  /* 0x0000000000201947 */ /* 0x002fec0003800000 */
[----:B------:R-:W-:-:S06]  /*44c0*/  IMAD.MOV.U32 R5, RZ, RZ, 0x500 ;  /* 0x00000500ff057424 */ /* 0x000fcc00078e00ff */
[----:B------:R-:W2:Y:S01]  /*44d0*/  ATOMG.E.ADD.STRONG.GPU PT, R5, desc[UR10][R8.64], R5 ;  /* 0x80000005080579a8 */ /* 0x000ea200081ef10a */
[----:B------:R-:W1:Y:S01]  /*44e0*/  S2UR UR5, SR_CgaCtaId ;  /* 0x00000000000579c3 */ /* 0x000e620000008800 */
[----:B------:R-:W-:Y:S02]  /*44f0*/  UMOV UR4, 0x400 ;  /* 0x0000040000047882 */ /* 0x000fe40000000000 */
[----:B-1----:R-:W-:-:S06]  /*4500*/  ULEA UR4, UR5, UR4, 0x18 ;  /* 0x0000000405047291 */ /* 0x002fcc000f8ec0ff */
[----:B------:R-:W-:Y:S02]  /*4510*/  IMAD.U32 R11, RZ, RZ, UR4 ;  /* 0x00000004ff0b7e24 */ /* 0x000fe4000f8e00ff */
[----:B--2---:R-:W-:-:S05]  /*4520*/  VIADD R6, R5, UR6 ;  /* 0x0000000605067c36 */ /* 0x004fca0008000000 */
[----:B------:R1:W-:Y:S02]  /*4530*/  STS [R11+0x98], R6 ;  /* 0x000098060b007388 */ /* 0x0003e40000000800 */
.L_x_1591:
[----:B0-----:R-:W-:Y:S05]  /*4540*/  BSYNC.RECONVERGENT B2 ;  /* 0x0000000000027941 */ /* 0x001fea0003800200 */
.L_x_1590:
[----:B------:R-:W-:Y:S01]  /*4550*/  BAR.SYNC.DEFER_BLOCKING 0x0 ;  /* 0x0000000000007b1d */ /* 0x000fe20000010000 */
[----:B------:R-:W-:Y:S01]  /*4560*/  @P2 IMAD.MOV.U32 R12, RZ, RZ, R7 ;  /* 0x000000ffff0c2224 */ /* 0x000fe200078e0007 */
[----:B-1----:R-:W-:Y:S01]  /*4570*/  IADD3 R6, P3, PT, R20, 0x400, RZ ;  /* 0x0000040014067810 */ /* 0x002fe20007f7e0ff */
[----:B------:R-:W-:Y:S01]  /*4580*/  @P2 IMAD.MOV.U32 R13, RZ, RZ, R14 ;  /* 0x000000ffff0d2224 */ /* 0x000fe200078e000e */
[----:B------:R-:W-:Y:S01]  /*4590*/  @P2 SEL R17, R18, R17, P0 ;  /* 0x0000001112112207 */ /* 0x000fe20000000000 */
[----:B------:R-:W-:Y:S01]  /*45a0*/  IMAD.U32 R7, RZ, RZ, UR7 ;  /* 0x00000007ff077e24 */ /* 0x000fe2000f8e00ff */
[----:B------:R-:W-:Y:S01]  /*45b0*/  @P2 SEL R16, R19, R16, P0 ;  /* 0x0000001013102207 */ /* 0x000fe20000000000 */
[----:B------:R-:W-:Y:S02]  /*45c0*/  IMAD.X R5, RZ, RZ, R21, P3 ;  /* 0x000000ffff057224 */ /* 0x000fe400018e0615 */
[----:B-----5:R-:W-:-:S14]  /*45d0*/  DSETP.GEU.AND P1, PT, R12, R2, PT ;  /* 0x000000020c00722a */ /* 0x020fdc0003f2e000 */
[----:B------:R-:W-:Y:S01]  /*45e0*/  @P1 ISETP.GE.U32.AND P0, PT, R17, R6, PT ;  /* 0x000000061100120c */ /* 0x000fe20003f06070 */
[----:B------:R-:W0:Y:S03]  /*45f0*/  LDS R10, [R11+0x98] ;  /* 0x000098000b0a7984 */ /* 0x000e260000000800 */
[----:B------:R-:W-:-:S13]  /*4600*/  @P1 ISETP.GE.AND.EX P0, PT, R16, R5, PT, P0 ;  /* 0x000000051000120c */ /* 0x000fda0003f06300 */
[----:B------:R-:W-:-:S06]  /*4610*/  @P1 DSETP.LT.OR P0, PT, R2, R12, !P0 ;  /* 0x0000000c0200122a */ /* 0x000fcc0004701400 */
[----:B------:R-:W-:Y:S02]  /*4620*/  @P1 FSEL R14, R12, R2, P0 ;  /* 0x000000020c0e1208 */ /* 0x000fe40000000000 */
[----:B------:R-:W-:Y:S02]  /*4630*/  @P1 FSEL R13, R13, R3, P0 ;  /* 0x000000030d0d1208 */ /* 0x000fe40000000000 */
[----:B------:R-:W-:Y:S01]  /*4640*/  @P1 SEL R6, R17, R6, P0 ;  /* 0x0000000611061207 */ /* 0x000fe20000000000 */
[----:B------:R-:W-:Y:S01]  /*4650*/  @P1 IMAD.MOV.U32 R2, RZ, RZ, R14 ;  /* 0x000000ffff021224 */ /* 0x000fe200078e000e */
[----:B------:R-:W-:Y:S01]  /*4660*/  @P1 SEL R5, R16, R5, P0 ;  /* 0x0000000510051207 */ /* 0x000fe20000000000 */
[----:B------:R-:W-:-:S03]  /*4670*/  @P1 IMAD.MOV.U32 R3, RZ, RZ, R13 ;  /* 0x000000ffff031224 */ /* 0x000fc600078e000d */
[----:B------:R-:W-:Y:S01]  /*4680*/  MOV R20, R2 ;  /* 0x0000000200147202 */ /* 0x000fe20000000f00 */
[----:B------:R-:W-:Y:S02]  /*4690*/  IMAD.MOV.U32 R21, RZ, RZ, R3 ;  /* 0x000000ffff157224 */ /* 0x000fe400078e0003 */
[----:B0-----:R-:W-:-:S05]  /*46a0*/  VIADD R12, R10, 0x500 ;  /* 0x000005000a0c7836 */ /* 0x001fca0000000000 */
[----:B------:R-:W-:-:S13]  /*46b0*/  ISETP.GT.AND P0, PT, R12, R7, PT ;  /* 0x000000070c00720c */ /* 0x000fda0003f04270 */
[----:B------:R-:W-:Y:S05]  /*46c0*/  @!P0 BRA `(.L_x_1592) ;  /* 0xfffffff800808947 */ /* 0x000fea000383ffff */
[----:B------:R-:W-:Y:S05]  /*46d0*/  BSYNC.RECONVERGENT B1 ;  /* 0x0000000000017941 */ /* 0x000fea0003800200 */
.L_x_1589:
        /* <DEDUP_REMOVED lines=21> */
.L_x_1598:
[----:B--2---:R-:W-:-:S06]  /*4830*/  IMAD.WIDE R14, R11, 0x8, R12 ;  /* 0x000000080b0e7825 */ /* 0x004fcc00078e020c */
[----:B------:R-:W2:Y:S01]  /*4840*/  LDG.E.64 R14, desc[UR10][R14.64] ;  /* 0x0000000a0e0e7981 */ /* 0x000ea2000c1e1b00 */
[C---:B-1----:R-:W-:Y:S01]  /*4850*/  IADD3 R19, P1, PT, R11.reuse, UR4, RZ ;  /* 0x000000040b137c10 */ /* 0x042fe2000ff3e0ff */
[----:B------:R-:W-:Y:S01]  /*4860*/  VIADD R8, R8, 0x1 ;  /* 0x0000000108087836 */ /* 0x000fe20000000000 */
[----:B------:R-:W-:Y:S01]  /*4870*/  BSSY.RECONVERGENT B3, `(.L_x_1596) ;  /* 0x000001b000037945 */ /* 0x000fe20003800200 */
[----:B------:R-:W-:Y:S01]  /*4880*/  IMAD.MOV.U32 R22, RZ, RZ, R6 ;  /* 0x000000ffff167224 */ /* 0x000fe200078e0006 */
[----:B------:R-:W-:Y:S01]  /*4890*/  LEA.HI.X.SX32 R20, R11, UR5, 0x1, P1 ;  /* 0x000000050b147c11 */ /* 0x000fe200088f0eff */
[----:B------:R-:W-:Y:S01]  /*48a0*/  IMAD.MOV.U32 R21, RZ, RZ, R5 ;  /* 0x000000ffff157224 */ /* 0x000fe200078e0005 */
[----:B------:R-:W-:Y:S01]  /*48b0*/  ISETP.NE.AND P2, PT, R8, RZ, PT ;  /* 0x000000ff0800720c */ /* 0x000fe20003f45270 */
[----:B------:R-:W-:Y:S02]  /*48c0*/  IMAD.MOV.U32 R16, RZ, RZ, R2 ;  /* 0x000000ffff107224 */ /* 0x000fe400078e0002 */
        /* <DEDUP_REMOVED lines=21> */
.L_x_1597:
[----:B0-----:R-:W-:Y:S05]  /*4a20*/  BSYNC.RECONVERGENT B3 ;  /* 0x0000000000037941 */ /* 0x001fea0003800200 */
.L_x_1596:
[----:B------:R-:W-:Y:S02]  /*4a30*/  VIADD R7, R7, 0x100 ;  /* 0x0000010007077836 */ /* 0x000fe40000000000 */
[----:B------:R-:W-:Y:S01]  /*4a40*/  VIADD R11, R11, 0x100 ;  /* 0x000001000b0b7836 */ /* 0x000fe20000000000 */
[----:B------:R-:W-:Y:S06]  /*4a50*/  @P2 BRA `(.L_x_1598) ;  /* 0xfffffffc00742947 */ /* 0x000fec000383ffff */
.L_x_1595:
[----:B01----:R-:W-:Y:S05]  /*4a60*/  BSYNC.RECONVERGENT B2 ;  /* 0x0000000000027941 */ /* 0x003fea0003800200 */
.L_x_1594:
        /* <DEDUP_REMOVED lines=9> */
.L_x_1607:
[----:B------:R-:W-:-:S05]  /*4b00*/  IMAD.WIDE R24, R23, 0x8, R10 ;  /* 0x0000000817187825 */ /* 0x000fca00078e020a */
[----:B------:R-:W2:Y:S04]  /*4b10*/  LDG.E.64 R20, desc[UR10][R24.64+-0x1000] ;  /* 0xfff0000a18147981 */ /* 0x000ea8000c1e1b00 */
[----:B------:R0:W5:Y:S04]  /*4b20*/  LDG.E.64 R16, desc[UR10][R24.64+-0x800] ;  /* 0xfff8000a18107981 */ /* 0x000168000c1e1b00 */
        /* <DEDUP_REMOVED lines=25> */
.L_x_1600:
[----:B------:R-:W-:Y:S05]  /*4cc0*/  BSYNC.RECONVERGENT B2 ;  /* 0x0000000000027941 */ /* 0x000fea0003800200 */
.L_x_1599:
[----:B-----5:R-:W-:Y:S01]  /*4cd0*/  DSETP.GEU.AND P0, PT, R18, R16, PT ;  /* 0x000000101200722a */ /* 0x020fe20003f0e000 */
[C---:B------:R-:W-:Y:S01]  /*4ce0*/  IADD3 R21, P1, PT, R27.reuse, UR6, RZ ;  /* 0x000000061b157c10 */ /* 0x040fe2000ff3e0ff */
[----:B------:R-:W-:Y:S01]  /*4cf0*/  BSSY.RECONVERGENT B2, `(.L_x_1601) ;  /* 0x0000015000027945 */ /* 0x000fe20003800200 */
[----:B------:R-:W-:Y:S01]  /*4d00*/  MOV R2, R16 ;  /* 0x0000001000027202 */ /* 0x000fe20000000f00 */
[----:B------:R-:W-:Y:S01]  /*4d10*/  IMAD.MOV.U32 R3, RZ, RZ, R17 ;  /* 0x000000ffff037224 */ /* 0x000fe200078e0011 */
[----:B------:R-:W-:Y:S01]  /*4d20*/  LEA.HI.X.SX32 R25, R27, UR7, 0x1, P1 ;  /* 0x000000071b197c11 */ /* 0x000fe200088f0eff */
[----:B------:R-:W-:-:S04]  /*4d30*/  IMAD.MOV.U32 R5, RZ, RZ, R21 ;  /* 0x000000ffff057224 */ /* 0x000fc800078e0015 */
        /* <DEDUP_REMOVED lines=16> */
.L_x_1602:
[----:B------:R-:W-:Y:S05]  /*4e40*/  BSYNC.RECONVERGENT B2 ;  /* 0x0000000000027941 */ /* 0x000fea0003800200 */
.L_x_1601:
        /* <DEDUP_REMOVED lines=24> */
.L_x_1604:
[----:B------:R-:W-:Y:S05]  /*4fd0*/  BSYNC.RECONVERGENT B2 ;  /* 0x0000000000027941 */ /* 0x000fea0003800200 */
.L_x_1603:
        /* <DEDUP_REMOVED lines=22> */
.L_x_1606:
[----:B------:R-:W-:Y:S05]  /*5140*/  BSYNC.RECONVERGENT B2 ;  /* 0x0000000000027941 */ /* 0x000fea0003800200 */
.L_x_1605:
[----:B------:R-:W-:Y:S02]  /*5150*/  VIADD R7, R7, 0x400 ;  /* 0x0000040007077836 */ /* 0x000fe40000000000 */
[----:B------:R-:W-:Y:S02]  /*5160*/  VIADD R27, R27, 0x400 ;  /* 0x000004001b1b7836 */ /* 0x000fe40000000000 */
[----:B------:R-:W-:Y:S01]  /*5170*/  VIADD R26, R26, 0x400 ;  /* 0x000004001a1a7836 */ /* 0x000fe20000000000 */
[----:B------:R-:W-:Y:S01]  /*5180*/  ISETP.GE.AND P0, PT, R7, R9, PT ;  /* 0x000000090700720c */ /* 0x000fe20003f06270 */
[----:B------:R-:W-:Y:S02]  /*5190*/  VIADD R22, R22, 0x400 ;  /* 0x0000040016167836 */ /* 0x000fe40000000000 */
[----:B------:R-:W-:-:S10]  /*51a0*/  VIADD R23, R23, 0x400 ;  /* 0x0000040017177836 */ /* 0x000fd40000000000 */
[----:B------:R-:W-:Y:S05]  /*51b0*/  @!P0 BRA `(.L_x_1607) ;  /* 0xfffffff800508947 */ /* 0x000fea000383ffff */
.L_x_1593:
[----:B01----:R-:W-:Y:S05]  /*51c0*/  BSYNC.RECONVERGENT B1 ;  /* 0x0000000000017941 */ /* 0x003fea0003800200 */
.L_x_1586:
        /* <DEDUP_REMOVED lines=32> */
.L_x_1609:
[----:B------:R-:W-:Y:S05]  /*53d0*/  BSYNC.RECONVERGENT B1 ;  /* 0x0000000000017941 */ /* 0x000fea0003800200 */
.L_x_1608:
        /* <DEDUP_REMOVED lines=31> */
.L_x_1611:
[----:B------:R-:W-:Y:S05]  /*55d0*/  BSYNC.RECONVERGENT B1 ;  /* 0x0000000000017941 */ /* 0x000fea0003800200 */
.L_x_1610:
[----:B------:R-:W-:Y:S01]  /*55e0*/  ISETP.GT.AND P0, PT, R14, 0x1b, PT ;  /* 0x0000001b0e00780c */ /* 0x000fe20003f04270 */
[----:B0-----:R0:W0:Y:S01]  /*55f0*/  SHFL.DOWN PT, R8, R2, 0x4, 0x1f ;  /* 0x08801f0002087f89 */ /* 0x00102200000e0000 */
[----:B------:R-:W-:Y:S01]  /*5600*/  BSSY.RECONVERGENT B1, `(.L_x_1612) ;  /* 0x000001d000017945 */ /* 0x000fe20003800200 */
[----:B---3--:R-:W-:Y:S02]  /*5610*/  IMAD.MOV.U32 R11, RZ, RZ, R5 ;  /* 0x000000ffff0b7224 */ /* 0x008fe400078e0005 */
[----:B------:R3:W0:Y:S01]  /*5620*/  SHFL.DOWN PT, R9, R3, 0x4, 0x1f ;  /* 0x08801f0003097f89 */ /* 0x00062200000e0000 */
[----:B------:R-:W-:Y:S02]  /*5630*/  IMAD.MOV.U32 R12, RZ, RZ, R10 ;  /* 0x000000ffff0c7224 */ /* 0x000fe400078e000a */
[----:B-1----:R-:W-:Y:S01]  /*5640*/  IMAD.MOV.U32 R6, RZ, RZ, R2 ;  /* 0x000000ffff067224 */ /* 0x002fe200078e0002 */
[----:B----4-:R3:W1:Y:S01]  /*5650*/  SHFL.DOWN PT, R16, R5, 0x4, 0x1f ;  /* 0x08801f0005107f89 */ /* 0x01066200000e0000 */
[----:B--2---:R-:W-:-:S03]  /*5660*/  IMAD.MOV.U32 R7, RZ, RZ, R3 ;  /* 0x000000ffff077224 */ /* 0x004fc600078e0003 */
[----:B------:R3:W2:Y:S01]  /*5670*/  SHFL.DOWN PT, R13, R10, 0x4, 0x1f ;  /* 0x08801f000a0d7f89 */ /* 0x0006a200000e0000 */
[----:B------:R-:W-:Y:S05]  /*5680*/  @P0 BRA `(.L_x_1613) ;  /* 0x0000000000500947 */ /* 0x000fea0003800000 */
[----:B0-----:R-:W-:Y:S01]  /*5690*/  DSETP.GEU.AND P0, PT, R2, R8, PT ;  /* 0x000000080200722a */ /* 0x001fe20003f0e000 */
[----:B-1----:R-:W-:Y:S02]  /*56a0*/  IMAD.MOV.U32 R11, RZ, RZ, R16 ;  /* 0x000000ffff0b7224 */ /* 0x002fe400078e0010 */
        /* <DEDUP_REMOVED lines=18> */
.L_x_1613:
[----:B------:R-:W-:Y:S05]  /*57d0*/  BSYNC.RECONVERGENT B1 ;  /* 0x0000000000017941 */ /* 0x000fea0003800200 */
.L_x_1612:
[----:B------:R-:W-:Y:S01]  /*57e0*/  ISETP.GT.AND P0, PT, R14, 0x17, PT ;  /* 0x000000170e00780c */ /* 0x000fe20003f04270 */
[----:B0-----:R0:W4:Y:S01]  /*57f0*/  SHFL.DOWN PT, R8, R6, 0x8, 0x1f ;  /* 0x09001f0006087f89 */ /* 0x00112200000e0000 */
[----:B------:R-:W-:Y:S01]  /*5800*/  BSSY.RECONVERGENT B1, `(.L_x_1614) ;  /* 0x000001d000017945 */ /* 0x000fe20003800200 */
[----:B---3--:R-:W-:Y:S02]  /*5810*/  IMAD.MOV.U32 R5, RZ, RZ, R11 ;  /* 0x000000ffff057224 */ /* 0x008fe400078e000b */
[----:B------:R0:W3:Y:S01]  /*5820*/  SHFL.DOWN PT, R9, R7, 0x8, 0x1f ;  /* 0x09001f0007097f89 */ /* 0x0000e200000e0000 */
[----:B------:R-:W-:Y:S02]  /*5830*/  IMAD.MOV.U32 R10, RZ, RZ, R12 ;  /* 0x000000ffff0a7224 */ /* 0x000fe400078e000c */
[----:B------:R-:W-:Y:S01]  /*5840*/  IMAD.MOV.U32 R2, RZ, RZ, R6 ;  /* 0x000000ffff027224 */ /* 0x000fe200078e0006 */
[----:B-1----:R0:W1:Y:S01]  /*5850*/  SHFL.DOWN PT, R16, R11, 0x8, 0x1f ;  /* 0x09001f000b107f89 */ /* 0x00206200000e0000 */
[----:B------:R-:W-:-:S03]  /*5860*/  IMAD.MOV.U32 R3, RZ, RZ, R7 ;  /* 0x000000ffff037224 */ /* 0x000fc600078e0007 */
[----:B--2---:R0:W2:Y:S01]  /*5870*/  SHFL.DOWN PT, R13, R12, 0x8, 0x1f ;  /* 0x09001f000c0d7f89 */ /* 0x0040a200000e0000 */
[----:B------:R-:W-:Y:S05]  /*5880*/  @P0 BRA `(.L_x_1615) ;  /* 0x0000000000500947 */ /* 0x000fea0003800000 */
[----:B---34-:R-:W-:Y:S01]  /*5890*/  DSETP.GEU.AND P0, PT, R6, R8, PT ;  /* 0x000000080600722a */ /* 0x018fe20003f0e000 */
[----:B-1----:R-:W-:Y:S02]  /*58a0*/  IMAD.MOV.U32 R5, RZ, RZ, R16 ;  /* 0x000000ffff057224 */ /* 0x002fe400078e0010 */
[----:B--2---:R-:W-:Y:S02]  /*58b0*/  IMAD.MOV.U32 R10, RZ, RZ, R13 ;  /* 0x000000ffff0a7224 */ /* 0x004fe400078e000d */
        /* <DEDUP_REMOVED lines=17> */
.L_x_1615:
[----:B------:R-:W-:Y:S05]  /*59d0*/  BSYNC.RECONVERGENT B1 ;  /* 0x0000000000017941 */ /* 0x000fea0003800200 */
.L_x_1614:
[----:B------:R-:W-:Y:S01]  /*59e0*/  ISETP.GT.AND P0, PT, R14, 0xf, PT ;  /* 0x0000000f0e00780c */ /* 0x000fe20003f04270 */
[----:B0-----:R0:W0:Y:S01]  /*59f0*/  SHFL.DOWN PT, R6, R2, 0x10, 0x1f ;  /* 0x0a001f0002067f89 */ /* 0x00102200000e0000 */
[----:B------:R-:W-:Y:S01]  /*5a00*/  BSSY.RECONVERGENT B1, `(.L_x_1616) ;  /* 0x000001d000017945 */ /* 0x000fe20003800200 */
[----:B------:R-:W-:Y:S02]  /*5a10*/  IMAD.MOV.U32 R17, RZ, RZ, R5 ;  /* 0x000000ffff117224 */ /* 0x000fe400078e0005 */
[----:B------:R0:W0:Y:S01]  /*5a20*/  SHFL.DOWN PT, R7, R3, 0x10, 0x1f ;  /* 0x0a001f0003077f89 */ /* 0x00002200000e0000 */
[----:B------:R-:W-:Y:S02]  /*5a30*/  IMAD.MOV.U32 R19, RZ, RZ, R10 ;  /* 0x000000ffff137224 */ /* 0x000fe400078e000a */
[----:B------:R-:W-:Y:S01]  /*5a40*/  IMAD.MOV.U32 R12, RZ, RZ, R2 ;  /* 0x000000ffff0c7224 */ /* 0x000fe200078e0002 */
[----:B----4-:R4:W0:Y:S01]  /*5a50*/  SHFL.DOWN PT, R8, R5, 0x10, 0x1f ;  /* 0x0a001f0005087f89 */ /* 0x01082200000e0000 */
[----:B--2---:R-:W-:-:S03]  /*5a60*/  IMAD.MOV.U32 R13, RZ, RZ, R3 ;  /* 0x000000ffff0d7224 */ /* 0x004fc600078e0003 */
[----:B---3--:R4:W2:Y:S01]  /*5a70*/  SHFL.DOWN PT, R9, R10, 0x10, 0x1f ;  /* 0x0a001f000a097f89 */ /* 0x0088a200000e0000 */
[----:B------:R-:W-:Y:S05]  /*5a80*/  @P0 BRA `(.L_x_1617) ;  /* 0x0000000000500947 */ /* 0x000fea0003800000 */
[----:B0-----:R-:W-:Y:S01]  /*5a90*/  DSETP.GEU.AND P0, PT, R2, R6, PT ;  /* 0x000000060200722a */ /* 0x001fe20003f0e000 */
[----:B------:R-:W-:Y:S02]  /*5aa0*/  IMAD.MOV.U32 R17, RZ, RZ, R8 ;  /* 0x000000ffff117224 */ /* 0x000fe400078e0008 */
        /* <DEDUP_REMOVED lines=18> */
.L_x_1617:
[----:B------:R-:W-:Y:S05]  /*5bd0*/  BSYNC.RECONVERGENT B1 ;  /* 0x0000000000017941 */ /* 0x000fea0003800200 */
.L_x_1616:
[----:B------:R-:W-:Y:S01]  /*5be0*/  ISETP.NE.AND P0, PT, R14, RZ, PT ;  /* 0x000000ff0e00720c */ /* 0x000fe20003f05270 */
[----:B------:R-:W-:-:S12]  /*5bf0*/  BSSY.RECONVERGENT B1, `(.L_x_1618) ;  /* 0x000000b000017945 */ /* 0x000fd80003800200 */
[----:B------:R-:W-:Y:S05]  /*5c00*/  @P0 BRA `(.L_x_1619) ;  /* 0x0000000000240947 */ /* 0x000fea0003800000 */
[----:B0-----:R-:W0:Y:S01]  /*5c10*/  S2R R6, SR_CgaCtaId ;  /* 0x0000000000067919 */ /* 0x001e220000008800 */
[----:B------:R-:W-:Y:S01]  /*5c20*/  MOV R3, 0x400 ;  /* 0x0000040000037802 */ /* 0x000fe20000000f00 */
[----:B------:R-:W-:Y:S01]  /*5c30*/  IMAD.MOV.U32 R18, RZ, RZ, R17 ;  /* 0x000000ffff127224 */ /* 0x000fe200078e0011 */
[----:B------:R-:W-:-:S04]  /*5c40*/  SHF.R.U32.HI R2, RZ, 0x1, R4 ;  /* 0x00000001ff027819 */ /* 0x000fc80000011604 */
[----:B------:R-:W-:Y:S02]  /*5c50*/  LOP3.LUT R2, R2, 0x1f0, RZ, 0xc0, !PT ;  /* 0x000001f002027812 */ /* 0x000fe400078ec0ff */
[----:B0-----:R-:W-:-:S05]  /*5c60*/  LEA R3, R6, R3, 0x18 ;  /* 0x0000000306037211 */ /* 0x001fca00078ec0ff */
[----:B------:R-:W-:-:S05]  /*5c70*/  IMAD.IADD R3, R2, 0x1, R3 ;  /* 0x0000000102037824 */ /* 0x000fca00078e0203 */
[----:B------:R3:W-:Y:S04]  /*5c80*/  STS.64 [R3+0x10], R18 ;  /* 0x0000101203007388 */ /* 0x0007e80000000a00 */
[----:B------:R3:W-:Y:S02]  /*5c90*/  STS.64 [R3+0x8], R12 ;  /* 0x0000080c03007388 */ /* 0x0007e40000000a00 */
.L_x_1619:
[----:B------:R-:W-:Y:S05]  /*5ca0*/  BSYNC.RECONVERGENT B1 ;  /* 0x0000000000017941 */ /* 0x000fea0003800200 */
.L_x_1618:
[----:B------:R-:W-:Y:S01]  /*5cb0*/  BAR.SYNC.DEFER_BLOCKING 0x0 ;  /* 0x0000000000007b1d */ /* 0x000fe20000010000 */
[----:B------:R-:W-:-:S13]  /*5cc0*/  ISETP.NE.AND P1, PT, R4, RZ, PT ;  /* 0x000000ff0400720c */ /* 0x000fda0003f25270 */
[----:B------:R-:W-:Y:S05]  /*5cd0*/  @P1 BRA `(.L_x_1547) ;  /* 0x00000008008c1947 */ /* 0x000fea0003800000 */
[----:B0--3--:R-:W0:Y:S01]  /*5ce0*/  S2R R3, SR_CgaCtaId ;  /* 0x0000000000037919 */ /* 0x009e220000008800 */
[----:B------:R-:W-:Y:S01]  /*5cf0*/  MOV R2, 0x400 ;  /* 0x0000040000027802 */ /* 0x000fe20000000f00 */
[----:B------:R-:W-:Y:S03]  /*5d00*/  BSSY.RECONVERGENT B1, `(.L_x_1620) ;  /* 0x000001a000017945 */ /* 0x000fe60003800200 */
[----:B0-----:R-:W-:-:S05]  /*5d10*/  LEA R30, R3, R2, 0x18 ;  /* 0x00000002031e7211 */ /* 0x001fca00078ec0ff */
[----:B------:R-:W0:Y:S04]  /*5d20*/  LDS.64 R14, [R30+0x18] ;  /* 0x000018001e0e7984 */ /* 0x000e280000000a00 */
[----:B----4-:R-:W3:Y:S04]  /*5d30*/  LDS.128 R4, [R30+0x20] ;  /* 0x000020001e047984 */ /* 0x010ee80000000c00 */
[----:B------:R4:W1:Y:S04]  /*5d40*/  LDS.64 R28, [R30+0x80] ;  /* 0x000080001e1c7984 */ /* 0x0008680000000a00 */
[----:B--2---:R4:W2:Y:S01]  /*5d50*/  LDS.128 R8, [R30+0x30] ;  /* 0x000030001e087984 */ /* 0x0048a20000000c00 */
[----:B0-----:R-:W-:Y:S01]  /*5d60*/  DSETP.GEU.AND P0, PT, R12, R14, PT ;  /* 0x0000000e0c00722a */ /* 0x001fe20003f0e000 */
[----:B------:R-:W-:-:S02]  /*5d70*/  IMAD.MOV.U32 R2, RZ, RZ, R14 ;  /* 0x000000ffff027224 */ /* 0x000fc400078e000e */
[----:B------:R-:W-:Y:S02]  /*5d80*/  IMAD.MOV.U32 R3, RZ, RZ, R15 ;  /* 0x000000ffff037224 */ /* 0x000fe400078e000f */
[----:B---3--:R-:W-:Y:S02]  /*5d90*/  IMAD.MOV.U32 R31, RZ, RZ, R4 ;  /* 0x000000ffff1f7224 */ /* 0x008fe400078e0004 */
[----:B------:R-:W-:-:S07]  /*5da0*/  IMAD.MOV.U32 R33, RZ, RZ, R5 ;  /* 0x000000ffff217224 */ /* 0x000fce00078e0005 */
[----:B-12-4-:R-:W-:Y:S05]  /*5db0*/  @!P0 BRA `(.L_x_1621) ;  /* 0x0000000000388947 */ /* 0x016fea0003800000 */
        /* <DEDUP_REMOVED lines=14> */
.L_x_1621:
[----:B------:R-:W-:Y:S05]  /*5ea0*/  BSYNC.RECONVERGENT B1 ;  /* 0x0000000000017941 */ /* 0x000fea0003800200 */
.L_x_1620:
        /* <DEDUP_REMOVED lines=25> */
.L_x_1623:
[----:B------:R-:W-:Y:S05]  /*6040*/  BSYNC.RECONVERGENT B1 ;  /* 0x0000000000017941 */ /* 0x000fea0003800200 */
.L_x_1622:
        /* <DEDUP_REMOVED lines=21> */
.L_x_1625:
[----:B------:R-:W-:Y:S05]  /*61a0*/  BSYNC.RECONVERGENT B1 ;  /* 0x0000000000017941 */ /* 0x000fea0003800200 */
.L_x_1624:
        /* <DEDUP_REMOVED lines=21> */
.L_x_1627:
[----:B------:R-:W-:Y:S05]  /*6300*/  BSYNC.RECONVERGENT B1 ;  /* 0x0000000000017941 */ /* 0x000fea0003800200 */
.L_x_1626:
        /* <DEDUP_REMOVED lines=21> */
.L_x_1629:
[----:B------:R-:W-:Y:S05]  /*6460*/  BSYNC.RECONVERGENT B1 ;  /* 0x0000000000017941 */ /* 0x000fea0003800200 */
.L_x_1628:
        /* <DEDUP_REMOVED lines=21> */
.L_x_1631:
[----:B------:R-:W-:Y:S05]  /*65c0*/  BSYNC.RECONVERGENT B1 ;  /* 0x0000000000017941 */ /* 0x000fea0003800200 */
.L_x_1630:
        /* <DEDUP_REMOVED lines=20> */
.L_x_1547:
[----:B------:R-:W-:Y:S05]  /*6710*/  BSYNC.RECONVERGENT B0 ;  /* 0x0000000000007941 */ /* 0x000fea0003800200 */
.L_x_1514:
[----:B------:R-:W-:Y:S05]  /*6720*/  @P1 EXIT ;  /* 0x000000000000194d */ /* 0x000fea0003800000 */
[----:B0123--:R-:W0:Y:S01]  /*6730*/  LDC.64 R2, c[0x0][0x390] ;  /* 0x0000e400ff027b82 */ /* 0x00fe220000000a00 */
[----:B------:R-:W-:Y:S02]  /*6740*/  IMAD.MOV.U32 R18, RZ, RZ, R17 ;  /* 0x000000ffff127224 */ /* 0x000fe400078e0011 */
[----:B0-----:R-:W-:-:S05]  /*6750*/  IMAD.WIDE.U32 R2, R0, 0x10, R2 ;  /* 0x0000001000027825 */ /* 0x001fca00078e0002 */
[----:B------:R-:W-:Y:S04]  /*6760*/  STG.E.64 desc[UR10][R2.64], R12 ;  /* 0x0000000c02007986 */ /* 0x000fe8000c101b0a */
[----:B------:R-:W-:Y:S01]  /*6770*/  STG.E.64 desc[UR10][R2.64+0x8], R18 ;  /* 0x0000081202007986 */ /* 0x000fe2000c101b0a */
[----:B------:R-:W-:Y:S05]  /*6780*/  EXIT ;  /* 0x000000000000794d */ /* 0x000fea0003800000 */
.L_x_1632:
        /* <DEDUP_REMOVED lines=15> */
.L_x_1836:


//--------------------- .text._ZN6thrust24THRUST_300001_SM_1000_NS8cuda_cub4core6detail13_kernel_agentINS1_8__reduce11ReduceAgentINS0_12zip_iteratorIN4cuda3std3__45tupleIJNS0_6detail15normal_iteratorINS0_10device_ptrIdEEEENS0_17counting_iteratorIlNS0_11use_defaultESI_SI_EEEEEEEPNSB_IJdlEEESM_iNS1_9__extrema9arg_max_fIdlNSA_4lessIdEEEEEEJSL_SN_iSS_EEEvDpT0_ --------------------------
	.section	.text._ZN6thrust24THRUST_300001_SM_1000_NS8cuda_cub4core6detail13_kernel_agentINS1_8__reduce11ReduceAgentINS0_12zip_iteratorIN4cuda3std3__45tupleIJNS0_6detail15normal_iteratorINS0_10device_ptrIdEEEENS0_17counting_iteratorIlNS0_11use_defaultESI_SI_EEEEEEEPNSB_IJdlEEESM_iNS1_9__extrema9arg_max_fIdlNSA_4lessIdEEEEEEJSL_SN_iSS_EEEvDpT0_,"ax",@progbits
	.align	128
        .global         _ZN6thrust24THRUST_300001_SM_1000_NS8cuda_cub4core6detail13_kernel_agentINS1_8__reduce11ReduceAgentINS0_12zip_iteratorIN4cuda3std3__45tupleIJNS0_6detail15normal_iteratorINS0_10device_ptrIdEEEENS0_17counting_iteratorIlNS0_11use_defaultESI_SI_EEEEEEEPNSB_IJdlEEESM_iNS1_9__extrema9arg_max_fIdlNSA_4lessIdEEEEEEJSL_SN_iSS_EEEvDpT0_
        .type           _ZN6thrust24THRUST_300001_SM_1000_NS8cuda_cub4core6detail13_kernel_agentINS1_8__reduce11ReduceAgentINS0_12zip_iteratorIN4cuda3std3__45tupleIJNS0_6detail15normal_iteratorINS0_10device_ptrIdEEEENS0_17counting_iteratorIlNS0_11use_defaultESI_SI_EEEEEEEPNSB_IJdlEEESM_iNS1_9__extrema9arg_max_fIdlNSA_4lessIdEEEEEEJSL_SN_iSS_EEEvDpT0_,@function
        .size           _ZN6thrust24THRUST_300001_SM_1000_NS8cuda_cub4core6detail13_kernel_agentINS1_8__reduce11ReduceAgentINS0_12zip_iteratorIN4cuda3std3__45tupleIJNS0_6detail15normal_iteratorINS0_10device_ptrIdEEEENS0_17counting_iteratorIlNS0_11use_defaultESI_SI_EEEEEEEPNSB_IJdlEEESM_iNS1_9__extrema9arg_max_fIdlNSA_4lessIdEEEEEEJSL_SN_iSS_EEEvDpT0_,(.L_x_1837 - _ZN6thrust24THRUST_300001_SM_1000_NS8cuda_cub4core6detail13_kernel_agentINS1_8__reduce11ReduceAgentINS0_12zip_iteratorIN4cuda3std3__45tupleIJNS0_6detail15normal_iteratorINS0_10device_ptrIdEEEENS0_17counting_iteratorIlNS0_11use_defaultESI_SI_EEEEEEEPNSB_IJdlEEESM_iNS1_9__extrema9arg_max_fIdlNSA_4lessIdEEEEEEJSL_SN_iSS_EEEvDpT0_)
        .other          _ZN6thrust24THRUST_300001_SM_1000_NS8cuda_cub4core6detail13_kernel_agentINS1_8__reduce11ReduceAgentINS0_12zip_iteratorIN4cuda3std3__45tupleIJNS0_6detail15normal_iteratorINS0_10device_ptrIdEEEENS0_17counting_iteratorIlNS0_11use_defaultESI_SI_EEEEEEEPNSB_IJdlEEESM_iNS1_9__extrema9arg_max_fIdlNSA_4lessIdEEEEEEJSL_SN_iSS_EEEvDpT0_,@"STO_CUDA_ENTRY STV_DEFAULT"
_ZN6thrust24THRUST_300001_SM_1000_NS8cuda_cub4core6detail13_kernel_agentINS1_8__reduce11ReduceAgentINS0_12zip_iteratorIN4cuda3std3__45tupleIJNS0_6detail15normal_iteratorINS0_10device_ptrIdEEEENS0_17counting_iteratorIlNS0_11use_defaultESI_SI_EEEEEEEPNSB_IJdlEEESM_iNS1_9__extrema9arg_max_fIdlNSA_4lessIdEEEEEEJSL_SN_iSS_EEEvDpT0_:
.text._ZN6thrust24THRUST_300001_SM_1000_NS8cuda_cub4core6detail13_kernel_agentINS1_8__reduce11ReduceAgentINS0_12zip_iteratorIN4cuda3std3__45tupleIJNS0_6detail15normal_iteratorINS0_10device_ptrIdEEEENS0_17counting_iteratorIlNS0_11use_defaultESI_SI_EEEEEEEPNSB_IJdlEEESM_iNS1_9__extrema9arg_max_fIdlNSA_4lessIdEEEEEEJSL_SN_iSS_EEEvDpT0_:
        /* <DEDUP_REMOVED lines=23> */
.L_x_1636:
[----:B0-----:R-:W-:Y:S05]  /*0170*/  BSYNC.RECONVERGENT B1 ;  /* 0x0000000000017941 */ /* 0x001fea0003800200 */
.L_x_1635:
        /* <DEDUP_REMOVED lines=19> */
.L_x_1643:
        /* <DEDUP_REMOVED lines=31> */
.L_x_1642:
[----:B------:R-:W-:Y:S05]  /*04a0*/  BSYNC.RECONVERGENT B3 ;  /* 0x0000000000037941 */ /* 0x000fea0003800200 */
.L_x_1641:
[----:B------:R-:W-:Y:S01]  /*04b0*/  IADD3 R14, P0, PT, R14, 0x100, RZ ;  /* 0x000001000e0e7810 */ /* 0x000fe20007f1e0ff */
[----:B------:R-:W-:Y:S02]  /*04c0*/  VIADD R10, R10, 0x100 ;  /* 0x000001000a0a7836 */ /* 0x000fe40000000000 */
[----:B------:R-:W-:Y:S01]  /*04d0*/  IMAD.X R13, RZ, RZ, R13, P3 ;  /* 0x000000ffff0d7224 */ /* 0x000fe200018e060d */
[----:B------:R-:W-:Y:S01]  /*04e0*/  IADD3.X R15, PT, PT, RZ, R15, RZ, P0, !PT ;  /* 0x0000000fff0f7210 */ /* 0x000fe200007fe4ff */
[----:B------:R-:W-:Y:S08]  /*04f0*/  @P2 BRA `(.L_x_1643) ;  /* 0xfffffffc006c2947 */ /* 0x000ff0000383ffff */
.L_x_1640:
[----:B------:R-:W-:Y:S05]  /*0500*/  BSYNC.RECONVERGENT B2 ;  /* 0x0000000000027941 */ /* 0x000fea0003800200 */
.L_x_1639:
[----:B------:R-:W-:-:S13]  /*0510*/  ISETP.GE.U32.AND P0, PT, R16, 0x300, PT ;  /* 0x000003001000780c */ /* 0x000fda0003f06070 */
[----:B------:R-:W-:Y:S05]  /*0520*/  @!P0 BRA `(.L_x_1638) ;  /* 0x0000000400bc8947 */ /* 0x000fea0003800000 */
[----:B------:R-:W0:Y:S01]  /*0530*/  LDC.64 R4, c[0x0][0x380] ;  /* 0x0000e000ff047b82 */ /* 0x000e220000000a00 */
[----:B------:R-:W-:-:S07]  /*0540*/  VIADD R20, R10, 0x200 ;  /* 0x000002000a147836 */ /* 0x000fce0000000000 */
[----:B------:R-:W1:Y:S02]  /*0550*/  LDC.64 R6, c[0x0][0x388] ;  /* 0x0000e200ff067b82 */ /* 0x000e640000000a00 */
.L_x_1652:
        /* <DEDUP_REMOVED lines=30> */
.L_x_1645:
[----:B------:R-:W-:Y:S05]  /*0740*/  BSYNC.RECONVERGENT B2 ;  /* 0x0000000000027941 */ /* 0x000fea0003800200 */
.L_x_1644:
        /* <DEDUP_REMOVED lines=23> */
.L_x_1647:
[----:B------:R-:W-:Y:S05]  /*08c0*/  BSYNC.RECONVERGENT B2 ;  /* 0x0000000000027941 */ /* 0x000fea0003800200 */
.L_x_1646:
        /* <DEDUP_REMOVED lines=25> */
.L_x_1649:
[----:B------:R-:W-:Y:S05]  /*0a60*/  BSYNC.RECONVERGENT B2 ;  /* 0x0000000000027941 */ /* 0x000fea0003800200 */
.L_x_1648:
        /* <DEDUP_REMOVED lines=22> */
.L_x_1651:
[----:B------:R-:W-:Y:S05]  /*0bd0*/  BSYNC.RECONVERGENT B2 ;  /* 0x0000000000027941 */ /* 0x000fea0003800200 */
.L_x_1650:
[C---:B------:R-:W-:Y:S02]  /*0be0*/  VIADD R10, R20.reuse, 0x200 ;  /* 0x00000200140a7836 */ /* 0x040fe40000000000 */
[----:B------:R-:W-:-:S03]  /*0bf0*/  VIADD R20, R20, 0x400 ;  /* 0x0000040014147836 */ /* 0x000fc60000000000 */
[----:B------:R-:W-:-:S13]  /*0c00*/  ISETP.GE.AND P0, PT, R10, UR5, PT ;  /* 0x000000050a007c0c */ /* 0x000fda000bf06270 */
[----:B------:R-:W-:Y:S05]  /*0c10*/  @!P0 BRA `(.L_x_1652) ;  /* 0xfffffff800508947 */ /* 0x000fea000383ffff */
.L_x_1638:
[----:B------:R-:W-:Y:S05]  /*0c20*/  BSYNC.RECONVERGENT B1 ;  /* 0x0000000000017941 */ /* 0x000fea0003800200 */
.L_x_1637:
        /* <DEDUP_REMOVED lines=35> */
.L_x_1655:
[----:B------:R-:W-:Y:S05]  /*0e60*/  BSYNC.RECONVERGENT B1 ;  /* 0x0000000000017941 */ /* 0x000fea0003800200 */
.L_x_1654:
        /* <DEDUP_REMOVED lines=31> */
.L_x_1657:
[----:B------:R-:W-:Y:S05]  /*1060*/  BSYNC.RECONVERGENT B1 ;  /* 0x0000000000017941 */ /* 0x000fea0003800200 */
.L_x_1656:
        /* <DEDUP_REMOVED lines=31> */
.L_x_1659:
[----:B------:R-:W-:Y:S05]  /*1260*/  BSYNC.RECONVERGENT B1 ;  /* 0x0000000000017941 */ /* 0x000fea0003800200 */
.L_x_1658:
[----:B------:R-:W-:Y:S01]  /*1270*/  ISETP.GT.AND P0, PT, R10, 0x17, PT ;  /* 0x000000170a00780c */ /* 0x000fe20003f04270 */
[----:B-1----:R1:W1:Y:S01]  /*1280*/  SHFL.DOWN PT, R2, R4, 0x8, 0x1f ;  /* 0x09001f0004027f89 */ /* 0x00226200000e0000 */
[----:B------:R-:W-:Y:S01]  /*1290*/  BSSY.RECONVERGENT B1, `(.L_x_1660) ;  /* 0x000001d000017945 */ /* 0x000fe20003800200 */
[----:B0-----:R-:W-:Y:S02]  /*12a0*/  IMAD.MOV.U32 R8, RZ, RZ, R11 ;  /* 0x000000ffff087224 */ /* 0x001fe400078e000b */
[----:B------:R0:W0:Y:S01]  /*12b0*/  SHFL.DOWN PT, R3, R5, 0x8, 0x1f ;  /* 0x09001f0005037f89 */ /* 0x00002200000e0000 */
[----:B------:R-:W-:Y:S02]  /*12c0*/  IMAD.MOV.U32 R9, RZ, RZ, R12 ;  /* 0x000000ffff097224 */ /* 0x000fe400078e000c */
[----:B------:R-:W-:Y:S01]  /*12d0*/  IMAD.MOV.U32 R6, RZ, RZ, R4 ;  /* 0x000000ffff067224 */ /* 0x000fe200078e0004 */
[----:B---3--:R3:W0:Y:S01]  /*12e0*/  SHFL.DOWN PT, R14, R11, 0x8, 0x1f ;  /* 0x09001f000b0e7f89 */ /* 0x00862200000e0000 */
[----:B--2---:R-:W-:-:S03]  /*12f0*/  IMAD.MOV.U32 R7, RZ, RZ, R5 ;  /* 0x000000ffff077224 */ /* 0x004fc600078e0005 */
[----:B----4-:R3:W2:Y:S01]  /*1300*/  SHFL.DOWN PT, R13, R12, 0x8, 0x1f ;  /* 0x09001f000c0d7f89 */ /* 0x0106a200000e0000 */
[----:B------:R-:W-:Y:S05]  /*1310*/  @P0 BRA `(.L_x_1661) ;  /* 0x0000000000500947 */ /* 0x000fea0003800000 */
[----:B01----:R-:W-:Y:S01]  /*1320*/  DSETP.GEU.AND P0, PT, R4, R2, PT ;  /* 0x000000020400722a */ /* 0x003fe20003f0e000 */
        /* <DEDUP_REMOVED lines=19> */
.L_x_1661:
[----:B------:R-:W-:Y:S05]  /*1460*/  BSYNC.RECONVERGENT B1 ;  /* 0x0000000000017941 */ /* 0x000fea0003800200 */
.L_x_1660:
[----:B------:R-:W-:Y:S01]  /*1470*/  ISETP.GT.AND P0, PT, R10, 0xf, PT ;  /* 0x0000000f0a00780c */ /* 0x000fe20003f04270 */
[----:B-1----:R1:W4:Y:S01]  /*1480*/  SHFL.DOWN PT, R4, R6, 0x10, 0x1f ;  /* 0x0a001f0006047f89 */ /* 0x00232200000e0000 */
[----:B------:R-:W-:Y:S01]  /*1490*/  BSSY.RECONVERGENT B1, `(.L_x_1662) ;  /* 0x000001d000017945 */ /* 0x000fe20003800200 */
[----:B0-----:R-:W-:Y:S02]  /*14a0*/  IMAD.MOV.U32 R14, RZ, RZ, R8 ;  /* 0x000000ffff0e7224 */ /* 0x001fe400078e0008 */
[----:B------:R1:W0:Y:S01]  /*14b0*/  SHFL.DOWN PT, R5, R7, 0x10, 0x1f ;  /* 0x0a001f0007057f89 */ /* 0x00022200000e0000 */
[----:B------:R-:W-:Y:S02]  /*14c0*/  IMAD.MOV.U32 R15, RZ, RZ, R9 ;  /* 0x000000ffff0f7224 */ /* 0x000fe400078e0009 */
[----:B------:R-:W-:Y:S01]  /*14d0*/  IMAD.MOV.U32 R2, RZ, RZ, R6 ;  /* 0x000000ffff027224 */ /* 0x000fe200078e0006 */
[----:B---3--:R1:W3:Y:S01]  /*14e0*/  SHFL.DOWN PT, R11, R8, 0x10, 0x1f ;  /* 0x0a001f00080b7f89 */ /* 0x0082e200000e0000 */
[----:B------:R-:W-:-:S03]  /*14f0*/  IMAD.MOV.U32 R3, RZ, RZ, R7 ;  /* 0x000000ffff037224 */ /* 0x000fc600078e0007 */
[----:B------:R1:W0:Y:S01]  /*1500*/  SHFL.DOWN PT, R12, R9, 0x10, 0x1f ;  /* 0x0a001f00090c7f89 */ /* 0x00022200000e0000 */
[----:B------:R-:W-:Y:S05]  /*1510*/  @P0 BRA `(.L_x_1663) ;  /* 0x0000000000500947 */ /* 0x000fea0003800000 */
[----:B0---4-:R-:W-:Y:S01]  /*1520*/  DSETP.GEU.AND P0, PT, R6, R4, PT ;  /* 0x000000040600722a */ /* 0x011fe20003f0e000 */
[----:B---3--:R-:W-:Y:S02]  /*1530*/  IMAD.MOV.U32 R14, RZ, RZ, R11 ;  /* 0x000000ffff0e7224 */ /* 0x008fe400078e000b */
        /* <DEDUP_REMOVED lines=18> */
.L_x_1663:
[----:B------:R-:W-:Y:S05]  /*1660*/  BSYNC.RECONVERGENT B1 ;  /* 0x0000000000017941 */ /* 0x000fea0003800200 */
.L_x_1662:
[----:B------:R-:W-:Y:S01]  /*1670*/  ISETP.NE.AND P0, PT, R10, RZ, PT ;  /* 0x000000ff0a00720c */ /* 0x000fe20003f05270 */
[----:B------:R-:W-:-:S12]  /*1680*/  BSSY.RECONVERGENT B1, `(.L_x_1664) ;  /* 0x000000a000017945 */ /* 0x000fd80003800200 */
[----:B------:R-:W-:Y:S05]  /*1690*/  @P0 BRA `(.L_x_1665) ;  /* 0x0000000000200947 */ /* 0x000fea0003800000 */
[----:B-1----:R-:W1:Y:S01]  /*16a0*/  S2R R6, SR_CgaCtaId ;  /* 0x0000000000067919 */ /* 0x002e620000008800 */
[----:B0-----:R-:W-:Y:S02]  /*16b0*/  MOV R5, 0x400 ;  /* 0x0000040000057802 */ /* 0x001fe40000000f00 */
[----:B----4-:R-:W-:-:S04]  /*16c0*/  SHF.R.U32.HI R4, RZ, 0x1, R0 ;  /* 0x00000001ff047819 */ /* 0x010fc80000011600 */
[----:B------:R-:W-:Y:S02]  /*16d0*/  LOP3.LUT R4, R4, 0x1f0, RZ, 0xc0, !PT ;  /* 0x000001f004047812 */ /* 0x000fe400078ec0ff */
[----:B-1----:R-:W-:-:S05]  /*16e0*/  LEA R5, R6, R5, 0x18 ;  /* 0x0000000506057211 */ /* 0x002fca00078ec0ff */
[----:B------:R-:W-:-:S05]  /*16f0*/  IMAD.IADD R5, R4, 0x1, R5 ;  /* 0x0000000104057824 */ /* 0x000fca00078e0205 */
[----:B------:R0:W-:Y:S04]  /*1700*/  STS.64 [R5+0x10], R14 ;  /* 0x0000100e05007388 */ /* 0x0001e80000000a00 */
[----:B------:R0:W-:Y:S02]  /*1710*/  STS.64 [R5+0x8], R2 ;  /* 0x0000080205007388 */ /* 0x0001e40000000a00 */
.L_x_1665:
[----:B------:R-:W-:Y:S05]  /*1720*/  BSYNC.RECONVERGENT B1 ;  /* 0x0000000000017941 */ /* 0x000fea0003800200 */
.L_x_1664:
        /* <DEDUP_REMOVED lines=8> */
[----:B-1--4-:R-:W1:Y:S04]  /*17b0*/  LDS.128 R4, [R0+0x20] ;  /* 0x0000200000047984 */ /* 0x012e680000000c00 */
[----:B--2---:R2:W4:Y:S04]  /*17c0*/  LDS.64 R12, [R0+0x80] ;  /* 0x00008000000c7984 */ /* 0x0045280000000a00 */
[----:B---3--:R2:W3:Y:S01]  /*17d0*/  LDS.128 R8, [R0+0x30] ;  /* 0x0000300000087984 */ /* 0x0084e20000000c00 */
        /* <DEDUP_REMOVED lines=20> */
.L_x_1668:
[----:B------:R-:W-:Y:S05]  /*1920*/  BSYNC.RECONVERGENT B1 ;  /* 0x0000000000017941 */ /* 0x000fea0003800200 */
.L_x_1667:
        /* <DEDUP_REMOVED lines=23> */
.L_x_1670:
[----:B------:R-:W-:Y:S05]  /*1aa0*/  BSYNC.RECONVERGENT B1 ;  /* 0x0000000000017941 */ /* 0x000fea0003800200 */
.L_x_1669:
        /* <DEDUP_REMOVED lines=21> */
.L_x_1672:
[----:B------:R-:W-:Y:S05]  /*1c00*/  BSYNC.RECONVERGENT B1 ;  /* 0x0000000000017941 */ /* 0x000fea0003800200 */
.L_x_1671:
        /* <DEDUP_REMOVED lines=23> */
.L_x_1674:
[----:B------:R-:W-:Y:S05]  /*1d80*/  BSYNC.RECONVERGENT B1 ;  /* 0x0000000000017941 */ /* 0x000fea0003800200 */
.L_x_1673:
        /* <DEDUP_REMOVED lines=21> */
.L_x_1676:
[----:B------:R-:W-:Y:S05]  /*1ee0*/  BSYNC.RECONVERGENT B1 ;  /* 0x0000000000017941 */ /* 0x000fea0003800200 */
.L_x_1675:
        /* <DEDUP_REMOVED lines=21> */
.L_x_1678:
[----:B------:R-:W-:Y:S05]  /*2040*/  BSYNC.RECONVERGENT B1 ;  /* 0x0000000000017941 */ /* 0x000fea0003800200 */
.L_x_1677:
        /* <DEDUP_REMOVED lines=21> */
.L_x_1653:
        /* <DEDUP_REMOVED lines=38> */
.L_x_1680:
[----:B------:R-:W-:Y:S05]  /*2400*/  BSYNC.RECONVERGENT B1 ;  /* 0x0000000000017941 */ /* 0x000fea0003800200 */
.L_x_1679:
[----:B------:R-:W-:Y:S01]  /*2410*/  IADD3 R8, PT, PT, R4, 0x2, RZ ;  /* 0x0000000204087810 */ /* 0x000fe20007ffe0ff */
[----:B------:R1:W1:Y:S01]  /*2420*/  SHFL.DOWN PT, R2, R6, 0x2, R5 ;  /* 0x0840000006027989 */ /* 0x00026200000e0005 */
[----:B------:R-:W-:Y:S01]  /*2430*/  BSSY.RECONVERGENT B1, `(.L_x_1681) ;  /* 0x000001e000017945 */ /* 0x000fe20003800200 */
[----:B--2---:R-:W-:Y:S01]  /*2440*/  IMAD.MOV.U32 R10, RZ, RZ, R14 ;  /* 0x000000ffff0a7224 */ /* 0x004fe200078e000e */
[----:B------:R-:W-:Y:S01]  /*2450*/  ISETP.GT.AND P0, PT, R8, R5, PT ;  /* 0x000000050800720c */ /* 0x000fe20003f04270 */
[----:B------:R2:W1:Y:S01]  /*2460*/  SHFL.DOWN PT, R3, R7, 0x2, R5 ;  /* 0x0840000007037989 */ /* 0x00046200000e0005 */
[----:B----4-:R-:W-:Y:S02]  /*2470*/  IMAD.MOV.U32 R12, RZ, RZ, R16 ;  /* 0x000000ffff0c7224 */ /* 0x010fe400078e0010 */
        /* <DEDUP_REMOVED lines=25> */
.L_x_1682:
[----:B------:R-:W-:Y:S05]  /*2610*/  BSYNC.RECONVERGENT B1 ;  /* 0x0000000000017941 */ /* 0x000fea0003800200 */
.L_x_1681:
[----:B-1----:R-:W-:Y:S01]  /*2620*/  VIADD R2, R4, 0x4 ;  /* 0x0000000404027836 */ /* 0x002fe20000000000 */
[----:B------:R1:W4:Y:S01]  /*2630*/  SHFL.DOWN PT, R6, R8, 0x4, R5 ;  /* 0x0880000008067989 */ /* 0x00032200000e0005 */
[----:B------:R-:W-:Y:S01]  /*2640*/  BSSY.RECONVERGENT B1, `(.L_x_1683) ;  /* 0x000001e000017945 */ /* 0x000fe20003800200 */
[----:B--2---:R-:W-:Y:S02]  /*2650*/  IMAD.MOV.U32 R14, RZ, RZ, R10 ;  /* 0x000000ffff0e7224 */ /* 0x004fe400078e000a */
[----:B------:R-:W-:Y:S01]  /*2660*/  ISETP.GT.AND P0, PT, R2, R5, PT ;  /* 0x000000050200720c */ /* 0x000fe20003f04270 */
[----:B------:R1:W2:Y:S01]  /*2670*/  SHFL.DOWN PT, R7, R9, 0x4, R5 ;  /* 0x0880000009077989 */ /* 0x0002a200000e0005 */
[----:B------:R-:W-:Y:S02]  /*2680*/  IMAD.MOV.U32 R16, RZ, RZ, R12 ;  /* 0x000000ffff107224 */ /* 0x000fe400078e000c */
[----:B------:R-:W-:Y:S01]  /*2690*/  IMAD.MOV.U32 R2, RZ, RZ, R8 ;  /* 0x000000ffff027224 */ /* 0x000fe200078e0008 */
[----:B---3--:R1:W3:Y:S01]  /*26a0*/  SHFL.DOWN PT, R11, R10, 0x4, R5 ;  /* 0x088000000a0b7989 */ /* 0x0082e200000e0005 */
[----:B------:R-:W-:-:S03]  /*26b0*/  IMAD.MOV.U32 R3, RZ, RZ, R9 ;  /* 0x000000ffff037224 */ /* 0x000fc600078e0009 */
[----:B0-----:R1:W0:Y:S04]  /*26c0*/  SHFL.DOWN PT, R13, R12, 0x4, R5 ;  /* 0x088000000c0d7989 */ /* 0x00122800000e0005 */
[----:B------:R-:W-:Y:S05]  /*26d0*/  @P0 BRA `(.L_x_1684) ;  /* 0x0000000000500947 */ /* 0x000fea0003800000 */
[----:B--2-4-:R-:W-:Y:S01]  /*26e0*/  DSETP.GEU.AND P0, PT, R8, R6, PT ;  /* 0x000000060800722a */ /* 0x014fe20003f0e000 */
[----:B---3--:R-:W-:Y:S02]  /*26f0*/  IMAD.MOV.U32 R14, RZ, RZ, R11 ;  /* 0x000000ffff0e7224 */ /* 0x008fe400078e000b */
[----:B0-----:R-:W-:Y:S02]  /*2700*/  IMAD.MOV.U32 R16, RZ, RZ, R13 ;  /* 0x000000ffff107224 */ /* 0x001fe400078e000d */
        /* <DEDUP_REMOVED lines=17> */
.L_x_1684:
[----:B------:R-:W-:Y:S05]  /*2820*/  BSYNC.RECONVERGENT B1 ;  /* 0x0000000000017941 */ /* 0x000fea0003800200 */
.L_x_1683:
[----:B----4-:R-:W-:Y:S01]  /*2830*/  VIADD R6, R4, 0x8 ;  /* 0x0000000804067836 */ /* 0x010fe20000000000 */
[----:B-1----:R1:W4:Y:S01]  /*2840*/  SHFL.DOWN PT, R8, R2, 0x8, R5 ;  /* 0x0900000002087989 */ /* 0x00232200000e0005 */
[----:B------:R-:W-:Y:S01]  /*2850*/  BSSY.RECONVERGENT B1, `(.L_x_1685) ;  /* 0x000001e000017945 */ /* 0x000fe20003800200 */
[----:B------:R-:W-:Y:S02]  /*2860*/  IMAD.MOV.U32 R10, RZ, RZ, R14 ;  /* 0x000000ffff0a7224 */ /* 0x000fe400078e000e */
[----:B------:R-:W-:Y:S01]  /*2870*/  ISETP.GT.AND P0, PT, R6, R5, PT ;  /* 0x000000050600720c */ /* 0x000fe20003f04270 */
[----:B------:R1:W1:Y:S01]  /*2880*/  SHFL.DOWN PT, R9, R3, 0x8, R5 ;  /* 0x0900000003097989 */ /* 0x00026200000e0005 */
[----:B------:R-:W-:Y:S02]  /*2890*/  IMAD.MOV.U32 R12, RZ, RZ, R16 ;  /* 0x000000ffff0c7224 */ /* 0x000fe400078e0010 */
[----:B------:R-:W-:Y:S01]  /*28a0*/  IMAD.MOV.U32 R6, RZ, RZ, R2 ;  /* 0x000000ffff067224 */ /* 0x000fe200078e0002 */
[----:B---3--:R3:W1:Y:S01]  /*28b0*/  SHFL.DOWN PT, R11, R14, 0x8, R5 ;  /* 0x090000000e0b7989 */ /* 0x00866200000e0005 */
[----:B--2---:R-:W-:-:S03]  /*28c0*/  IMAD.MOV.U32 R7, RZ, RZ, R3 ;  /* 0x000000ffff077224 */ /* 0x004fc600078e0003 */
[----:B0-----:R3:W0:Y:S04]  /*28d0*/  SHFL.DOWN PT, R13, R16, 0x8, R5 ;  /* 0x09000000100d7989 */ /* 0x00162800000e0005 */
[----:B------:R-:W-:Y:S05]  /*28e0*/  @P0 BRA `(.L_x_1686) ;  /* 0x0000000000500947 */ /* 0x000fea0003800000 */
[----:B-1--4-:R-:W-:Y:S01]  /*28f0*/  DSETP.GEU.AND P0, PT, R2, R8, PT ;  /* 0x000000080200722a */ /* 0x012fe20003f0e000 */
[----:B------:R-:W-:Y:S02]  /*2900*/  IMAD.MOV.U32 R10, RZ, RZ, R11 ;  /* 0x000000ffff0a7224 */ /* 0x000fe400078e000b */
        /* <DEDUP_REMOVED lines=18> */
.L_x_1686:
[----:B------:R-:W-:Y:S05]  /*2a30*/  BSYNC.RECONVERGENT B1 ;  /* 0x0000000000017941 */ /* 0x000fea0003800200 */
.L_x_1685:
[----:B-1----:R-:W-:Y:S01]  /*2a40*/  VIADD R2, R4, 0x10 ;  /* 0x0000001004027836 */ /* 0x002fe20000000000 */
[----:B----4-:R1:W2:Y:S01]  /*2a50*/  SHFL.DOWN PT, R8, R6, 0x10, R5 ;  /* 0x0a00000006087989 */ /* 0x0102a200000e0005 */
[----:B------:R-:W-:Y:S01]  /*2a60*/  BSSY.RECONVERGENT B1, `(.L_x_1687) ;  /* 0x000001e000017945 */ /* 0x000fe20003800200 */
[----:B---3--:R-:W-:Y:S02]  /*2a70*/  IMAD.MOV.U32 R14, RZ, RZ, R10 ;  /* 0x000000ffff0e7224 */ /* 0x008fe400078e000a */
[----:B------:R-:W-:Y:S01]  /*2a80*/  ISETP.GT.AND P0, PT, R2, R5, PT ;  /* 0x000000050200720c */ /* 0x000fe20003f04270 */
[----:B------:R1:W3:Y:S01]  /*2a90*/  SHFL.DOWN PT, R9, R7, 0x10, R5 ;  /* 0x0a00000007097989 */ /* 0x0002e200000e0005 */
[----:B------:R-:W-:Y:S02]  /*2aa0*/  IMAD.MOV.U32 R15, RZ, RZ, R12 ;  /* 0x000000ffff0f7224 */ /* 0x000fe400078e000c */
[----:B------:R-:W-:Y:S01]  /*2ab0*/  IMAD.MOV.U32 R2, RZ, RZ, R6 ;  /* 0x000000ffff027224 */ /* 0x000fe200078e0006 */
[----:B------:R1:W4:Y:S01]  /*2ac0*/  SHFL.DOWN PT, R11, R10, 0x10, R5 ;  /* 0x0a0000000a0b7989 */ /* 0x00032200000e0005 */
[----:B------:R-:W-:-:S03]  /*2ad0*/  IMAD.MOV.U32 R3, RZ, RZ, R7 ;  /* 0x000000ffff037224 */ /* 0x000fc600078e0007 */
[----:B0-----:R1:W0:Y:S04]  /*2ae0*/  SHFL.DOWN PT, R13, R12, 0x10, R5 ;  /* 0x0a0000000c0d7989 */ /* 0x00122800000e0005 */
[----:B------:R-:W-:Y:S05]  /*2af0*/  @P0 BRA `(.L_x_1688) ;  /* 0x0000000000500947 */ /* 0x000fea0003800000 */
[----:B--23--:R-:W-:Y:S01]  /*2b00*/  DSETP.GEU.AND P0, PT, R6, R8, PT ;  /* 0x000000080600722a */ /* 0x00cfe20003f0e000 */
[----:B----4-:R-:W-:Y:S02]  /*2b10*/  IMAD.MOV.U32 R14, RZ, RZ, R11 ;  /* 0x000000ffff0e7224 */ /* 0x010fe400078e000b */
[----:B0-----:R-:W-:Y:S02]  /*2b20*/  IMAD.MOV.U32 R15, RZ, RZ, R13 ;  /* 0x000000ffff0f7224 */ /* 0x001fe400078e000d */
        /* <DEDUP_REMOVED lines=17> */
.L_x_1688:
[----:B------:R-:W-:Y:S05]  /*2c40*/  BSYNC.RECONVERGENT B1 ;  /* 0x0000000000017941 */ /* 0x000fea0003800200 */
.L_x_1687:
        /* <DEDUP_REMOVED lines=11> */
.L_x_1690:
[----:B------:R-:W-:Y:S05]  /*2d00*/  BSYNC.RECONVERGENT B1 ;  /* 0x0000000000017941 */ /* 0x000fea0003800200 */
.L_x_1689:
[----:B------:R-:W-:Y:S01]  /*2d10*/  BAR.SYNC.DEFER_BLOCKING 0x0 ;  /* 0x0000000000007b1d */ /* 0x000fe20000010000 */
[----:B------:R-:W-:-:S13]  /*2d20*/  ISETP.NE.AND P1, PT, R0, RZ, PT ;  /* 0x000000ff0000720c */ /* 0x000fda0003f25270 */
[----:B------:R-:W-:Y:S05]  /*2d30*/  @P1 BRA `(.L_x_1666) ;  /* 0x0000003400ec1947 */ /* 0x000fea0003800000 */
[----:B------:R-:W-:Y:S01]  /*2d40*/  UISETP.GE.AND UP0, UPT, UR6, 0x21, UPT ;  /* 0x000000210600788c */ /* 0x000fe2000bf06270 */
[----:B----4-:R-:W-:Y:S02]  /*2d50*/  IMAD.MOV.U32 R11, RZ, RZ, R14 ;  /* 0x000000ffff0b7224 */ /* 0x010fe400078e000e */
[----:B--2---:R-:W-:Y:S02]  /*2d60*/  IMAD.MOV.U32 R8, RZ, RZ, R15 ;  /* 0x000000ffff087224 */ /* 0x004fe400078e000f */
        /* <DEDUP_REMOVED lines=29> */
.L_x_1692:
[----:B------:R-:W-:Y:S05]  /*2f40*/  BSYNC.RECONVERGENT B1 ;  /* 0x0000000000017941 */ /* 0x000fea0003800200 */
.L_x_1691:
[----:B------:R-:W-:Y:S01]  /*2f50*/  UISETP.GE.AND UP0, UPT, UR6, 0x41, UPT ;  /* 0x000000410600788c */ /* 0x000fe2000bf06270 */
[----:B---3--:R-:W-:Y:S02]  /*2f60*/  IMAD.MOV.U32 R9, RZ, RZ, R11 ;  /* 0x000000ffff097224 */ /* 0x008fe400078e000b */
[----:B------:R-:W-:Y:S02]  /*2f70*/  IMAD.MOV.U32 R0, RZ, RZ, R8 ;  /* 0x000000ffff007224 */ /* 0x000fe400078e0008 */
[----:B------:R-:W-:Y:S02]  /*2f80*/  IMAD.MOV.U32 R2, RZ, RZ, R4 ;  /* 0x000000ffff027224 */ /* 0x000fe400078e0004 */
[----:B------:R-:W-:Y:S02]  /*2f90*/  IMAD.MOV.U32 R3, RZ, RZ, R5 ;  /* 0x000000ffff037224 */ /* 0x000fe400078e0005 */
        /* <DEDUP_REMOVED lines=9> */
[----:B------:R-:W-:Y:S01]  /*3030*/  IMAD.MOV.U32 R3, RZ, RZ, R7 ;  /* 0x000000ffff037224 */ /* 0x000fe200078e0007 */
[----:B0-----:R-:W-:Y:S01]  /*3040*/  MOV R0, R13 ;  /* 0x0000000d00007202 */ /* 0x001fe20000000f00 */
        /* <DEDUP_REMOVED lines=16> */
.L_x_1694:
[----:B------:R-:W-:Y:S05]  /*3150*/  BSYNC.RECONVERGENT B1 ;  /* 0x0000000000017941 */ /* 0x000fea0003800200 */
.L_x_1693:
[----:B------:R-:W-:Y:S01]  /*3160*/  UISETP.GE.AND UP0, UPT, UR6, 0x61, UPT ;  /* 0x000000610600788c */ /* 0x000fe2000bf06270 */
[----:B------:R-:W-:Y:S02]  /*3170*/  IMAD.MOV.U32 R11, RZ, RZ, R9 ;  /* 0x000000ffff0b7224 */ /* 0x000fe400078e0009 */
        /* <DEDUP_REMOVED lines=30> */
.L_x_1696:
[----:B------:R-:W-:Y:S05]  /*3360*/  BSYNC.RECONVERGENT B1 ;  /* 0x0000000000017941 */ /* 0x000fea0003800200 */
.L_x_1695:
        /* <DEDUP_REMOVED lines=32> */
.L_x_1698:
[----:B------:R-:W-:Y:S05]  /*3570*/  BSYNC.RECONVERGENT B1 ;  /* 0x0000000000017941 */ /* 0x000fea0003800200 */
.L_x_1697:
        /* <DEDUP_REMOVED lines=32> */
.L_x_1700:
[----:B------:R-:W-:Y:S05]  /*3780*/  BSYNC.RECONVERGENT B1 ;  /* 0x0000000000017941 */ /* 0x000fea0003800200 */
.L_x_1699:
        /* <DEDUP_REMOVED lines=32> */
.L_x_1702:
[----:B------:R-:W-:Y:S05]  /*3990*/  BSYNC.RECONVERGENT B1 ;  /* 0x0000000000017941 */ /* 0x000fea0003800200 */
.L_x_1701:
[----:B------:R-:W-:Y:S01]  /*39a0*/  UISETP.GE.AND UP0, UPT, UR6, 0xe1, UPT ;  /* 0x000000e10600788c */ /* 0x000fe2000bf06270 */
[----:B------:R-:W-:Y:S02]  /*39b0*/  IMAD.MOV.U32 R14, RZ, RZ, R9 ;  /* 0x000000ffff0e7224 */ /* 0x000fe400078e0009 */
[----:B------:R-:W-:Y:S02]  /*39c0*/  IMAD.MOV.U32 R15, RZ, RZ, R0 ;  /* 0x000000ffff0f7224 */ /* 0x000fe400078e0000 */
[----:B------:R-:W-:Y:S02]  /*39d0*/  IMAD.MOV.U32 R2, RZ, RZ, R6 ;  /* 0x000000ffff027224 */ /* 0x000fe400078e0006 */
[----:B------:R-:W-:Y:S02]  /*39e0*/  IMAD.MOV.U32 R3, RZ, RZ, R7 ;  /* 0x000000ffff037224 */ /* 0x000fe400078e0007 */
[----:B------:R-:W-:Y:S05]  /*39f0*/  BRA.U !UP0, `(.L_x_1666) ;  /* 0x0000002908bc7547 */ /* 0x000fea000b800000 */
        /* <DEDUP_REMOVED lines=26> */
.L_x_1634:
        /* <DEDUP_REMOVED lines=37> */
.L_x_1704:
[----:B------:R-:W-:Y:S05]  /*3df0*/  BSYNC.RECONVERGENT B1 ;  /* 0x0000000000017941 */ /* 0x000fea0003800200 */
.L_x_1703:
[----:B------:R-:W-:Y:S01]  /*3e00*/  UISETP.GE.U32.AND UP0, UPT, UR4, 0xa00, UPT ;  /* 0x00000a000400788c */ /* 0x000fe2000bf06070 */
[----:B------:R-:W-:-:S08]  /*3e10*/  IMAD.MOV.U32 R5, RZ, RZ, 0x500 ;  /* 0x00000500ff057424 */ /* 0x000fd000078e00ff */
[----:B------:R-:W-:Y:S05]  /*3e20*/  BRA.U !UP0, `(.L_x_1705) ;  /* 0x0000000508647547 */ /* 0x000fea000b800000 */
[----:B------:R-:W-:Y:S01]  /*3e30*/  IMAD.MOV.U32 R14, RZ, RZ, R8 ;  /* 0x000000ffff0e7224 */ /* 0x000fe200078e0008 */
[----:B------:R-:W-:Y:S01]  /*3e40*/  MOV R15, R9 ;  /* 0x00000009000f7202 */ /* 0x000fe20000000f00 */
[----:B------:R-:W-:Y:S01]  /*3e50*/  IMAD.MOV.U32 R17, RZ, RZ, 0x500 ;  /* 0x00000500ff117424 */ /* 0x000fe200078e00ff */
[----:B------:R-:W0:Y:S01]  /*3e60*/  LDCU UR4, c[0x0][0x398] ;  /* 0x00007300ff0477ac */ /* 0x000e220008000800 */
[----:B------:R-:W1:Y:S05]  /*3e70*/  LDCU.64 UR6, c[0x0][0x388] ;  /* 0x00007100ff0677ac */ /* 0x000e6a0008000a00 */
.L_x_1708:
[----:B------:R-:W-:-:S05]  /*3e80*/  IMAD.WIDE.U32 R20, R17, 0x8, R2 ;  /* 0x0000000811147825 */ /* 0x000fca00078e0002 */
[----:B------:R-:W2:Y:S04]  /*3e90*/  LDG.E.64 R12, desc[UR8][R20.64] ;  /* 0x00000008140c7981 */ /* 0x000ea8000c1e1b00 */
[----:B------:R-:W3:Y:S01]  /*3ea0*/  LDG.E.64 R10, desc[UR8][R20.64+0x800] ;  /* 0x00080008140a7981 */ /* 0x000ee2000c1e1b00 */
[----:B------:R-:W-:Y:S01]  /*3eb0*/  IADD3 R16, P0, PT, R0, R17, RZ ;  /* 0x0000001100107210 */ /* 0x000fe20007f1e0ff */
[----:B------:R-:W-:Y:S02]  /*3ec0*/  BSSY.RECONVERGENT B1, `(.L_x_1706) ;  /* 0x0000022000017945 */ /* 0x000fe40003800200 */
[----:B------:R-:W5:Y:S01]  /*3ed0*/  LDG.E.64 R6, desc[UR8][R20.64+0x1000] ;  /* 0x0010000814067981 */ /* 0x000f62000c1e1b00 */
[----:B-1----:R-:W-:Y:S01]  /*3ee0*/  IADD3 R16, P2, PT, R16, UR6, RZ ;  /* 0x0000000610107c10 */ /* 0x002fe2000ff5e0ff */
[----:B------:R-:W-:-:S02]  /*3ef0*/  IMAD.X R19, RZ, RZ, RZ, P0 ;  /* 0x000000ffff137224 */ /* 0x000fc400000e06ff */
[----:B------:R-:W5:Y:S03]  /*3f00*/  LDG.E.64 R4, desc[UR8][R20.64+0x1800] ;  /* 0x0018000814047981 */ /* 0x000f66000c1e1b00 */
[----:B------:R-:W-:Y:S01]  /*3f10*/  IADD3.X R19, PT, PT, R19, UR7, RZ, P2, !PT ;  /* 0x0000000713137c10 */ /* 0x000fe200097fe4ff */
[----:B------:R1:W5:Y:S04]  /*3f20*/  LDG.E.64 R8, desc[UR8][R20.64+0x2000] ;  /* 0x0020000814087981 */ /* 0x000368000c1e1b00 */
[----:B------:R-:W-:Y:S02]  /*3f30*/  IMAD.MOV.U32 R18, RZ, RZ, R19 ;  /* 0x000000ffff127224 */ /* 0x000fe400078e0013 */
[----:B-1----:R-:W-:Y:S01]  /*3f40*/  IMAD.MOV.U32 R21, RZ, RZ, R16 ;  /* 0x000000ffff157224 */ /* 0x002fe200078e0010 */
        /* <DEDUP_REMOVED lines=12> */
[----:B---3--:R-:W-:-:S14]  /*4010*/  DSETP.GEU.AND P2, PT, R12, R10, PT ;  /* 0x0000000a0c00722a */ /* 0x008fdc0003f4e000 */
[----:B------:R-:W-:Y:S05]  /*4020*/  @!P2 BRA `(.L_x_1707) ;  /* 0x00000000002ca947 */ /* 0x000fea0003800000 */
[----:B------:R-:W-:-:S04]  /*4030*/  IADD3 R14, P0, P1, R0, UR6, R17 ;  /* 0x00000006000e7c10 */ /* 0x000fc8000f91e011 */
[----:B------:R-:W-:Y:S02]  /*4040*/  IADD3 R14, P2, PT, R14, 0x100, RZ ;  /* 0x000001000e0e7810 */ /* 0x000fe40007f5e0ff */
[----:B------:R-:W-:Y:S02]  /*4050*/  IADD3.X R15, PT, PT, RZ, UR7, RZ, P0, P1 ;  /* 0x00000007ff0f7c10 */ /* 0x000fe400087e24ff */
[----:B------:R-:W-:-:S03]  /*4060*/  ISETP.GE.U32.AND P0, PT, R21, R14, PT ;  /* 0x0000000e1500720c */ /* 0x000fc60003f06070 */
[----:B------:R-:W-:-:S05]  /*4070*/  IMAD.X R15, RZ, RZ, R15, P2 ;  /* 0x000000ffff0f7224 */ /* 0x000fca00010e060f */
[----:B------:R-:W-:-:S13]  /*4080*/  ISETP.GE.AND.EX P0, PT, R18, R15, PT, P0 ;  /* 0x0000000f1200720c */ /* 0x000fda0003f06300 */
[----:B------:R-:W-:-:S06]  /*4090*/  DSETP.LT.OR P0, PT, R10, R12, !P0 ;  /* 0x0000000c0a00722a */ /* 0x000fcc0004701400 */
[----:B------:R-:W-:Y:S02]  /*40a0*/  FSEL R10, R12, R10, P0 ;  /* 0x0000000a0c0a7208 */ /* 0x000fe40000000000 */
[----:B------:R-:W-:Y:S02]  /*40b0*/  FSEL R11, R13, R11, P0 ;  /* 0x0000000b0d0b7208 */ /* 0x000fe40000000000 */
[----:B------:R-:W-:Y:S02]  /*40c0*/  SEL R14, R21, R14, P0 ;  /* 0x0000000e150e7207 */ /* 0x000fe40000000000 */
[----:B------:R-:W-:-:S07]  /*40d0*/  SEL R15, R18, R15, P0 ;  /* 0x0000000f120f7207 */ /* 0x000fce0000000000 */
.L_x_1707:
[----:B0-----:R-:W-:Y:S05]  /*40e0*/  BSYNC.RECONVERGENT B1 ;  /* 0x0000000000017941 */ /* 0x001fea0003800200 */
.L_x_1706:
[----:B-----5:R-:W-:Y:S01]  /*40f0*/  DSETP.GEU.AND P2, PT, R10, R6, PT ;  /* 0x000000060a00722a */ /* 0x020fe20003f4e000 */
[----:B------:R-:W-:Y:S02]  /*4100*/  IADD3 R13, P0, PT, R16, 0x200, RZ ;  /* 0x00000200100d7810 */ /* 0x000fe40007f1e0ff */
[----:B------:R-:W-:-:S03]  /*4110*/  IADD3 R23, P3, P4, R0, UR6, R17 ;  /* 0x0000000600177c10 */ /* 0x000fc6000fc7e011 */
[----:B------:R-:W-:Y:S01]  /*4120*/  IMAD.X R12, RZ, RZ, R19, P0 ;  /* 0x000000ffff0c7224 */ /* 0x000fe200000e0613 */
[----:B------:R-:W-:-:S07]  /*4130*/  IADD3.X R24, PT, PT, RZ, UR7, RZ, P3, P4 ;  /* 0x00000007ff187c10 */ /* 0x000fce0009fe84ff */
        /* <DEDUP_REMOVED lines=10> */
[----:B------:R-:W-:Y:S01]  /*41e0*/  IMAD.X R11, RZ, RZ, R24, P3 ;  /* 0x000000ffff0b7224 */ /* 0x000fe200018e0618 */
[----:B------:R-:W-:Y:S01]  /*41f0*/  IADD3 R23, P3, PT, R23, 0x400, RZ ;  /* 0x0000040017177810 */ /* 0x000fe20007f7e0ff */
[----:B------:R-:W-:-:S04]  /*4200*/  DSETP.GEU.AND P1, PT, R6, R4, PT ;  /* 0x000000040600722a */ /* 0x000fc80003f2e000 */
[----:B------:R-:W-:-:S10]  /*4210*/  IMAD.X R24, RZ, RZ, R24, P3 ;  /* 0x000000ffff187224 */ /* 0x000fd400018e0618 */
        /* <DEDUP_REMOVED lines=9> */
[----:B------:R-:W-:-:S04]  /*42b0*/  VIADD R6, R17, 0xa00 ;  /* 0x00000a0011067836 */ /* 0x000fc80000000000 */
[----:B------:R-:W-:Y:S01]  /*42c0*/  DSETP.GEU.AND P2, PT, R4, R8, PT ;  /* 0x000000080400722a */ /* 0x000fe20003f4e000 */
[----:B------:R-:W-:-:S13]  /*42d0*/  ISETP.GT.AND P1, PT, R6, UR4, PT ;  /* 0x0000000406007c0c */ /* 0x000fda000bf24270 */
[----:B------:R-:W-:-:S04]  /*42e0*/  @P2 ISETP.GE.U32.AND P0, PT, R10, R23, PT ;  /* 0x000000170a00220c */ /* 0x000fc80003f06070 */
[----:B------:R-:W-:-:S13]  /*42f0*/  @P2 ISETP.GE.AND.EX P0, PT, R11, R24, PT, P0 ;  /* 0x000000180b00220c */ /* 0x000fda0003f06300 */
[----:B------:R-:W-:-:S06]  /*4300*/  @P2 DSETP.LT.OR P0, PT, R8, R4, !P0 ;  /* 0x000000040800222a */ /* 0x000fcc0004701400 */
[----:B------:R-:W-:Y:S02]  /*4310*/  @P2 FSEL R4, R4, R8, P0 ;  /* 0x0000000804042208 */ /* 0x000fe40000000000 */
[----:B------:R-:W-:Y:S01]  /*4320*/  @P2 FSEL R7, R5, R9, P0 ;  /* 0x0000000905072208 */ /* 0x000fe20000000000 */
[----:B------:R-:W-:Y:S01]  /*4330*/  VIADD R5, R17, 0x500 ;  /* 0x0000050011057836 */ /* 0x000fe20000000000 */
[----:B------:R-:W-:Y:S01]  /*4340*/  @P2 SEL R23, R10, R23, P0 ;  /* 0x000000170a172207 */ /* 0x000fe20000000000 */
[----:B------:R-:W-:Y:S01]  /*4350*/  @P2 IMAD.MOV.U32 R8, RZ, RZ, R4 ;  /* 0x000000ffff082224 */ /* 0x000fe200078e0004 */
[----:B------:R-:W-:Y:S01]  /*4360*/  @P2 SEL R24, R11, R24, P0 ;  /* 0x000000180b182207 */ /* 0x000fe20000000000 */
[----:B------:R-:W-:Y:S02]  /*4370*/  @P2 IMAD.MOV.U32 R9, RZ, RZ, R7 ;  /* 0x000000ffff092224 */ /* 0x000fe400078e0007 */
[----:B------:R-:W-:Y:S02]  /*4380*/  IMAD.MOV.U32 R17, RZ, RZ, R5 ;  /* 0x000000ffff117224 */ /* 0x000fe400078e0005 */
[----:B------:R-:W-:-:S02]  /*4390*/  IMAD.MOV.U32 R14, RZ, RZ, R8 ;  /* 0x000000ffff0e7224 */ /* 0x000fc400078e0008 */
[----:B------:R-:W-:Y:S01]  /*43a0*/  IMAD.MOV.U32 R15, RZ, RZ, R9 ;  /* 0x000000ffff0f7224 */ /* 0x000fe200078e0009 */
[----:B------:R-:W-:Y:S06]  /*43b0*/  @!P1 BRA `(.L_x_1708) ;  /* 0xfffffff800b09947 */ /* 0x000fec000383ffff */
.L_x_1705:
        /* <DEDUP_REMOVED lines=14> */
[----:B------:R-:W-:Y:S02]  /*44a0*/  IADD3 R7, PT, PT, R0, R5, RZ ;  /* 0x0000000500077210 */ /* 0x000fe40007ffe0ff */
[----:B------:R-:W-:Y:S02]  /*44b0*/  LEA.HI R4, R10, 0x1, RZ, 0x18 ;  /* 0x000000010a047811 */ /* 0x000fe400078fc0ff */
[----:B------:R-:W-:Y:S02]  /*44c0*/  IADD3 R14, P0, PT, R7, UR6, RZ ;  /* 0x00000006070e7c10 */ /* 0x000fe4000ff1e0ff */
[----:B------:R-:W-:Y:S01]  /*44d0*/  LOP3.LUT R6, R4, 0x3, RZ, 0xc0, !PT ;  /* 0x0000000304067812 */ /* 0x000fe200078ec0ff */
[----:B------:R-:W-:Y:S02]  /*44e0*/  IMAD.MOV.U32 R4, RZ, RZ, R0 ;  /* 0x000000ffff047224 */ /* 0x000fe400078e0000 */
[----:B------:R-:W-:-:S02]  /*44f0*/  IMAD.X R15, RZ, RZ, UR7, P0 ;  /* 0x00000007ff0f7e24 */ /* 0x000fc400080e06ff */
[----:B------:R-:W-:Y:S02]  /*4500*/  IMAD.MOV R11, RZ, RZ, -R6 ;  /* 0x000000ffff0b7224 */ /* 0x000fe400078e0a06 */
[----:B0-----:R-:W-:-:S04]  /*4510*/  IMAD.WIDE.U32 R2, R7, 0x8, R2 ;  /* 0x0000000807027825 */ /* 0x001fc800078e0002 */
[----:B------:R-:W-:Y:S02]  /*4520*/  IMAD.MOV.U32 R12, RZ, RZ, R2 ;  /* 0x000000ffff0c7224 */ /* 0x000fe400078e0002 */
[----:B------:R-:W-:-:S07]  /*4530*/  IMAD.MOV.U32 R13, RZ, RZ, R3 ;  /* 0x000000ffff0d7224 */ /* 0x000fce00078e0003 */
.L_x_1715:
        /* <DEDUP_REMOVED lines=31> */
.L_x_1714:
[----:B------:R-:W-:Y:S05]  /*4730*/  BSYNC.RECONVERGENT B3 ;  /* 0x0000000000037941 */ /* 0x000fea0003800200 */
.L_x_1713:
[----:B------:R-:W-:Y:S01]  /*4740*/  IADD3 R14, P0, PT, R14, 0x100, RZ ;  /* 0x000001000e0e7810 */ /* 0x000fe20007f1e0ff */
[----:B------:R-:W-:Y:S02]  /*4750*/  VIADD R4, R4, 0x100 ;  /* 0x0000010004047836 */ /* 0x000fe40000000000 */
[----:B------:R-:W-:Y:S02]  /*4760*/  IMAD.X R13, RZ, RZ, R13, P3 ;  /* 0x000000ffff0d7224 */ /* 0x000fe400018e060d */
[----:B------:R-:W-:Y:S01]  /*4770*/  IMAD.X R15, RZ, RZ, R15, P0 ;  /* 0x000000ffff0f7224 */ /* 0x000fe200000e060f */
[----:B------:R-:W-:Y:S07]  /*4780*/  @P2 BRA `(.L_x_1715) ;  /* 0xfffffffc006c2947 */ /* 0x000fee000383ffff */
.L_x_1712:
[----:B------:R-:W-:Y:S05]  /*4790*/  BSYNC.RECONVERGENT B2 ;  /* 0x0000000000027941 */ /* 0x000fea0003800200 */
.L_x_1711:
[----:B------:R-:W-:-:S13]  /*47a0*/  ISETP.GE.U32.AND P0, PT, R10, 0x300, PT ;  /* 0x000003000a00780c */ /* 0x000fda0003f06070 */
[----:B------:R-:W-:Y:S05]  /*47b0*/  @!P0 BRA `(.L_x_1710) ;  /* 0x0000000400fc8947 */ /* 0x000fea0003800000 */
[----:B------:R-:W0:Y:S01]  /*47c0*/  LDCU.128 UR12, c[0x0][0x380] ;  /* 0x00007000ff0c77ac */ /* 0x000e220008000c00 */
[----:B------:R-:W1:Y:S01]  /*47d0*/  LDC.64 R20, c[0x0][0x380] ;  /* 0x0000e000ff147b82 */ /* 0x000e620000000a00 */
[CC--:B------:R-:W-:Y:S01]  /*47e0*/  IADD3 R7, P1, PT, R4.reuse, R5.reuse, RZ ;  /* 0x0000000504077210 */ /* 0x0c0fe20007f3e0ff */
[C---:B------:R-:W-:Y:S01]  /*47f0*/  VIADD R22, R4.reuse, 0x200 ;  /* 0x0000020004167836 */ /* 0x040fe20000000000 */
[----:B------:R-:W-:-:S03]  /*4800*/  IADD3 R16, PT, PT, R4, R5, RZ ;  /* 0x0000000504107210 */ /* 0x000fc60007ffe0ff */
[----:B------:R-:W-:Y:S02]  /*4810*/  IMAD.X R10, RZ, RZ, RZ, P1 ;  /* 0x000000ffff0a7224 */ /* 0x000fe400008e06ff */
[----:B------:R-:W2:Y:S01]  /*4820*/  LDC.64 R2, c[0x0][0x388] ;  /* 0x0000e200ff027b82 */ /* 0x000ea20000000a00 */
[C---:B0-----:R-:W-:Y:S02]  /*4830*/  LEA R6, P2, R7.reuse, UR12, 0x3 ;  /* 0x0000000c07067c11 */ /* 0x041fe4000f8418ff */
[----:B------:R-:W-:Y:S02]  /*4840*/  IADD3 R18, P0, PT, R16, UR14, RZ ;  /* 0x0000000e10127c10 */ /* 0x000fe4000ff1e0ff */
[----:B------:R-:W-:Y:S02]  /*4850*/  IADD3 R6, P1, PT, R6, 0x1800, RZ ;  /* 0x0000180006067810 */ /* 0x000fe40007f3e0ff */
[----:B------:R-:W-:Y:S01]  /*4860*/  LEA.HI.X R5, R7, UR13, R10, 0x3, P2 ;  /* 0x0000000d07057c11 */ /* 0x000fe200090f1c0a */
[----:B-1----:R-:W-:-:S04]  /*4870*/  IMAD.WIDE.U32 R20, R16, 0x8, R20 ;  /* 0x0000000810147825 */ /* 0x002fc800078e0014 */
[----:B------:R-:W-:Y:S02]  /*4880*/  IMAD.X R19, RZ, RZ, UR15, P0 ;  /* 0x0000000fff137e24 */ /* 0x000fe400080e06ff */
[----:B------:R-:W-:-:S07]  /*4890*/  IMAD.X R5, RZ, RZ, R5, P1 ;  /* 0x000000ffff057224 */ /* 0x000fce00008e0605 */
.L_x_1724:
[----:B------:R-:W3:Y:S01]  /*48a0*/  LDG.E.64 R14, desc[UR8][R20.64] ;  /* 0x00000008140e7981 */ /* 0x000ee2000c1e1b00 */
[----:B------:R-:W-:-:S05]  /*48b0*/  IMAD.MOV.U32 R4, RZ, RZ, R6 ;  /* 0x000000ffff047224 */ /* 0x000fca00078e0006 */
[----:B------:R0:W5:Y:S04]  /*48c0*/  LDG.E.64 R10, desc[UR8][R4.64+-0x1000] ;  /* 0xfff00008040a7981 */ /* 0x000168000c1e1b00 */
[----:B------:R0:W5:Y:S01]  /*48d0*/  LDG.E.64 R6, desc[UR8][R4.64+-0x800] ;  /* 0xfff8000804067981 */ /* 0x000162000c1e1b00 */
[----:B------:R-:W-:Y:S01]  /*48e0*/  BSSY.RECONVERGENT B2, `(.L_x_1716) ;  /* 0x0000015000027945 */ /* 0x000fe20003800200 */
[----:B------:R-:W-:Y:S02]  /*48f0*/  IMAD.MOV.U32 R26, RZ, RZ, R18 ;  /* 0x000000ffff1a7224 */ /* 0x000fe400078e0012 */
[----:B------:R-:W-:Y:S01]  /*4900*/  IMAD.MOV.U32 R25, RZ, RZ, R19 ;  /* 0x000000ffff197224 */ /* 0x000fe200078e0013 */
[----:B---3--:R-:W-:Y:S01]  /*4910*/  DSETP.GEU.AND P0, PT, R8, R14, PT ;  /* 0x0000000e0800722a */ /* 0x008fe20003f0e000 */
[----:B------:R-:W-:-:S02]  /*4920*/  IMAD.MOV.U32 R12, RZ, RZ, R14 ;  /* 0x000000ffff0c7224 */ /* 0x000fc400078e000e */
        /* <DEDUP_REMOVED lines=16> */
.L_x_1717:
[----:B------:R-:W-:Y:S05]  /*4a30*/  BSYNC.RECONVERGENT B2 ;  /* 0x0000000000027941 */ /* 0x000fea0003800200 */
.L_x_1716:
[----:B-----5:R-:W-:Y:S01]  /*4a40*/  DSETP.GEU.AND P0, PT, R12, R10, PT ;  /* 0x0000000a0c00722a */ /* 0x020fe20003f0e000 */
[----:B------:R-:W-:Y:S01]  /*4a50*/  VIADD R9, R16, 0x100 ;  /* 0x0000010010097836 */ /* 0x000fe20000000000 */
[----:B------:R-:W-:Y:S01]  /*4a60*/  BSSY.RECONVERGENT B2, `(.L_x_1718) ;  /* 0x0000016000027945 */ /* 0x000fe20003800200 */
[----:B------:R-:W-:-:S03]  /*4a70*/  IMAD.MOV.U32 R8, RZ, RZ, R10 ;  /* 0x000000ffff087224 */ /* 0x000fc600078e000a */
[----:B--2---:R-:W-:Y:S01]  /*4a80*/  IADD3 R23, P1, PT, R9, R2, RZ ;  /* 0x0000000209177210 */ /* 0x004fe20007f3e0ff */
[----:B------:R-:W-:-:S04]  /*4a90*/  IMAD.MOV.U32 R9, RZ, RZ, R11 ;  /* 0x000000ffff097224 */ /* 0x000fc800078e000b */
[----:B------:R-:W-:Y:S02]  /*4aa0*/  IMAD.X R24, RZ, RZ, R3, P1 ;  /* 0x000000ffff187224 */ /* 0x000fe400008e0603 */
[----:B------:R-:W-:Y:S02]  /*4ab0*/  IMAD.MOV.U32 R15, RZ, RZ, R23 ;  /* 0x000000ffff0f7224 */ /* 0x000fe400078e0017 */
[----:B------:R-:W-:Y:S01]  /*4ac0*/  IMAD.MOV.U32 R14, RZ, RZ, R24 ;  /* 0x000000ffff0e7224 */ /* 0x000fe200078e0018 */
        /* <DEDUP_REMOVED lines=15> */
.L_x_1719:
[----:B------:R-:W-:Y:S05]  /*4bc0*/  BSYNC.RECONVERGENT B2 ;  /* 0x0000000000027941 */ /* 0x000fea0003800200 */
.L_x_1718:
[----:B------:R0:W5:Y:S01]  /*4bd0*/  LDG.E.64 R10, desc[UR8][R4.64] ;  /* 0x00000008040a7981 */ /* 0x000162000c1e1b00 */
[----:B------:R-:W-:Y:S01]  /*4be0*/  DSETP.GEU.AND P0, PT, R8, R6, PT ;  /* 0x000000060800722a */ /* 0x000fe20003f0e000 */
[----:B------:R-:W-:Y:S01]  /*4bf0*/  IADD3 R13, PT, PT, R16, 0x200, RZ ;  /* 0x00000200100d7810 */ /* 0x000fe20007ffe0ff */
[----:B------:R-:W-:Y:S01]  /*4c00*/  BSSY.RECONVERGENT B2, `(.L_x_1720) ;  /* 0x0000016000027945 */ /* 0x000fe20003800200 */
[----:B------:R-:W-:Y:S02]  /*4c10*/  IMAD.MOV.U32 R12, RZ, RZ, R6 ;  /* 0x000000ffff0c7224 */ /* 0x000fe400078e0006 */
[----:B------:R-:W-:Y:S01]  /*4c20*/  IADD3 R24, P1, PT, R13, R2, RZ ;  /* 0x000000020d187210 */ /* 0x000fe20007f3e0ff */
[----:B------:R-:W-:-:S04]  /*4c30*/  IMAD.MOV.U32 R13, RZ, RZ, R7 ;  /* 0x000000ffff0d7224 */ /* 0x000fc800078e0007 */
[----:B------:R-:W-:Y:S02]  /*4c40*/  IMAD.X R23, RZ, RZ, R3, P1 ;  /* 0x000000ffff177224 */ /* 0x000fe400008e0603 */
        /* <DEDUP_REMOVED lines=17> */
.L_x_1721:
[----:B------:R-:W-:Y:S05]  /*4d60*/  BSYNC.RECONVERGENT B2 ;  /* 0x0000000000027941 */ /* 0x000fea0003800200 */
.L_x_1720:
[----:B-----5:R-:W-:Y:S01]  /*4d70*/  DSETP.GEU.AND P0, PT, R12, R10, PT ;  /* 0x0000000a0c00722a */ /* 0x020fe20003f0e000 */
[----:B------:R-:W-:Y:S01]  /*4d80*/  VIADD R7, R16, 0x300 ;  /* 0x0000030010077836 */ /* 0x000fe20000000000 */
[----:B------:R-:W-:Y:S01]  /*4d90*/  BSSY.RECONVERGENT B2, `(.L_x_1722) ;  /* 0x0000016000027945 */ /* 0x000fe20003800200 */
[----:B------:R-:W-:Y:S02]  /*4da0*/  IMAD.MOV.U32 R8, RZ, RZ, R10 ;  /* 0x000000ffff087224 */ /* 0x000fe400078e000a */
[----:B------:R-:W-:Y:S01]  /*4db0*/  IMAD.MOV.U32 R9, RZ, RZ, R11 ;  /* 0x000000ffff097224 */ /* 0x000fe200078e000b */
[----:B------:R-:W-:-:S05]  /*4dc0*/  IADD3 R7, P1, PT, R7, R2, RZ ;  /* 0x0000000207077210 */ /* 0x000fca0007f3e0ff */
        /* <DEDUP_REMOVED lines=18> */
.L_x_1723:
[----:B------:R-:W-:Y:S05]  /*4ef0*/  BSYNC.RECONVERGENT B2 ;  /* 0x0000000000027941 */ /* 0x000fea0003800200 */
.L_x_1722:
[----:B------:R-:W-:Y:S01]  /*4f00*/  VIADD R10, R22, 0x200 ;  /* 0x00000200160a7836 */ /* 0x000fe20000000000 */
[----:B------:R-:W-:Y:S01]  /*4f10*/  IADD3 R6, P2, PT, R4, 0x2000, RZ ;  /* 0x0000200004067810 */ /* 0x000fe20007f5e0ff */
[----:B------:R-:W-:Y:S01]  /*4f20*/  VIADD R22, R22, 0x400 ;  /* 0x0000040016167836 */ /* 0x000fe20000000000 */
[----:B------:R-:W-:Y:S01]  /*4f30*/  IADD3 R18, P1, PT, R18, 0x400, RZ ;  /* 0x0000040012127810 */ /* 0x000fe20007f3e0ff */
[----:B------:R-:W-:Y:S01]  /*4f40*/  VIADD R16, R16, 0x400 ;  /* 0x0000040010107836 */ /* 0x000fe20000000000 */
[----:B------:R-:W-:Y:S01]  /*4f50*/  ISETP.GE.AND P0, PT, R10, R17, PT ;  /* 0x000000110a00720c */ /* 0x000fe20003f06270 */
[----:B------:R-:W-:Y:S01]  /*4f60*/  IMAD.X R5, RZ, RZ, R5, P2 ;  /* 0x000000ffff057224 */ /* 0x000fe200010e0605 */
[----:B------:R-:W-:Y:S02]  /*4f70*/  IADD3 R20, P2, PT, R20, 0x2000, RZ ;  /* 0x0000200014147810 */ /* 0x000fe40007f5e0ff */
[----:B------:R-:W-:-:S03]  /*4f80*/  IADD3.X R19, PT, PT, RZ, R19, RZ, P1, !PT ;  /* 0x00000013ff137210 */ /* 0x000fc60000ffe4ff */
[----:B------:R-:W-:-:S06]  /*4f90*/  IMAD.X R21, RZ, RZ, R21, P2 ;  /* 0x000000ffff157224 */ /* 0x000fcc00010e0615 */
[----:B------:R-:W-:Y:S05]  /*4fa0*/  @!P0 BRA `(.L_x_1724) ;  /* 0xfffffff8003c8947 */ /* 0x000fea000383ffff */
.L_x_1710:
[----:B------:R-:W-:Y:S05]  /*4fb0*/  BSYNC.RECONVERGENT B1 ;  /* 0x0000000000017941 */ /* 0x000fea0003800200 */
.L_x_1709:
        /* <DEDUP_REMOVED lines=32> */
.L_x_1726:
[----:B------:R-:W-:Y:S05]  /*51c0*/  BSYNC.RECONVERGENT B1 ;  /* 0x0000000000017941 */ /* 0x000fea0003800200 */
.L_x_1725:
        /* <DEDUP_REMOVED lines=31> */
.L_x_1728:
[----:B------:R-:W-:Y:S05]  /*53c0*/  BSYNC.RECONVERGENT B1 ;  /* 0x0000000000017941 */ /* 0x000fea0003800200 */
.L_x_1727:
        /* <DEDUP_REMOVED lines=31> */
.L_x_1730:
[----:B------:R-:W-:Y:S05]  /*55c0*/  BSYNC.RECONVERGENT B1 ;  /* 0x0000000000017941 */ /* 0x000fea0003800200 */
.L_x_1729:
        /* <DEDUP_REMOVED lines=31> */
.L_x_1732:
[----:B------:R-:W-:Y:S05]  /*57c0*/  BSYNC.RECONVERGENT B1 ;  /* 0x0000000000017941 */ /* 0x000fea0003800200 */
.L_x_1731:
[----:B------:R-:W-:Y:S01]  /*57d0*/  ISETP.GT.AND P0, PT, R10, 0xf, PT ;  /* 0x0000000f0a00780c */ /* 0x000fe20003f04270 */
[----:B-1----:R1:W1:Y:S01]  /*57e0*/  SHFL.DOWN PT, R6, R4, 0x10, 0x1f ;  /* 0x0a001f0004067f89 */ /* 0x00226200000e0000 */
[----:B------:R-:W-:Y:S01]  /*57f0*/  BSSY.RECONVERGENT B1, `(.L_x_1733) ;  /* 0x000001d000017945 */ /* 0x000fe20003800200 */
[----:B---3--:R-:W-:Y:S02]  /*5800*/  IMAD.MOV.U32 R14, RZ, RZ, R8 ;  /* 0x000000ffff0e7224 */ /* 0x008fe400078e0008 */
[----:B--2---:R2:W3:Y:S01]  /*5810*/  SHFL.DOWN PT, R7, R5, 0x10, 0x1f ;  /* 0x0a001f0005077f89 */ /* 0x0044e200000e0000 */
[----:B------:R-:W-:Y:S02]  /*5820*/  IMAD.MOV.U32 R15, RZ, RZ, R9 ;  /* 0x000000ffff0f7224 */ /* 0x000fe400078e0009 */
[----:B------:R-:W-:Y:S01]  /*5830*/  IMAD.MOV.U32 R2, RZ, RZ, R4 ;  /* 0x000000ffff027224 */ /* 0x000fe200078e0004 */
[----:B0-----:R2:W0:Y:S01]  /*5840*/  SHFL.DOWN PT, R11, R8, 0x10, 0x1f ;  /* 0x0a001f00080b7f89 */ /* 0x00142200000e0000 */
        /* <DEDUP_REMOVED lines=23> */
.L_x_1734:
[----:B------:R-:W-:Y:S05]  /*59c0*/  BSYNC.RECONVERGENT B1 ;  /* 0x0000000000017941 */ /* 0x000fea0003800200 */
.L_x_1733:
        /* <DEDUP_REMOVED lines=11> */
.L_x_1736:
[----:B------:R-:W-:Y:S05]  /*5a80*/  BSYNC.RECONVERGENT B1 ;  /* 0x0000000000017941 */ /* 0x000fea0003800200 */
.L_x_1735:
        /* <DEDUP_REMOVED lines=8> */
[----:B---3--:R-:W2:Y:S04]  /*5b10*/  LDS.128 R4, [R0+0x20] ;  /* 0x0000200000047984 */ /* 0x008ea80000000c00 */
[----:B0---4-:R0:W3:Y:S04]  /*5b20*/  LDS.64 R12, [R0+0x80] ;  /* 0x00008000000c7984 */ /* 0x0110e80000000a00 */
[----:B------:R0:W4:Y:S01]  /*5b30*/  LDS.128 R8, [R0+0x30] ;  /* 0x0000300000087984 */ /* 0x0001220000000c00 */
[----:B-1----:R-:W-:Y:S01]  /*5b40*/  DSETP.GEU.AND P0, PT, R2, R16, PT ;  /* 0x000000100200722a */ /* 0x002fe20003f0e000 */
[----:B------:R-:W-:-:S02]  /*5b50*/  IMAD.MOV.U32 R24, RZ, RZ, R16 ;  /* 0x000000ffff187224 */ /* 0x000fc400078e0010 */
[----:B------:R-:W-:Y:S02]  /*5b60*/  IMAD.MOV.U32 R25, RZ, RZ, R17 ;  /* 0x000000ffff197224 */ /* 0x000fe400078e0011 */
[----:B--2---:R-:W-:Y:S02]  /*5b70*/  IMAD.MOV.U32 R27, RZ, RZ, R4 ;  /* 0x000000ffff1b7224 */ /* 0x004fe400078e0004 */
[----:B------:R-:W-:-:S07]  /*5b80*/  IMAD.MOV.U32 R29, RZ, RZ, R5 ;  /* 0x000000ffff1d7224 */ /* 0x000fce00078e0005 */
[----:B0--34-:R-:W-:Y:S05]  /*5b90*/  @!P0 BRA `(.L_x_1738) ;  /* 0x0000000000388947 */ /* 0x019fea0003800000 */
        /* <DEDUP_REMOVED lines=14> */
.L_x_1738:
[----:B------:R-:W-:Y:S05]  /*5c80*/  BSYNC.RECONVERGENT B1 ;  /* 0x0000000000017941 */ /* 0x000fea0003800200 */
.L_x_1737:
[----:B------:R0:W1:Y:S01]  /*5c90*/  LDS.128 R16, [R0+0x40] ;  /* 0x0000400000107984 */ /* 0x0000620000000c00 */
[----:B------:R-:W-:Y:S01]  /*5ca0*/  DSETP.GEU.AND P0, PT, R24, R6, PT ;  /* 0x000000061800722a */ /* 0x000fe20003f0e000 */
[----:B------:R-:W-:Y:S01]  /*5cb0*/  BSSY.RECONVERGENT B1, `(.L_x_1739) ;  /* 0x0000015000017945 */ /* 0x000fe20003800200 */
[----:B------:R-:W-:Y:S01]  /*5cc0*/  IMAD.MOV.U32 R4, RZ, RZ, R6 ;  /* 0x000000ffff047224 */ /* 0x000fe200078e0006 */
[----:B------:R0:W2:Y:S01]  /*5cd0*/  LDS.128 R20, [R0+0x50] ;  /* 0x0000500000147984 */ /* 0x0000a20000000c00 */
[----:B------:R-:W-:Y:S01]  /*5ce0*/  MOV R5, R7 ;  /* 0x0000000700057202 */ /* 0x000fe20000000f00 */
[----:B------:R-:W-:Y:S02]  /*5cf0*/  IMAD.MOV.U32 R15, RZ, RZ, R8 ;  /* 0x000000ffff0f7224 */ /* 0x000fe400078e0008 */
[----:B------:R-:W-:-:S07]  /*5d00*/  IMAD.MOV.U32 R14, RZ, RZ, R9 ;  /* 0x000000ffff0e7224 */ /* 0x000fce00078e0009 */
        /* <DEDUP_REMOVED lines=15> */
.L_x_1740:
[----:B------:R-:W-:Y:S05]  /*5e00*/  BSYNC.RECONVERGENT B1 ;  /* 0x0000000000017941 */ /* 0x000fea0003800200 */
.L_x_1739:
        /* <DEDUP_REMOVED lines=21> */
.L_x_1742:
[----:B------:R-:W-:Y:S05]  /*5f60*/  BSYNC.RECONVERGENT B1 ;  /* 0x0000000000017941 */ /* 0x000fea0003800200 */
.L_x_1741:
        /* <DEDUP_REMOVED lines=23> */
.L_x_1744:
[----:B------:R-:W-:Y:S05]  /*60e0*/  BSYNC.RECONVERGENT B1 ;  /* 0x0000000000017941 */ /* 0x000fea0003800200 */
.L_x_1743:
        /* <DEDUP_REMOVED lines=21> */
.L_x_1746:
[----:B------:R-:W-:Y:S05]  /*6240*/  BSYNC.RECONVERGENT B1 ;  /* 0x0000000000017941 */ /* 0x000fea0003800200 */
.L_x_1745:
        /* <DEDUP_REMOVED lines=21> */
.L_x_1748:
[----:B------:R-:W-:Y:S05]  /*63a0*/  BSYNC.RECONVERGENT B1 ;  /* 0x0000000000017941 */ /* 0x000fea0003800200 */
.L_x_1747:
        /* <DEDUP_REMOVED lines=20> */
.L_x_1666:
[----:B------:R-:W-:Y:S05]  /*64f0*/  BSYNC.RECONVERGENT B0 ;  /* 0x0000000000007941 */ /* 0x000fea0003800200 */
.L_x_1633:
[----:B------:R-:W-:Y:S05]  /*6500*/  @P1 EXIT ;  /* 0x000000000000194d */ /* 0x000fea0003800000 */
[----:B012-4-:R-:W0:Y:S02]  /*6510*/  LDC.64 R4, c[0x0][0x390] ;  /* 0x0000e400ff047b82 */ /* 0x017e240000000a00 */
[----:B0-----:R-:W-:Y:S04]  /*6520*/  STG.E.64 desc[UR8][R4.64], R2 ;  /* 0x0000000204007986 */ /* 0x001fe8000c101b08 */
[----:B------:R-:W-:Y:S01]  /*6530*/  STG.E.64 desc[UR8][R4.64+0x8], R14 ;  /* 0x0000080e04007986 */ /* 0x000fe2000c101b08 */
[----:B------:R-:W-:Y:S05]  /*6540*/  EXIT ;  /* 0x000000000000794d */ /* 0x000fea0003800000 */
.L_x_1749:
        /* <DEDUP_REMOVED lines=11> */
.L_x_1837:


//--------------------- .text._Z9setRandomP17curandStateXORWOWPi --------------------------
	.section	.text._Z9setRandomP17curandStateXORWOWPi,"ax",@progbits
	.align	128
        .global         _Z9setRandomP17curandStateXORWOWPi
        .type           _Z9setRandomP17curandStateXORWOWPi,@function
        .size           _Z9setRandomP17curandStateXORWOWPi,(.L_x_1838 - _Z9setRandomP17curandStateXORWOWPi)
        .other          _Z9setRandomP17curandStateXORWOWPi,@"STO_CUDA_ENTRY STV_DEFAULT"
_Z9setRandomP17curandStateXORWOWPi:
.text._Z9setRandomP17curandStateXORWOWPi:
[----:B------:R-:W-:Y:S01]  /*0000*/  LDC R1, c[0x0][0x37c] ;  /* 0x0000df00ff017b82 */ /* 0x000fe20000000800 */
[----:B------:R-:W0:Y:S07]  /*0010*/  S2R R11, SR_TID.X ;  /* 0x00000000000b7919 */ /* 0x000e2e0000002100 */
[----:B------:R-:W1:Y:S01]  /*0020*/  LDC.64 R2, c[0x0][0x380] ;  /* 0x0000e000ff027b82 */ /* 0x000e620000000a00 */
[----:B------:R-:W0:Y:S01]  /*0030*/  LDCU UR6, c[0x0][0x360] ;  /* 0x00006c00ff0677ac */ /* 0x000e220008000800 */
[----:B------:R-:W0:Y:S01]  /*0040*/  S2R R0, SR_CTAID.X ;  /* 0x0000000000007919 */ /* 0x000e220000002500 */
[----:B------:R-:W2:Y:S01]  /*0050*/  LDCU.64 UR4, c[0x0][0x358] ;  /* 0x00006b00ff0477ac */ /* 0x000ea20008000a00 */
[----:B0-----:R-:W-:-:S04]  /*0060*/  IMAD R11, R0, UR6, R11 ;  /* 0x00000006000b7c24 */ /* 0x001fc8000f8e020b */
[----:B-1----:R-:W-:-:S05]  /*0070*/  IMAD.WIDE R2, R11, 0x30, R2 ;  /* 0x000000300b027825 */ /* 0x002fca00078e0202 */
[----:B--2---:R-:W2:Y:S04]  /*0080*/  LDG.E.64 R12, desc[UR4][R2.64] ;  /* 0x00000004020c7981 */ /* 0x004ea8000c1e1b00 */
[----:B------:R-:W3:Y:S04]  /*0090*/  LDG.E.64 R4, desc[UR4][R2.64+0x10] ;  /* 0x0000100402047981 */ /* 0x000ee8000c1e1b00 */
[----:B------:R-:W4:Y:S01]  /*00a0*/  LDG.E.64 R6, desc[UR4][R2.64+0x8] ;  /* 0x0000080402067981 */ /* 0x000f22000c1e1b00 */
[----:B--2---:R-:W-:Y:S02]  /*00b0*/  SHF.R.U32.HI R0, RZ, 0x2, R13 ;  /* 0x00000002ff007819 */ /* 0x004fe4000001160d */
[----:B------:R-:W-:-:S02]  /*00c0*/  IADD3 R12, PT, PT, R12, 0x587c5, RZ ;  /* 0x000587c50c0c7810 */ /* 0x000fc40007ffe0ff */
[----:B------:R-:W-:Y:S01]  /*00d0*/  LOP3.LUT R0, R0, R13, RZ, 0x3c, !PT ;  /* 0x0000000d00007212 */ /* 0x000fe200078e3cff */
[----:B---3--:R-:W-:Y:S01]  /*00e0*/  IMAD.SHL.U32 R9, R5, 0x10, RZ ;  /* 0x0000001005097824 */ /* 0x008fe200078e00ff */
[----:B------:R-:W-:Y:S01]  /*00f0*/  MOV R18, R5 ;  /* 0x0000000500127202 */ /* 0x000fe20000000f00 */
[----:B------:R-:W-:Y:S02]  /*0100*/  IMAD.MOV.U32 R17, RZ, RZ, R4 ;  /* 0x000000ffff117224 */ /* 0x000fe400078e0004 */
[----:B------:R-:W-:Y:S02]  /*0110*/  IMAD.SHL.U32 R8, R0, 0x2, RZ ;  /* 0x0000000200087824 */ /* 0x000fe400078e00ff */
[----:B----4-:R-:W-:-:S03]  /*0120*/  IMAD.MOV.U32 R16, RZ, RZ, R7 ;  /* 0x000000ffff107224 */ /* 0x010fc600078e0007 */
[----:B------:R-:W-:Y:S02]  /*0130*/  LOP3.LUT R0, R0, R8, R9, 0x96, !PT ;  /* 0x0000000800007212 */ /* 0x000fe400078e9609 */
[----:B------:R-:W0:Y:S01]  /*0140*/  LDC.64 R8, c[0x0][0x388] ;  /* 0x0000e200ff087b82 */ /* 0x000e220000000a00 */
[----:B------:R1:W-:Y:S01]  /*0150*/  STG.E.64 desc[UR4][R2.64+0x8], R16 ;  /* 0x0000081002007986 */ /* 0x0003e2000c101b04 */
[----:B------:R-:W-:-:S05]  /*0160*/  LOP3.LUT R19, R0, R5, RZ, 0x3c, !PT ;  /* 0x0000000500137212 */ /* 0x000fca00078e3cff */
[----:B------:R-:W-:Y:S01]  /*0170*/  IMAD.IADD R0, R19, 0x1, R12 ;  /* 0x0000000113007824 */ /* 0x000fe200078e020c */
[----:B------:R2:W-:Y:S03]  /*0180*/  STG.E.64 desc[UR4][R2.64+0x10], R18 ;  /* 0x0000101202007986 */ /* 0x0005e6000c101b04 */
[----:B------:R-:W-:-:S05]  /*0190*/  IMAD.HI.U32 R10, R0, 0x10624dd3, RZ ;  /* 0x10624dd3000a7827 */ /* 0x000fca00078e00ff */
[----:B------:R-:W-:-:S05]  /*01a0*/  SHF.R.U32.HI R13, RZ, 0x6, R10 ;  /* 0x00000006ff0d7819 */ /* 0x000fca000001160a */
[----:B------:R-:W-:Y:S02]  /*01b0*/  IMAD R15, R13, -0x3e8, R0 ;  /* 0xfffffc180d0f7824 */ /* 0x000fe400078e0200 */
[----:B------:R-:W-:Y:S02]  /*01c0*/  IMAD.MOV.U32 R13, RZ, RZ, R6 ;  /* 0x000000ffff0d7224 */ /* 0x000fe400078e0006 */
[----:B0-----:R-:W-:-:S03]  /*01d0*/  IMAD.WIDE R4, R11, 0x4, R8 ;  /* 0x000000040b047825 */ /* 0x001fc600078e0208 */
[----:B------:R0:W-:Y:S04]  /*01e0*/  STG.E.64 desc[UR4][R2.64], R12 ;  /* 0x0000000c02007986 */ /* 0x0001e8000c101b04 */
[----:B------:R3:W-:Y:S04]  /*01f0*/  STG.E desc[UR4][R4.64], R15 ;  /* 0x0000000f04007986 */ /* 0x0007e8000c101904 */
[----:B------:R-:W4:Y:S04]  /*0200*/  LDG.E.64 R10, desc[UR4][R2.64] ;  /* 0x00000004020a7981 */ /* 0x000f28000c1e1b00 */
[----:B------:R-:W1:Y:S04]  /*0210*/  LDG.E.64 R6, desc[UR4][R2.64+0x10] ;  /* 0x0000100402067981 */ /* 0x000e68000c1e1b00 */
[----:B------:R-:W5:Y:S01]  /*0220*/  LDG.E.64 R8, desc[UR4][R2.64+0x8] ;  /* 0x0000080402087981 */ /* 0x000f62000c1e1b00 */
[----:B----4-:R-:W-:Y:S01]  /*0230*/  SHF.R.U32.HI R0, RZ, 0x2, R11 ;  /* 0x00000002ff007819 */ /* 0x010fe2000001160b */
[----:B------:R-:W-:-:S03]  /*0240*/  VIADD R10, R10, 0x587c5 ;  /* 0x000587c50a0a7836 */ /* 0x000fc60000000000 */
[----:B------:R-:W-:Y:S01]  /*0250*/  LOP3.LUT R0, R0, R11, RZ, 0x3c, !PT ;  /* 0x0000000b00007212 */ /* 0x000fe200078e3cff */
[----:B-1----:R-:W-:Y:S01]  /*0260*/  IMAD.MOV.U32 R17, RZ, RZ, R6 ;  /* 0x000000ffff117224 */ /* 0x002fe200078e0006 */
[----:B------:R-:W-:Y:S01]  /*0270*/  SHF.L.U32 R11, R7, 0x4, RZ ;  /* 0x00000004070b7819 */ /* 0x000fe200000006ff */
[----:B--2---:R-:W-:Y:S01]  /*0280*/  IMAD.MOV.U32 R18, RZ, RZ, R7 ;  /* 0x000000ffff127224 */ /* 0x004fe200078e0007 */
[----:B-----5:R-:W-:Y:S01]  /*0290*/  MOV R16, R9 ;  /* 0x0000000900107202 */ /* 0x020fe20000000f00 */
[----:B------:R-:W-:-:S04]  /*02a0*/  IMAD.SHL.U32 R14, R0, 0x2, RZ ;  /* 0x00000002000e7824 */ /* 0x000fc800078e00ff */
[----:B------:R1:W-:Y:S01]  /*02b0*/  STG.E.64 desc[UR4][R2.64+0x8], R16 ;  /* 0x0000081002007986 */ /* 0x0003e2000c101b04 */
[----:B------:R-:W-:-:S04]  /*02c0*/  LOP3.LUT R14, R0, R14, R11, 0x96, !PT ;  /* 0x0000000e000e7212 */ /* 0x000fc800078e960b */
[----:B------:R-:W-:-:S04]  /*02d0*/  LOP3.LUT R19, R14, R7, RZ, 0x3c, !PT ;  /* 0x000000070e137212 */ /* 0x000fc800078e3cff */
[----:B------:R-:W-:Y:S01]  /*02e0*/  IADD3 R0, PT, PT, R19, R10, RZ ;  /* 0x0000000a13007210 */ /* 0x000fe20007ffe0ff */
[----:B------:R2:W-:Y:S04]  /*02f0*/  STG.E.64 desc[UR4][R2.64+0x10], R18 ;  /* 0x0000101202007986 */ /* 0x0005e8000c101b04 */
[----:B------:R-:W-:-:S05]  /*0300*/  IMAD.HI.U32 R11, R0, 0x10624dd3, RZ ;  /* 0x10624dd3000b7827 */ /* 0x000fca00078e00ff */
[----:B0-----:R-:W-:Y:S01]  /*0310*/  SHF.R.U32.HI R13, RZ, 0x6, R11 ;  /* 0x00000006ff0d7819 */ /* 0x001fe2000001160b */
[----:B------:R-:W-:-:S04]  /*0320*/  IMAD.MOV.U32 R11, RZ, RZ, R8 ;  /* 0x000000ffff0b7224 */ /* 0x000fc800078e0008 */
[----:B------:R-:W-:Y:S01]  /*0330*/  IMAD R13, R13, -0x3e8, R0 ;  /* 0xfffffc180d0d7824 */ /* 0x000fe200078e0200 */
[----:B------:R0:W-:Y:S04]  /*0340*/  STG.E.64 desc[UR4][R2.64], R10 ;  /* 0x0000000a02007986 */ /* 0x0001e8000c101b04 */
[----:B------:R4:W-:Y:S04]  /*0350*/  STG.E desc[UR4][R4.64+0x4], R13 ;  /* 0x0000040d04007986 */ /* 0x0009e8000c101904 */
[----:B---3--:R-:W3:Y:S04]  /*0360*/  LDG.E.64 R14, desc[UR4][R2.64] ;  /* 0x00000004020e7981 */ /* 0x008ee8000c1e1b00 */
[----:B------:R-:W5:Y:S04]  /*0370*/  LDG.E.64 R6, desc[UR4][R2.64+0x10] ;  /* 0x0000100402067981 */ /* 0x000f68000c1e1b00 */
[----:B------:R-:W4:Y:S01]  /*0380*/  LDG.E.64 R8, desc[UR4][R2.64+0x8] ;  /* 0x0000080402087981 */ /* 0x000f22000c1e1b00 */
[----:B---3--:R-:W-:Y:S01]  /*0390*/  SHF.R.U32.HI R0, RZ, 0x2, R15 ;  /* 0x00000002ff007819 */ /* 0x008fe2000001160f */
[----:B------:R-:W-:-:S03]  /*03a0*/  VIADD R14, R14, 0x587c5 ;  /* 0x000587c50e0e7836 */ /* 0x000fc60000000000 */
[----:B------:R-:W-:Y:S01]  /*03b0*/  LOP3.LUT R0, R0, R15, RZ, 0x3c, !PT ;  /* 0x0000000f00007212 */ /* 0x000fe200078e3cff */
[----:B-----5:R-:W-:Y:S01]  /*03c0*/  IMAD.SHL.U32 R15, R7, 0x10, RZ ;  /* 0x00000010070f7824 */ /* 0x020fe200078e00ff */
[----:B-1----:R-:W-:Y:S01]  /*03d0*/  MOV R17, R6 ;  /* 0x0000000600117202 */ /* 0x002fe20000000f00 */
[----:B--2---:R-:W-:Y:S01]  /*03e0*/  IMAD.MOV.U32 R18, RZ, RZ, R7 ;  /* 0x000000ffff127224 */ /* 0x004fe200078e0007 */
[----:B------:R-:W-:Y:S01]  /*03f0*/  SHF.L.U32 R12, R0, 0x1, RZ ;  /* 0x00000001000c7819 */ /* 0x000fe200000006ff */
[----:B----4-:R-:W-:-:S03]  /*0400*/  IMAD.MOV.U32 R16, RZ, RZ, R9 ;  /* 0x000000ffff107224 */ /* 0x010fc600078e0009 */
[----:B------:R-:W-:Y:S02]  /*0410*/  LOP3.LUT R12, R0, R12, R15, 0x96, !PT ;  /* 0x0000000c000c7212 */ /* 0x000fe400078e960f */
[----:B------:R-:W-:Y:S01]  /*0420*/  MOV R15, R8 ;  /* 0x00000008000f7202 */ /* 0x000fe20000000f00 */
[----:B------:R-:W-:Y:S01]  /*0430*/  STG.E.64 desc[UR4][R2.64+0x8], R16 ;  /* 0x0000081002007986 */ /* 0x000fe2000c101b04 */
[----:B------:R-:W-:-:S03]  /*0440*/  LOP3.LUT R19, R12, R7, RZ, 0x3c, !PT ;  /* 0x000000070c137212 */ /* 0x000fc600078e3cff */
[----:B------:R-:W-:Y:S02]  /*0450*/  STG.E.64 desc[UR4][R2.64], R14 ;  /* 0x0000000e02007986 */ /* 0x000fe4000c101b04 */
[----:B------:R-:W-:Y:S02]  /*0460*/  IMAD.IADD R0, R19, 0x1, R14 ;  /* 0x0000000113007824 */ /* 0x000fe400078e020e */
[----:B------:R1:W-:Y:S02]  /*0470*/  STG.E.64 desc[UR4][R2.64+0x10], R18 ;  /* 0x0000101202007986 */ /* 0x0003e4000c101b04 */
[----:B0-----:R-:W-:-:S05]  /*0480*/  IMAD.HI.U32 R10, R0, 0x10624dd3, RZ ;  /* 0x10624dd3000a7827 */ /* 0x001fca00078e00ff */
[----:B------:R-:W-:-:S05]  /*0490*/  SHF.R.U32.HI R11, RZ, 0x6, R10 ;  /* 0x00000006ff0b7819 */ /* 0x000fca000001160a */
[----:B------:R-:W-:-:S05]  /*04a0*/  IMAD R11, R11, -0x3e8, R0 ;  /* 0xfffffc180b0b7824 */ /* 0x000fca00078e0200 */
[----:B------:R0:W-:Y:S04]  /*04b0*/  STG.E desc[UR4][R4.64+0x8], R11 ;  /* 0x0000080b04007986 */ /* 0x0001e8000c101904 */
[----:B------:R-:W2:Y:S04]  /*04c0*/  LDG.E.64 R12, desc[UR4][R2.64] ;  /* 0x00000004020c7981 */ /* 0x000ea8000c1e1b00 */
[----:B------:R-:W3:Y:S04]  /*04d0*/  LDG.E.64 R6, desc[UR4][R2.64+0x10] ;  /* 0x0000100402067981 */ /* 0x000ee8000c1e1b00 */
[----:B------:R-:W4:Y:S01]  /*04e0*/  LDG.E.64 R8, desc[UR4][R2.64+0x8] ;  /* 0x0000080402087981 */ /* 0x000f22000c1e1b00 */
[----:B--2---:R-:W-:-:S02]  /*04f0*/  SHF.R.U32.HI R0, RZ, 0x2, R13 ;  /* 0x00000002ff007819 */ /* 0x004fc4000001160d */
[----:B------:R-:W-:Y:S02]  /*0500*/  IADD3 R12, PT, PT, R12, 0x587c5, RZ ;  /* 0x000587c50c0c7810 */ /* 0x000fe40007ffe0ff */
[----:B------:R-:W-:Y:S01]  /*0510*/  LOP3.LUT R0, R0, R13, RZ, 0x3c, !PT ;  /* 0x0000000d00007212 */ /* 0x000fe200078e3cff */
[----:B---3--:R-:W-:Y:S01]  /*0520*/  IMAD.SHL.U32 R13, R7, 0x10, RZ ;  /* 0x00000010070d7824 */ /* 0x008fe200078e00ff */
[----:B-1----:R-:W-:Y:S01]  /*0530*/  MOV R18, R7 ;  /* 0x0000000700127202 */ /* 0x002fe20000000f00 */
[----:B------:R-:W-:Y:S02]  /*0540*/  IMAD.MOV.U32 R17, RZ, RZ, R6 ;  /* 0x000000ffff117224 */ /* 0x000fe400078e0006 */
[----:B------:R-:W-:Y:S02]  /*0550*/  IMAD.SHL.U32 R10, R0, 0x2, RZ ;  /* 0x00000002000a7824 */ /* 0x000fe400078e00ff */
[----:B----4-:R-:W-:-:S03]  /*0560*/  IMAD.MOV.U32 R16, RZ, RZ, R9 ;  /* 0x000000ffff107224 */ /* 0x010fc600078e0009 */
[----:B------:R-:W-:Y:S01]  /*0570*/  LOP3.LUT R10, R0, R10, R13, 0x96, !PT ;  /* 0x0000000a000a7212 */ /* 0x000fe200078e960d */
[----:B------:R-:W-:Y:S01]  /*0580*/  IMAD.MOV.U32 R13, RZ, RZ, R8 ;  /* 0x000000ffff0d7224 */ /* 0x000fe200078e0008 */
[----:B------:R1:W-:Y:S02]  /*0590*/  STG.E.64 desc[UR4][R2.64+0x8], R16 ;  /* 0x0000081002007986 */ /* 0x0003e4000c101b04 */
[----:B------:R-:W-:Y:S02]  /*05a0*/  LOP3.LUT R19, R10, R7, RZ, 0x3c, !PT ;  /* 0x000000070a137212 */ /* 0x000fe400078e3cff */
[----:B------:R-:W-:Y:S03]  /*05b0*/  STG.E.64 desc[UR4][R2.64], R12 ;  /* 0x0000000c02007986 */ /* 0x000fe6000c101b04 */
[----:B------:R-:W-:Y:S01]  /*05c0*/  IMAD.IADD R0, R19, 0x1, R12 ;  /* 0x0000000113007824 */ /* 0x000fe200078e020c */
[----:B------:R2:W-:Y:S03]  /*05d0*/  STG.E.64 desc[UR4][R2.64+0x10], R18 ;  /* 0x0000101202007986 */ /* 0x0005e6000c101b04 */
[----:B------:R-:W-:-:S05]  /*05e0*/  IMAD.HI.U32 R10, R0, 0x10624dd3, RZ ;  /* 0x10624dd3000a7827 */ /* 0x000fca00078e00ff */
[----:B0-----:R-:W-:-:S05]  /*05f0*/  SHF.R.U32.HI R11, RZ, 0x6, R10 ;  /* 0x00000006ff0b7819 */ /* 0x001fca000001160a */
[----:B------:R-:W-:-:S05]  /*0600*/  IMAD R11, R11, -0x3e8, R0 ;  /* 0xfffffc180b0b7824 */ /* 0x000fca00078e0200 */
[----:B------:R0:W-:Y:S04]  /*0610*/  STG.E desc[UR4][R4.64+0xc], R11 ;  /* 0x00000c0b04007986 */ /* 0x0001e8000c101904 */
[----:B------:R-:W3:Y:S04]  /*0620*/  LDG.E.64 R14, desc[UR4][R2.64] ;  /* 0x00000004020e7981 */ /* 0x000ee8000c1e1b00 */
[----:B------:R-:W1:Y:S04]  /*0630*/  LDG.E.64 R6, desc[UR4][R2.64+0x10] ;  /* 0x0000100402067981 */ /* 0x000e68000c1e1b00 */
[----:B------:R-:W4:Y:S01]  /*0640*/  LDG.E.64 R8, desc[UR4][R2.64+0x8] ;  /* 0x0000080402087981 */ /* 0x000f22000c1e1b00 */
[----:B---3--:R-:W-:Y:S01]  /*0650*/  SHF.R.U32.HI R0, RZ, 0x2, R15 ;  /* 0x00000002ff007819 */ /* 0x008fe2000001160f */
[----:B------:R-:W-:-:S03]  /*0660*/  VIADD R14, R14, 0x587c5 ;  /* 0x000587c50e0e7836 */ /* 0x000fc60000000000 */
[----:B------:R-:W-:Y:S01]  /*0670*/  LOP3.LUT R0, R0, R15, RZ, 0x3c, !PT ;  /* 0x0000000f00007212 */ /* 0x000fe200078e3cff */
[----:B-1----:R-:W-:Y:S01]  /*0680*/  IMAD.MOV.U32 R17, RZ, RZ, R6 ;  /* 0x000000ffff117224 */ /* 0x002fe200078e0006 */
[----:B------:R-:W-:Y:S01]  /*0690*/  SHF.L.U32 R15, R7, 0x4, RZ ;  /* 0x00000004070f7819 */ /* 0x000fe200000006ff */
[----:B--2---:R-:W-:Y:S01]  /*06a0*/  IMAD.MOV.U32 R18, RZ, RZ, R7 ;  /* 0x000000ffff127224 */ /* 0x004fe200078e0007 */
[----:B----4-:R-:W-:Y:S01]  /*06b0*/  MOV R16, R9 ;  /* 0x0000000900107202 */ /* 0x010fe20000000f00 */
[----:B------:R-:W-:-:S04]  /*06c0*/  IMAD.SHL.U32 R10, R0, 0x2, RZ ;  /* 0x00000002000a7824 */ /* 0x000fc800078e00ff */
[----:B------:R1:W-:Y:S01]  /*06d0*/  STG.E.64 desc[UR4][R2.64+0x8], R16 ;  /* 0x0000081002007986 */ /* 0x0003e2000c101b04 */
[----:B------:R-:W-:Y:S01]  /*06e0*/  LOP3.LUT R10, R0, R10, R15, 0x96, !PT ;  /* 0x0000000a000a7212 */ /* 0x000fe200078e960f */
[----:B------:R-:W-:-:S03]  /*06f0*/  IMAD.MOV.U32 R15, RZ, RZ, R8 ;  /* 0x000000ffff0f7224 */ /* 0x000fc600078e0008 */
[----:B------:R-:W-:Y:S02]  /*0700*/  LOP3.LUT R19, R10, R7, RZ, 0x3c, !PT ;  /* 0x000000070a137212 */ /* 0x000fe400078e3cff */
[----:B------:R-:W-:Y:S02]  /*0710*/  STG.E.64 desc[UR4][R2.64], R14 ;  /* 0x0000000e02007986 */ /* 0x000fe4000c101b04 */
[----:B------:R-:W-:Y:S02]  /*0720*/  IADD3 R0, PT, PT, R19, R14, RZ ;  /* 0x0000000e13007210 */ /* 0x000fe40007ffe0ff */
[----:B------:R2:W-:Y:S03]  /*0730*/  STG.E.64 desc[UR4][R2.64+0x10], R18 ;  /* 0x0000101202007986 */ /* 0x0005e6000c101b04 */
[----:B------:R-:W-:-:S05]  /*0740*/  IMAD.HI.U32 R10, R0, 0x10624dd3, RZ ;  /* 0x10624dd3000a7827 */ /* 0x000fca00078e00ff */
[----:B0-----:R-:W-:-:S05]  /*0750*/  SHF.R.U32.HI R11, RZ, 0x6, R10 ;  /* 0x00000006ff0b7819 */ /* 0x001fca000001160a */
[----:B------:R-:W-:-:S05]  /*0760*/  IMAD R11, R11, -0x3e8, R0 ;  /* 0xfffffc180b0b7824 */ /* 0x000fca00078e0200 */
[----:B------:R0:W-:Y:S04]  /*0770*/  STG.E desc[UR4][R4.64+0x10], R11 ;  /* 0x0000100b04007986 */ /* 0x0001e8000c101904 */
[----:B------:R-:W3:Y:S04]  /*0780*/  LDG.E.64 R12, desc[UR4][R2.64] ;  /* 0x00000004020c7981 */ /* 0x000ee8000c1e1b00 */
[----:B------:R-:W4:Y:S04]  /*0790*/  LDG.E.64 R6, desc[UR4][R2.64+0x10] ;  /* 0x0000100402067981 */ /* 0x000f28000c1e1b00 */
[----:B------:R-:W5:Y:S01]  /*07a0*/  LDG.E.64 R8, desc[UR4][R2.64+0x8] ;  /* 0x0000080402087981 */ /* 0x000f62000c1e1b00 */
[----:B---3--:R-:W-:Y:S01]  /*07b0*/  SHF.R.U32.HI R0, RZ, 0x2, R13 ;  /* 0x00000002ff007819 */ /* 0x008fe2000001160d */
[----:B------:R-:W-:-:S03]  /*07c0*/  VIADD R12, R12, 0x587c5 ;  /* 0x000587c50c0c7836 */ /* 0x000fc60000000000 */
[----:B------:R-:W-:Y:S01]  /*07d0*/  LOP3.LUT R0, R0, R13, RZ, 0x3c, !PT ;  /* 0x0000000d00007212 */ /* 0x000fe200078e3cff */
[----:B----4-:R-:W-:Y:S01]  /*07e0*/  IMAD.SHL.U32 R13, R7, 0x10, RZ ;  /* 0x00000010070d7824 */ /* 0x010fe200078e00ff */
[----:B-1----:R-:W-:Y:S01]  /*07f0*/  MOV R17, R6 ;  /* 0x0000000600117202 */ /* 0x002fe20000000f00 */
[----:B--2---:R-:W-:Y:S01]  /*0800*/  IMAD.MOV.U32 R18, RZ, RZ, R7 ;  /* 0x000000ffff127224 */ /* 0x004fe200078e0007 */
[----:B------:R-:W-:Y:S01]  /*0810*/  SHF.L.U32 R10, R0, 0x1, RZ ;  /* 0x00000001000a7819 */ /* 0x000fe200000006ff */
[----:B-----5:R-:W-:-:S03]  /*0820*/  IMAD.MOV.U32 R16, RZ, RZ, R9 ;  /* 0x000000ffff107224 */ /* 0x020fc600078e0009 */
[----:B------:R-:W-:Y:S02]  /*0830*/  LOP3.LUT R10, R0, R10, R13, 0x96, !PT ;  /* 0x0000000a000a7212 */ /* 0x000fe400078e960d */
[----:B------:R-:W-:Y:S01]  /*0840*/  MOV R13, R8 ;  /* 0x00000008000d7202 */ /* 0x000fe20000000f00 */
[----:B------:R1:W-:Y:S01]  /*0850*/  STG.E.64 desc[UR4][R2.64+0x8], R16 ;  /* 0x0000081002007986 */ /* 0x0003e2000c101b04 */
[----:B------:R-:W-:-:S03]  /*0860*/  LOP3.LUT R19, R10, R7, RZ, 0x3c, !PT ;  /* 0x000000070a137212 */ /* 0x000fc600078e3cff */
[----:B------:R2:W-:Y:S02]  /*0870*/  STG.E.64 desc[UR4][R2.64], R12 ;  /* 0x0000000c02007986 */ /* 0x0005e4000c101b04 */
[----:B------:R-:W-:Y:S02]  /*0880*/  IMAD.IADD R0, R19, 0x1, R12 ;  /* 0x0000000113007824 */ /* 0x000fe400078e020c */
[----:B------:R-:W-:Y:S02]  /*0890*/  STG.E.64 desc[UR4][R2.64+0x10], R18 ;  /* 0x0000101202007986 */ /* 0x000fe4000c101b04 */
        /* <DEDUP_REMOVED lines=17> */
[----:B------:R-:W-:Y:S01]  /*09b0*/  STG.E.64 desc[UR4][R2.64+0x8], R12 ;  /* 0x0000080c02007986 */ /* 0x000fe2000c101b04 */
[----:B------:R-:W-:-:S03]  /*09c0*/  LOP3.LUT R17, R10, R7, RZ, 0x3c, !PT ;  /* 0x000000070a117212 */ /* 0x000fc600078e3cff */
[----:B------:R-:W-:Y:S01]  /*09d0*/  STG.E.64 desc[UR4][R2.64], R14 ;  /* 0x0000000e02007986 */ /* 0x000fe2000c101b04 */
[----:B------:R-:W-:-:S03]  /*09e0*/  IADD3 R0, PT, PT, R17, R14, RZ ;  /* 0x0000000e11007210 */ /* 0x000fc60007ffe0ff */
[----:B------:R-:W-:Y:S02]  /*09f0*/  STG.E.64 desc[UR4][R2.64+0x10], R16 ;  /* 0x0000101002007986 */ /* 0x000fe4000c101b04 */
[----:B------:R-:W-:-:S05]  /*0a00*/  IMAD.HI.U32 R10, R0, 0x10624dd3, RZ ;  /* 0x10624dd3000a7827 */ /* 0x000fca00078e00ff */
[----:B0-----:R-:W-:-:S05]  /*0a10*/  SHF.R.U32.HI R11, RZ, 0x6, R10 ;  /* 0x00000006ff0b7819 */ /* 0x001fca000001160a */
[----:B------:R-:W-:-:S05]  /*0a20*/  IMAD R11, R11, -0x3e8, R0 ;  /* 0xfffffc180b0b7824 */ /* 0x000fca00078e0200 */
[----:B------:R-:W-:Y:S01]  /*0a30*/  STG.E desc[UR4][R4.64+0x18], R11 ;  /* 0x0000180b04007986 */ /* 0x000fe2000c101904 */
[----:B------:R-:W-:Y:S05]  /*0a40*/  EXIT ;  /* 0x000000000000794d */ /* 0x000fea0003800000 */
.L_x_1750:
        /* <DEDUP_REMOVED lines=11> */
.L_x_1838:


//--------------------- .text._Z4initjP17curandStateXORWOW --------------------------
	.section	.text._Z4initjP17curandStateXORWOW,"ax",@progbits
	.align	128
        .global         _Z4initjP17curandStateXORWOW
        .type           _Z4initjP17curandStateXORWOW,@function
        .size           _Z4initjP17curandStateXORWOW,(.L_x_1839 - _Z4initjP17curandStateXORWOW)
        .other          _Z4initjP17curandStateXORWOW,@"STO_CUDA_ENTRY STV_DEFAULT"
_Z4initjP17curandStateXORWOW:
.text._Z4initjP17curandStateXORWOW:
[----:B------:R-:W-:Y:S01]  /*0000*/  LDC R1, c[0x0][0x37c] ;  /* 0x0000df00ff017b82 */ /* 0x000fe20000000800 */
[----:B------:R-:W0:Y:S07]  /*0010*/  S2R R13, SR_TID.X ;  /* 0x00000000000d7919 */ /* 0x000e2e0000002100 */
[----:B------:R-:W1:Y:S01]  /*0020*/  LDC R0, c[0x0][0x380] ;  /* 0x0000e000ff007b82 */ /* 0x000e620000000800 */
[----:B------:R-:W0:Y:S01]  /*0030*/  LDCU UR6, c[0x0][0x360] ;  /* 0x00006c00ff0677ac */ /* 0x000e220008000800 */
[----:B------:R-:W-:Y:S01]  /*0040*/  IMAD.MOV.U32 R5, RZ, RZ, -0x75bd8fc ;  /* 0xf8a42704ff057424 */ /* 0x000fe200078e00ff */
[----:B------:R-:W0:Y:S01]  /*0050*/  S2R R2, SR_CTAID.X ;  /* 0x0000000000027919 */ /* 0x000e220000002500 */
[----:B------:R-:W-:Y:S01]  /*0060*/  IMAD.MOV.U32 R8, RZ, RZ, -0x23270784 ;  /* 0xdcd8f87cff087424 */ /* 0x000fe200078e00ff */
[----:B------:R-:W2:Y:S01]  /*0070*/  LDCU.64 UR4, c[0x0][0x358] ;  /* 0x00006b00ff0477ac */ /* 0x000ea20008000a00 */
[----:B------:R-:W-:Y:S02]  /*0080*/  BSSY.RECONVERGENT B0, `(.L_x_1751) ;  /* 0x00000df000007945 */ /* 0x000fe40003800200 */
[----:B------:R-:W3:Y:S01]  /*0090*/  LDC.64 R6, c[0x0][0x388] ;  /* 0x0000e200ff067b82 */ /* 0x000ee20000000a00 */
[----:B-1----:R-:W-:-:S05]  /*00a0*/  LOP3.LUT R0, R0, 0xaad26b49, RZ, 0x3c, !PT ;  /* 0xaad26b4900007812 */ /* 0x002fca00078e3cff */
[----:B------:R-:W-:-:S04]  /*00b0*/  IMAD R0, R0, 0x4182bed5, RZ ;  /* 0x4182bed500007824 */ /* 0x000fc800078e02ff */
[C---:B------:R-:W-:Y:S01]  /*00c0*/  VIADD R3, R0.reuse, 0x75bcd15 ;  /* 0x075bcd1500037836 */ /* 0x040fe20000000000 */
[----:B------:R-:W-:Y:S01]  /*00d0*/  LOP3.LUT R4, R0, 0x159a55e5, RZ, 0x3c, !PT ;  /* 0x159a55e500047812 */ /* 0x000fe200078e3cff */
[----:B0-----:R-:W-:Y:S02]  /*00e0*/  IMAD R13, R2, UR6, R13 ;  /* 0x00000006020d7c24 */ /* 0x001fe4000f8e020d */
[----:B------:R-:W-:Y:S02]  /*00f0*/  VIADD R2, R0, 0xd9f6dc18 ;  /* 0xd9f6dc1800027836 */ /* 0x000fe40000000000 */
[C---:B---3--:R-:W-:Y:S01]  /*0100*/  IMAD.WIDE R6, R13.reuse, 0x30, R6 ;  /* 0x000000300d067825 */ /* 0x048fe200078e0206 */
[----:B------:R-:W-:-:S03]  /*0110*/  ISETP.NE.AND P0, PT, R13, RZ, PT ;  /* 0x000000ff0d00720c */ /* 0x000fc60003f05270 */
[----:B------:R-:W-:Y:S01]  /*0120*/  VIADD R9, R0, 0x583f19 ;  /* 0x00583f1900097836 */ /* 0x000fe20000000000 */
[----:B--2---:R0:W-:Y:S04]  /*0130*/  STG.E.64 desc[UR4][R6.64], R2 ;  /* 0x0000000206007986 */ /* 0x0041e8000c101b04 */
[----:B------:R0:W-:Y:S04]  /*0140*/  STG.E.64 desc[UR4][R6.64+0x8], R4 ;  /* 0x0000080406007986 */ /* 0x0001e8000c101b04 */
[----:B------:R0:W-:Y:S01]  /*0150*/  STG.E.64 desc[UR4][R6.64+0x10], R8 ;  /* 0x0000100806007986 */ /* 0x0001e2000c101b04 */
[----:B------:R-:W-:Y:S05]  /*0160*/  @!P0 BRA `(.L_x_1752) ;  /* 0x0000000c00408947 */ /* 0x000fea0003800000 */
[----:B------:R-:W-:Y:S01]  /*0170*/  SHF.R.S32.HI R0, RZ, 0x1f, R13 ;  /* 0x0000001fff007819 */ /* 0x000fe2000001140d */
[----:B------:R-:W-:-:S07]  /*0180*/  IMAD.MOV.U32 R12, RZ, RZ, RZ ;  /* 0x000000ffff0c7224 */ /* 0x000fce00078e00ff */
.L_x_1758:
[----:B0-----:R-:W-:Y:S01]  /*0190*/  LOP3.LUT R2, R13, 0x3, RZ, 0xc0, !PT ;  /* 0x000000030d027812 */ /* 0x001fe200078ec0ff */
[----:B------:R-:W-:Y:S03]  /*01a0*/  BSSY.RECONVERGENT B1, `(.L_x_1753) ;  /* 0x00000c6000017945 */ /* 0x000fe60003800200 */
[----:B------:R-:W-:-:S04]  /*01b0*/  ISETP.NE.U32.AND P0, PT, R2, RZ, PT ;  /* 0x000000ff0200720c */ /* 0x000fc80003f05070 */
[----:B------:R-:W-:-:S13]  /*01c0*/  ISETP.NE.AND.EX P0, PT, RZ, RZ, PT, P0 ;  /* 0x000000ffff00720c */ /* 0x000fda0003f05300 */
[----:B------:R-:W-:Y:S05]  /*01d0*/  @!P0 BRA `(.L_x_1754) ;  /* 0x0000000c00088947 */ /* 0x000fea0003800000 */
[----:B------:R-:W0:Y:S01]  /*01e0*/  LDC.64 R8, c[0x4][RZ] ;  /* 0x01000000ff087b82 */ /* 0x000e220000000a00 */
[----:B------:R-:W-:Y:S02]  /*01f0*/  IMAD.MOV.U32 R14, RZ, RZ, RZ ;  /* 0x000000ffff0e7224 */ /* 0x000fe400078e00ff */
[----:B0-----:R-:W-:-:S07]  /*0200*/  IMAD.WIDE.U32 R8, R12, 0xc80, R8 ;  /* 0x00000c800c087825 */ /* 0x001fce00078e0008 */
.L_x_1757:
[----:B0-----:R-:W-:Y:S01]  /*0210*/  IMAD.MOV.U32 R15, RZ, RZ, RZ ;  /* 0x000000ffff0f7224 */ /* 0x001fe200078e00ff */
[----:B------:R-:W-:Y:S01]  /*0220*/  CS2R R2, SRZ ;  /* 0x0000000000027805 */ /* 0x000fe2000001ff00 */
[----:B------:R-:W-:Y:S01]  /*0230*/  IMAD.MOV.U32 R17, RZ, RZ, RZ ;  /* 0x000000ffff117224 */ /* 0x000fe200078e00ff */
[----:B------:R-:W-:-:S07]  /*0240*/  CS2R R4, SRZ ;  /* 0x0000000000047805 */ /* 0x000fce000001ff00 */
.L_x_1756:
[----:B------:R-:W-:-:S05]  /*0250*/  IMAD.WIDE.U32 R10, R17, 0x4, R6 ;  /* 0x00000004110a7825 */ /* 0x000fca00078e0006 */
[----:B------:R0:W5:Y:S01]  /*0260*/  LDG.E R16, desc[UR4][R10.64+0x4] ;  /* 0x000004040a107981 */ /* 0x000162000c1e1900 */
[----:B------:R-:W-:-:S07]  /*0270*/  IMAD.MOV.U32 R19, RZ, RZ, RZ ;  /* 0x000000ffff137224 */ /* 0x000fce00078e00ff */
.L_x_1755:
[----:B-----5:R-:W-:Y:S01]  /*0280*/  SHF.R.U32.HI R24, RZ, R19, R16 ;  /* 0x00000013ff187219 */ /* 0x020fe20000011610 */
[----:B0-----:R-:W-:-:S03]  /*0290*/  IMAD.SHL.U32 R10, R17, 0x20, RZ ;  /* 0x00000020110a7824 */ /* 0x001fc600078e00ff */
[----:B------:R-:W-:Y:S01]  /*02a0*/  LOP3.LUT R11, R24, 0x1, RZ, 0xc0, !PT ;  /* 0x00000001180b7812 */ /* 0x000fe200078ec0ff */
[----:B------:R-:W-:-:S03]  /*02b0*/  IMAD.IADD R10, R10, 0x1, R19 ;  /* 0x000000010a0a7824 */ /* 0x000fc600078e0213 */
[----:B------:R-:W-:Y:S01]  /*02c0*/  ISETP.NE.U32.AND P0, PT, R11, 0x1, PT ;  /* 0x000000010b00780c */ /* 0x000fe20003f05070 */
[----:B------:R-:W-:-:S03]  /*02d0*/  IMAD R11, R10, 0x5, RZ ;  /* 0x000000050a0b7824 */ /* 0x000fc600078e02ff */
[----:B------:R-:W-:Y:S01]  /*02e0*/  R2P PR, R24, 0x7e ;  /* 0x0000007e18007804 */ /* 0x000fe20000000000 */
[----:B------:R-:W-:-:S08]  /*02f0*/  IMAD.WIDE.U32 R10, R11, 0x4, R8 ;  /* 0x000000040b0a7825 */ /* 0x000fd000078e0008 */
[----:B------:R-:W2:Y:S04]  /*0300*/  @!P0 LDG.E R18, desc[UR4][R10.64] ;  /* 0x000000040a128981 */ /* 0x000ea8000c1e1900 */
[----:B------:R-:W3:Y:S04]  /*0310*/  @!P0 LDG.E R20, desc[UR4][R10.64+0x10] ;  /* 0x000010040a148981 */ /* 0x000ee8000c1e1900 */
[----:B------:R-:W4:Y:S04]  /*0320*/  @P1 LDG.E R22, desc[UR4][R10.64+0x14] ;  /* 0x000014040a161981 */ /* 0x000f28000c1e1900 */
[----:B------:R-:W4:Y:S04]  /*0330*/  @P2 LDG.E R26, desc[UR4][R10.64+0x28] ;  /* 0x000028040a1a2981 */ /* 0x000f28000c1e1900 */
[----:B------:R-:W4:Y:S04]  /*0340*/  @!P0 LDG.E R21, desc[UR4][R10.64+0x4] ;  /* 0x000004040a158981 */ /* 0x000f28000c1e1900 */
[----:B------:R-:W4:Y:S04]  /*0350*/  @!P0 LDG.E R23, desc[UR4][R10.64+0xc] ;  /* 0x00000c040a178981 */ /* 0x000f28000c1e1900 */
[----:B------:R-:W4:Y:S04]  /*0360*/  @P1 LDG.E R25, desc[UR4][R10.64+0x18] ;  /* 0x000018040a191981 */ /* 0x000f28000c1e1900 */
[----:B------:R-:W4:Y:S04]  /*0370*/  @P3 LDG.E R28, desc[UR4][R10.64+0x3c] ;  /* 0x00003c040a1c3981 */ /* 0x000f28000c1e1900 */
[----:B------:R-:W4:Y:S01]  /*0380*/  @P6 LDG.E R27, desc[UR4][R10.64+0x7c] ;  /* 0x00007c040a1b6981 */ /* 0x000f22000c1e1900 */
[----:B--2---:R-:W-:-:S03]  /*0390*/  @!P0 LOP3.LUT R15, R15, R18, RZ, 0x3c, !PT ;  /* 0x000000120f0f8212 */ /* 0x004fc600078e3cff */
[----:B------:R-:W2:Y:S01]  /*03a0*/  @!P0 LDG.E R18, desc[UR4][R10.64+0x8] ;  /* 0x000008040a128981 */ /* 0x000ea2000c1e1900 */
[----:B---3--:R-:W-:-:S03]  /*03b0*/  @!P0 LOP3.LUT R3, R3, R20, RZ, 0x3c, !PT ;  /* 0x0000001403038212 */ /* 0x008fc600078e3cff */
[----:B------:R-:W3:Y:S01]  /*03c0*/  @P1 LDG.E R20, desc[UR4][R10.64+0x24] ;  /* 0x000024040a141981 */ /* 0x000ee2000c1e1900 */
[----:B----4-:R-:W-:-:S03]  /*03d0*/  @P1 LOP3.LUT R15, R15, R22, RZ, 0x3c, !PT ;  /* 0x000000160f0f1212 */ /* 0x010fc600078e3cff */
[----:B------:R-:W4:Y:S01]  /*03e0*/  @P2 LDG.E R22, desc[UR4][R10.64+0x38] ;  /* 0x000038040a162981 */ /* 0x000f22000c1e1900 */
[----:B------:R-:W-:-:S03]  /*03f0*/  @P2 LOP3.LUT R15, R15, R26, RZ, 0x3c, !PT ;  /* 0x0000001a0f0f2212 */ /* 0x000fc600078e3cff */
[----:B------:R-:W4:Y:S01]  /*0400*/  @P4 LDG.E R26, desc[UR4][R10.64+0x50] ;  /* 0x000050040a1a4981 */ /* 0x000f22000c1e1900 */
[----:B------:R-:W-:-:S03]  /*0410*/  @!P0 LOP3.LUT R4, R4, R21, RZ, 0x3c, !PT ;  /* 0x0000001504048212 */ /* 0x000fc600078e3cff */
[----:B------:R-:W4:Y:S01]  /*0420*/  @P1 LDG.E R21, desc[UR4][R10.64+0x20] ;  /* 0x000020040a151981 */ /* 0x000f22000c1e1900 */
[----:B------:R-:W-:-:S03]  /*0430*/  @!P0 LOP3.LUT R2, R2, R23, RZ, 0x3c, !PT ;  /* 0x0000001702028212 */ /* 0x000fc600078e3cff */
[----:B------:R-:W4:Y:S01]  /*0440*/  @P2 LDG.E R23, desc[UR4][R10.64+0x2c] ;  /* 0x00002c040a172981 */ /* 0x000f22000c1e1900 */
[----:B------:R-:W-:-:S03]  /*0450*/  @P1 LOP3.LUT R4, R4, R25, RZ, 0x3c, !PT ;  /* 0x0000001904041212 */ /* 0x000fc600078e3cff */
[----:B------:R-:W4:Y:S01]  /*0460*/  @P2 LDG.E R25, desc[UR4][R10.64+0x34] ;  /* 0x000034040a192981 */ /* 0x000f22000c1e1900 */
[----:B--2---:R-:W-:-:S03]  /*0470*/  @!P0 LOP3.LUT R5, R5, R18, RZ, 0x3c, !PT ;  /* 0x0000001205058212 */ /* 0x004fc600078e3cff */
[----:B------:R-:W2:Y:S01]  /*0480*/  @P1 LDG.E R18, desc[UR4][R10.64+0x1c] ;  /* 0x00001c040a121981 */ /* 0x000ea2000c1e1900 */
[----:B---3--:R-:W-:-:S03]  /*0490*/  @P1 LOP3.LUT R3, R3, R20, RZ, 0x3c, !PT ;  /* 0x0000001403031212 */ /* 0x008fc600078e3cff */
[----:B------:R-:W3:Y:S01]  /*04a0*/  @P2 LDG.E R20, desc[UR4][R10.64+0x30] ;  /* 0x000030040a142981 */ /* 0x000ee2000c1e1900 */
[----:B----4-:R-:W-:-:S03]  /*04b0*/  @P2 LOP3.LUT R3, R3, R22, RZ, 0x3c, !PT ;  /* 0x0000001603032212 */ /* 0x010fc600078e3cff */
[----:B------:R-:W4:Y:S01]  /*04c0*/  @P3 LDG.E R22, desc[UR4][R10.64+0x4c] ;  /* 0x00004c040a163981 */ /* 0x000f22000c1e1900 */
[----:B------:R-:W-:-:S04]  /*04d0*/  @P3 LOP3.LUT R15, R15, R28, RZ, 0x3c, !PT ;  /* 0x0000001c0f0f3212 */ /* 0x000fc800078e3cff */
[----:B------:R-:W-:Y:S02]  /*04e0*/  @P4 LOP3.LUT R15, R15, R26, RZ, 0x3c, !PT ;  /* 0x0000001a0f0f4212 */ /* 0x000fe400078e3cff */
[----:B------:R-:W-:Y:S01]  /*04f0*/  @P1 LOP3.LUT R2, R2, R21, RZ, 0x3c, !PT ;  /* 0x0000001502021212 */ /* 0x000fe200078e3cff */
[----:B------:R-:W4:Y:S04]  /*0500*/  @P5 LDG.E R26, desc[UR4][R10.64+0x64] ;  /* 0x000064040a1a5981 */ /* 0x000f28000c1e1900 */
[----:B------:R-:W4:Y:S01]  /*0510*/  @P3 LDG.E R21, desc[UR4][R10.64+0x40] ;  /* 0x000040040a153981 */ /* 0x000f22000c1e1900 */
[----:B------:R-:W-:Y:S02]  /*0520*/  @P2 LOP3.LUT R4, R4, R23, RZ, 0x3c, !PT ;  /* 0x0000001704042212 */ /* 0x000fe400078e3cff */
[----:B------:R-:W-:Y:S01]  /*0530*/  @P2 LOP3.LUT R2, R2, R25, RZ, 0x3c, !PT ;  /* 0x0000001902022212 */ /* 0x000fe200078e3cff */
[----:B------:R-:W4:Y:S04]  /*0540*/  @P3 LDG.E R23, desc[UR4][R10.64+0x48] ;  /* 0x000048040a173981 */ /* 0x000f28000c1e1900 */
[----:B------:R-:W4:Y:S01]  /*0550*/  @P4 LDG.E R25, desc[UR4][R10.64+0x54] ;  /* 0x000054040a194981 */ /* 0x000f22000c1e1900 */
[----:B--2---:R-:W-:-:S03]  /*0560*/  @P1 LOP3.LUT R5, R5, R18, RZ, 0x3c, !PT ;  /* 0x0000001205051212 */ /* 0x004fc600078e3cff */
[----:B------:R-:W2:Y:S01]  /*0570*/  @P3 LDG.E R18, desc[UR4][R10.64+0x44] ;  /* 0x000044040a123981 */ /* 0x000ea2000c1e1900 */
[----:B---3--:R-:W-:-:S03]  /*0580*/  @P2 LOP3.LUT R5, R5, R20, RZ, 0x3c, !PT ;  /* 0x0000001405052212 */ /* 0x008fc600078e3cff */
[----:B------:R-:W3:Y:S01]  /*0590*/  @P4 LDG.E R20, desc[UR4][R10.64+0x58] ;  /* 0x000058040a144981 */ /* 0x000ee2000c1e1900 */
[----:B----4-:R-:W-:-:S03]  /*05a0*/  @P3 LOP3.LUT R3, R3, R22, RZ, 0x3c, !PT ;  /* 0x0000001603033212 */ /* 0x010fc600078e3cff */
[----:B------:R-:W4:Y:S01]  /*05b0*/  @P4 LDG.E R22, desc[UR4][R10.64+0x60] ;  /* 0x000060040a164981 */ /* 0x000f22000c1e1900 */
[----:B------:R-:W-:Y:S02]  /*05c0*/  LOP3.LUT P0, RZ, R24, 0x80, RZ, 0xc0, !PT ;  /* 0x0000008018ff7812 */ /* 0x000fe4000780c0ff */
[----:B------:R-:W-:Y:S02]  /*05d0*/  @P5 LOP3.LUT R15, R15, R26, RZ, 0x3c, !PT ;  /* 0x0000001a0f0f5212 */ /* 0x000fe400078e3cff */
[----:B------:R-:W4:Y:S01]  /*05e0*/  @P6 LDG.E R26, desc[UR4][R10.64+0x78] ;  /* 0x000078040a1a6981 */ /* 0x000f22000c1e1900 */
[----:B------:R-:W-:-:S03]  /*05f0*/  @P3 LOP3.LUT R4, R4, R21, RZ, 0x3c, !PT ;  /* 0x0000001504043212 */ /* 0x000fc600078e3cff */
[----:B------:R-:W4:Y:S01]  /*0600*/  @P4 LDG.E R21, desc[UR4][R10.64+0x5c] ;  /* 0x00005c040a154981 */ /* 0x000f22000c1e1900 */
[----:B------:R-:W-:-:S03]  /*0610*/  @P3 LOP3.LUT R2, R2, R23, RZ, 0x3c, !PT ;  /* 0x0000001702023212 */ /* 0x000fc600078e3cff */
[----:B------:R-:W4:Y:S01]  /*0620*/  @P5 LDG.E R23, desc[UR4][R10.64+0x68] ;  /* 0x000068040a175981 */ /* 0x000f22000c1e1900 */
[----:B------:R-:W-:-:S03]  /*0630*/  @P4 LOP3.LUT R4, R4, R25, RZ, 0x3c, !PT ;  /* 0x0000001904044212 */ /* 0x000fc600078e3cff */
[----:B------:R-:W4:Y:S01]  /*0640*/  @P5 LDG.E R25, desc[UR4][R10.64+0x70] ;  /* 0x000070040a195981 */ /* 0x000f22000c1e1900 */
[----:B--2---:R-:W-:-:S03]  /*0650*/  @P3 LOP3.LUT R5, R5, R18, RZ, 0x3c, !PT ;  /* 0x0000001205053212 */ /* 0x004fc600078e3cff */
[----:B------:R-:W2:Y:S01]  /*0660*/  @P5 LDG.E R18, desc[UR4][R10.64+0x6c] ;  /* 0x00006c040a125981 */ /* 0x000ea2000c1e1900 */
[----:B---3--:R-:W-:-:S03]  /*0670*/  @P4 LOP3.LUT R5, R5, R20, RZ, 0x3c, !PT ;  /* 0x0000001405054212 */ /* 0x008fc600078e3cff */
[----:B------:R-:W3:Y:S01]  /*0680*/  @P5 LDG.E R20, desc[UR4][R10.64+0x74] ;  /* 0x000074040a145981 */ /* 0x000ee2000c1e1900 */
[----:B----4-:R-:W-:-:S03]  /*0690*/  @P4 LOP3.LUT R3, R3, R22, RZ, 0x3c, !PT ;  /* 0x0000001603034212 */ /* 0x010fc600078e3cff */
[----:B------:R-:W4:Y:S01]  /*06a0*/  @P0 LDG.E R22, desc[UR4][R10.64+0x8c] ;  /* 0x00008c040a160981 */ /* 0x000f22000c1e1900 */
[----:B------:R-:W-:-:S03]  /*06b0*/  @P6 LOP3.LUT R15, R15, R26, RZ, 0x3c, !PT ;  /* 0x0000001a0f0f6212 */ /* 0x000fc600078e3cff */
        /* <DEDUP_REMOVED lines=13> */
[----:B------:R-:W-:Y:S02]  /*0790*/  @P6 LOP3.LUT R4, R4, R27, RZ, 0x3c, !PT ;  /* 0x0000001b04046212 */ /* 0x000fe400078e3cff */
[----:B------:R-:W-:Y:S02]  /*07a0*/  @P6 LOP3.LUT R2, R2, R21, RZ, 0x3c, !PT ;  /* 0x0000001502026212 */ /* 0x000fe400078e3cff */
[----:B------:R-:W-:Y:S02]  /*07b0*/  @P0 LOP3.LUT R4, R4, R23, RZ, 0x3c, !PT ;  /* 0x0000001704040212 */ /* 0x000fe400078e3cff */
[----:B------:R-:W-:Y:S02]  /*07c0*/  @P0 LOP3.LUT R2, R2, R25, RZ, 0x3c, !PT ;  /* 0x0000001902020212 */ /* 0x000fe400078e3cff */
[----:B--2---:R-:W-:Y:S02]  /*07d0*/  @P6 LOP3.LUT R5, R5, R18, RZ, 0x3c, !PT ;  /* 0x0000001205056212 */ /* 0x004fe400078e3cff */
[----:B---3--:R-:W-:-:S02]  /*07e0*/  @P6 LOP3.LUT R3, R3, R20, RZ, 0x3c, !PT ;  /* 0x0000001403036212 */ /* 0x008fc400078e3cff */
[----:B----4-:R-:W-:Y:S02]  /*07f0*/  @P0 LOP3.LUT R5, R5, R22, RZ, 0x3c, !PT ;  /* 0x0000001605050212 */ /* 0x010fe400078e3cff */
[----:B------:R-:W-:Y:S02]  /*0800*/  @P0 LOP3.LUT R3, R3, R26, RZ, 0x3c, !PT ;  /* 0x0000001a03030212 */ /* 0x000fe400078e3cff */
[----:B------:R-:W-:-:S13]  /*0810*/  R2P PR, R24.B1, 0x7f ;  /* 0x0000007f18007804 */ /* 0x000fda0000001000 */
[----:B------:R-:W2:Y:S04]  /*0820*/  @P0 LDG.E R18, desc[UR4][R10.64+0xa0] ;  /* 0x0000a0040a120981 */ /* 0x000ea8000c1e1900 */
[----:B------:R-:W3:Y:S04]  /*0830*/  @P1 LDG.E R22, desc[UR4][R10.64+0xb4] ;  /* 0x0000b4040a161981 */ /* 0x000ee8000c1e1900 */
[----:B------:R-:W4:Y:S04]  /*0840*/  @P2 LDG.E R26, desc[UR4][R10.64+0xc8] ;  /* 0x0000c8040a1a2981 */ /* 0x000f28000c1e1900 */
[----:B------:R-:W4:Y:S04]  /*0850*/  @P3 LDG.E R28, desc[UR4][R10.64+0xdc] ;  /* 0x0000dc040a1c3981 */ /* 0x000f28000c1e1900 */
[----:B------:R-:W4:Y:S04]  /*0860*/  @P0 LDG.E R23, desc[UR4][R10.64+0xa4] ;  /* 0x0000a4040a170981 */ /* 0x000f28000c1e1900 */
[----:B------:R-:W4:Y:S04]  /*0870*/  @P0 LDG.E R20, desc[UR4][R10.64+0xa8] ;  /* 0x0000a8040a140981 */ /* 0x000f28000c1e1900 */
[----:B------:R-:W4:Y:S04]  /*0880*/  @P4 LDG.E R25, desc[UR4][R10.64+0xf0] ;  /* 0x0000f0040a194981 */ /* 0x000f28000c1e1900 */
        /* <DEDUP_REMOVED lines=21> */
[----:B------:R-:W-:Y:S02]  /*09e0*/  LOP3.LUT P0, RZ, R24, 0x8000, RZ, 0xc0, !PT ;  /* 0x0000800018ff7812 */ /* 0x000fe4000780c0ff */
[----:B----4-:R-:W-:Y:S01]  /*09f0*/  @P5 LOP3.LUT R15, R15, R26, RZ, 0x3c, !PT ;  /* 0x0000001a0f0f5212 */ /* 0x010fe200078e3cff */
[----:B------:R-:W4:Y:S04]  /*0a00*/  @P3 LDG.E R24, desc[UR4][R10.64+0xe4] ;  /* 0x0000e4040a183981 */ /* 0x000f28000c1e1900 */
[----:B------:R-:W2:Y:S01]  /*0a10*/  @P6 LDG.E R26, desc[UR4][R10.64+0x118] ;  /* 0x000118040a1a6981 */ /* 0x000ea2000c1e1900 */
        /* <DEDUP_REMOVED lines=8> */
[----:B---3--:R-:W-:-:S03]  /*0aa0*/  @P2 LOP3.LUT R3, R3, R22, RZ, 0x3c, !PT ;  /* 0x0000001603032212 */ /* 0x008fc600078e3cff */
[----:B------:R-:W3:Y:S01]  /*0ab0*/  @P4 LDG.E R22, desc[UR4][R10.64+0x100] ;  /* 0x000100040a164981 */ /* 0x000ee2000c1e1900 */
[----:B--2---:R-:W-:-:S03]  /*0ac0*/  @P6 LOP3.LUT R15, R15, R26, RZ, 0x3c, !PT ;  /* 0x0000001a0f0f6212 */ /* 0x004fc600078e3cff */
[----:B------:R-:W2:Y:S01]  /*0ad0*/  @P0 LDG.E R26, desc[UR4][R10.64+0x12c] ;  /* 0x00012c040a1a0981 */ /* 0x000ea2000c1e1900 */
[----:B----4-:R-:W-:-:S03]  /*0ae0*/  @P2 LOP3.LUT R2, R2, R23, RZ, 0x3c, !PT ;  /* 0x0000001702022212 */ /* 0x010fc600078e3cff */
[----:B------:R-:W4:Y:S01]  /*0af0*/  @P4 LDG.E R23, desc[UR4][R10.64+0xfc] ;  /* 0x0000fc040a174981 */ /* 0x000f22000c1e1900 */
[----:B------:R-:W-:-:S03]  /*0b00*/  @P2 LOP3.LUT R5, R5, R20, RZ, 0x3c, !PT ;  /* 0x0000001405052212 */ /* 0x000fc600078e3cff */
[----:B------:R-:W4:Y:S01]  /*0b10*/  @P4 LDG.E R20, desc[UR4][R10.64+0xf8] ;  /* 0x0000f8040a144981 */ /* 0x000f22000c1e1900 */
[----:B------:R-:W-:Y:S02]  /*0b20*/  @P3 LOP3.LUT R2, R2, R27, RZ, 0x3c, !PT ;  /* 0x0000001b02023212 */ /* 0x000fe400078e3cff */
[----:B------:R-:W-:Y:S01]  /*0b30*/  @P3 LOP3.LUT R4, R4, R25, RZ, 0x3c, !PT ;  /* 0x0000001904043212 */ /* 0x000fe200078e3cff */
[----:B------:R-:W4:Y:S01]  /*0b40*/  @P5 LDG.E R27, desc[UR4][R10.64+0x110] ;  /* 0x000110040a1b5981 */ /* 0x000f22000c1e1900 */
[----:B------:R-:W-:-:S03]  /*0b50*/  @P3 LOP3.LUT R5, R5, R24, RZ, 0x3c, !PT ;  /* 0x0000001805053212 */ /* 0x000fc600078e3cff */
[----:B------:R-:W4:Y:S04]  /*0b60*/  @P5 LDG.E R25, desc[UR4][R10.64+0x108] ;  /* 0x000108040a195981 */ /* 0x000f28000c1e1900 */
        /* <DEDUP_REMOVED lines=19> */
[----:B------:R-:W-:-:S05]  /*0ca0*/  VIADD R19, R19, 0x10 ;  /* 0x0000001013137836 */ /* 0x000fca0000000000 */
[----:B------:R-:W-:Y:S02]  /*0cb0*/  ISETP.NE.AND P1, PT, R19, 0x20, PT ;  /* 0x000000201300780c */ /* 0x000fe40003f25270 */
[----:B------:R-:W-:Y:S02]  /*0cc0*/  @P5 LOP3.LUT R3, R3, R18, RZ, 0x3c, !PT ;  /* 0x0000001203035212 */ /* 0x000fe400078e3cff */
[----:B------:R-:W-:Y:S02]  /*0cd0*/  @P6 LOP3.LUT R4, R4, R21, RZ, 0x3c, !PT ;  /* 0x0000001504046212 */ /* 0x000fe400078e3cff */
[----:B---3--:R-:W-:-:S04]  /*0ce0*/  @P6 LOP3.LUT R3, R3, R22, RZ, 0x3c, !PT ;  /* 0x0000001603036212 */ /* 0x008fc800078e3cff */
[----:B--2---:R-:W-:Y:S02]  /*0cf0*/  @P0 LOP3.LUT R3, R3, R26, RZ, 0x3c, !PT ;  /* 0x0000001a03030212 */ /* 0x004fe400078e3cff */
[----:B----4-:R-:W-:Y:S02]  /*0d00*/  @P6 LOP3.LUT R2, R2, R23, RZ, 0x3c, !PT ;  /* 0x0000001702026212 */ /* 0x010fe400078e3cff */
[----:B------:R-:W-:Y:S02]  /*0d10*/  @P6 LOP3.LUT R5, R5, R20, RZ, 0x3c, !PT ;  /* 0x0000001405056212 */ /* 0x000fe400078e3cff */
[----:B------:R-:W-:Y:S02]  /*0d20*/  @P0 LOP3.LUT R2, R2, R27, RZ, 0x3c, !PT ;  /* 0x0000001b02020212 */ /* 0x000fe400078e3cff */
[----:B------:R-:W-:Y:S02]  /*0d30*/  @P0 LOP3.LUT R4, R4, R25, RZ, 0x3c, !PT ;  /* 0x0000001904040212 */ /* 0x000fe400078e3cff */
[----:B------:R-:W-:Y:S01]  /*0d40*/  @P0 LOP3.LUT R5, R5, R24, RZ, 0x3c, !PT ;  /* 0x0000001805050212 */ /* 0x000fe200078e3cff */
[----:B------:R-:W-:Y:S06]  /*0d50*/  @P1 BRA `(.L_x_1755) ;  /* 0xfffffff400481947 */ /* 0x000fec000383ffff */
[----:B------:R-:W-:-:S05]  /*0d60*/  VIADD R17, R17, 0x1 ;  /* 0x0000000111117836 */ /* 0x000fca0000000000 */
[----:B------:R-:W-:-:S13]  /*0d70*/  ISETP.NE.AND P0, PT, R17, 0x5, PT ;  /* 0x000000051100780c */ /* 0x000fda0003f05270 */
[----:B------:R-:W-:Y:S05]  /*0d80*/  @P0 BRA `(.L_x_1756) ;  /* 0xfffffff400300947 */ /* 0x000fea000383ffff */
[----:B------:R0:W-:Y:S01]  /*0d90*/  STG.E.64 desc[UR4][R6.64+0x8], R4 ;  /* 0x0000080406007986 */ /* 0x0001e2000c101b04 */
[----:B------:R-:W-:Y:S01]  /*0da0*/  VIADD R14, R14, 0x1 ;  /* 0x000000010e0e7836 */ /* 0x000fe20000000000 */
[----:B------:R-:W-:Y:S02]  /*0db0*/  LOP3.LUT R11, R13, 0x3, RZ, 0xc0, !PT ;  /* 0x000000030d0b7812 */ /* 0x000fe400078ec0ff */
[----:B------:R0:W-:Y:S02]  /*0dc0*/  STG.E.64 desc[UR4][R6.64+0x10], R2 ;  /* 0x0000100206007986 */ /* 0x0001e4000c101b04 */
[----:B------:R-:W-:Y:S02]  /*0dd0*/  ISETP.GE.U32.AND P0, PT, R14, R11, PT ;  /* 0x0000000b0e00720c */ /* 0x000fe40003f06070 */
[----:B------:R0:W-:Y:S11]  /*0de0*/  STG.E desc[UR4][R6.64+0x4], R15 ;  /* 0x0000040f06007986 */ /* 0x0001f6000c101904 */
[----:B------:R-:W-:Y:S05]  /*0df0*/  @!P0 BRA `(.L_x_1757) ;  /* 0xfffffff400048947 */ /* 0x000fea000383ffff */
.L_x_1754:
[----:B------:R-:W-:Y:S05]  /*0e00*/  BSYNC.RECONVERGENT B1 ;  /* 0x0000000000017941 */ /* 0x000fea0003800200 */
.L_x_1753:
[C---:B------:R-:W-:Y:S01]  /*0e10*/  ISETP.GT.U32.AND P0, PT, R13.reuse, 0x3, PT ;  /* 0x000000030d00780c */ /* 0x040fe20003f04070 */
[----:B------:R-:W-:Y:S01]  /*0e20*/  VIADD R12, R12, 0x1 ;  /* 0x000000010c0c7836 */ /* 0x000fe20000000000 */
[--C-:B------:R-:W-:Y:S02]  /*0e30*/  SHF.R.U64 R13, R13, 0x2, R0.reuse ;  /* 0x000000020d0d7819 */ /* 0x100fe40000001200 */
[----:B------:R-:W-:Y:S02]  /*0e40*/  ISETP.GT.U32.AND.EX P0, PT, R0, RZ, PT, P0 ;  /* 0x000000ff0000720c */ /* 0x000fe40003f04100 */
[----:B------:R-:W-:-:S11]  /*0e50*/  SHF.R.U32.HI R0, RZ, 0x2, R0 ;  /* 0x00000002ff007819 */ /* 0x000fd60000011600 */
[----:B------:R-:W-:Y:S05]  /*0e60*/  @P0 BRA `(.L_x_1758) ;  /* 0xfffffff000c80947 */ /* 0x000fea000383ffff */
.L_x_1752:
[----:B------:R-:W-:Y:S05]  /*0e70*/  BSYNC.RECONVERGENT B0 ;  /* 0x0000000000007941 */ /* 0x000fea0003800200 */
.L_x_1751:
[----:B------:R-:W-:Y:S04]  /*0e80*/  STG.E.64 desc[UR4][R6.64+0x18], RZ ;  /* 0x000018ff06007986 */ /* 0x000fe8000c101b04 */
[----:B------:R-:W-:Y:S04]  /*0e90*/  STG.E desc[UR4][R6.64+0x20], RZ ;  /* 0x000020ff06007986 */ /* 0x000fe8000c101904 */
[----:B------:R-:W-:Y:S01]  /*0ea0*/  STG.E.64 desc[UR4][R6.64+0x28], RZ ;  /* 0x000028ff06007986 */ /* 0x000fe2000c101b04 */
[----:B------:R-:W-:Y:S05]  /*0eb0*/  EXIT ;  /* 0x000000000000794d */ /* 0x000fea0003800000 */
.L_x_1759:
        /* <DEDUP_REMOVED lines=12> */
.L_x_1839:


//--------------------- .text._Z11pickParentsjjPiPdS_ --------------------------
	.section	.text._Z11pickParentsjjPiPdS_,"ax",@progbits
	.align	128
        .global         _Z11pickParentsjjPiPdS_
        .type           _Z11pickParentsjjPiPdS_,@function
        .size           _Z11pickParentsjjPiPdS_,(.L_x_1840 - _Z11pickParentsjjPiPdS_)
        .other          _Z11pickParentsjjPiPdS_,@"STO_CUDA_ENTRY STV_DEFAULT"
_Z11pickParentsjjPiPdS_:
.text._Z11pickParentsjjPiPdS_:
[----:B------:R-:W-:Y:S01]  /*0000*/  LDC R1, c[0x0][0x37c] ;  /* 0x0000df00ff017b82 */ /* 0x000fe20000000800 */
[----:B------:R-:W0:Y:S07]  /*0010*/  S2R R3, SR_TID.X ;  /* 0x0000000000037919 */ /* 0x000e2e0000002100 */
[----:B------:R-:W0:Y:S01]  /*0020*/  S2UR UR4, SR_CTAID.X ;  /* 0x00000000000479c3 */ /* 0x000e220000002500 */
[----:B------:R-:W1:Y:S07]  /*0030*/  LDCU UR5, c[0x0][0x380] ;  /* 0x00007000ff0577ac */ /* 0x000e6e0008000800 */
[----:B------:R-:W0:Y:S02]  /*0040*/  LDC R0, c[0x0][0x360] ;  /* 0x0000d800ff007b82 */ /* 0x000e240000000800 */
[----:B0-----:R-:W-:-:S05]  /*0050*/  IMAD R3, R0, UR4, R3 ;  /* 0x0000000400037c24 */ /* 0x001fca000f8e0203 */
[----:B-1----:R-:W-:-:S13]  /*0060*/  ISETP.GE.U32.AND P0, PT, R3, UR5, PT ;  /* 0x0000000503007c0c */ /* 0x002fda000bf06070 */
[----:B------:R-:W-:Y:S05]  /*0070*/  @P0 EXIT ;  /* 0x000000000000094d */ /* 0x000fea0003800000 */
[----:B------:R-:W0:Y:S01]  /*0080*/  LDCU UR4, c[0x0][0x370] ;  /* 0x00006e00ff0477ac */ /* 0x000e220008000800 */
[----:B------:R-:W1:Y:S01]  /*0090*/  LDCU.64 UR6, c[0x0][0x358] ;  /* 0x00006b00ff0677ac */ /* 0x000e620008000a00 */
[----:B0-----:R-:W-:-:S07]  /*00a0*/  IMAD R0, R0, UR4, RZ ;  /* 0x0000000400007c24 */ /* 0x001fce000f8e02ff */
.L_x_1760:
[----:B------:R-:W0:Y:S01]  /*00b0*/  LDC.64 R18, c[0x0][0x388] ;  /* 0x0000e200ff127b82 */ /* 0x000e220000000a00 */
[----:B------:R-:W-:-:S07]  /*00c0*/  IMAD R5, R3, 0x7, RZ ;  /* 0x0000000703057824 */ /* 0x000fce00078e02ff */
[----:B------:R-:W2:Y:S01]  /*00d0*/  LDC.64 R20, c[0x0][0x390] ;  /* 0x0000e400ff147b82 */ /* 0x000ea20000000a00 */
[----:B0-----:R-:W-:-:S05]  /*00e0*/  IMAD.WIDE R18, R5, 0x4, R18 ;  /* 0x0000000405127825 */ /* 0x001fca00078e0212 */
[----:B-1----:R-:W2:Y:S04]  /*00f0*/  LDG.E R27, desc[UR6][R18.64] ;  /* 0x00000006121b7981 */ /* 0x002ea8000c1e1900 */
[----:B------:R-:W3:Y:S04]  /*0100*/  LDG.E R25, desc[UR6][R18.64+0x4] ;  /* 0x0000040612197981 */ /* 0x000ee8000c1e1900 */
[----:B------:R-:W4:Y:S04]  /*0110*/  LDG.E R6, desc[UR6][R18.64+0x8] ;  /* 0x0000080612067981 */ /* 0x000f28000c1e1900 */
[----:B------:R-:W5:Y:S04]  /*0120*/  LDG.E R7, desc[UR6][R18.64+0xc] ;  /* 0x00000c0612077981 */ /* 0x000f68000c1e1900 */
[----:B------:R-:W5:Y:S04]  /*0130*/  LDG.E R4, desc[UR6][R18.64+0x10] ;  /* 0x0000100612047981 */ /* 0x000f68000c1e1900 */
[----:B------:R-:W5:Y:S04]  /*0140*/  LDG.E R2, desc[UR6][R18.64+0x14] ;  /* 0x0000140612027981 */ /* 0x000f68000c1e1900 */
[----:B------:R0:W5:Y:S01]  /*0150*/  LDG.E R5, desc[UR6][R18.64+0x18] ;  /* 0x0000180612057981 */ /* 0x000162000c1e1900 */
[----:B--2---:R-:W-:-:S06]  /*0160*/  IMAD.WIDE R8, R27, 0x8, R20 ;  /* 0x000000081b087825 */ /* 0x004fcc00078e0214 */
[----:B------:R-:W2:Y:S01]  /*0170*/  LDG.E.64 R8, desc[UR6][R8.64] ;  /* 0x0000000608087981 */ /* 0x000ea2000c1e1b00 */
[----:B---3--:R-:W-:-:S06]  /*0180*/  IMAD.WIDE R10, R25, 0x8, R20 ;  /* 0x00000008190a7825 */ /* 0x008fcc00078e0214 */
[----:B------:R-:W3:Y:S01]  /*0190*/  LDG.E.64 R10, desc[UR6][R10.64] ;  /* 0x000000060a0a7981 */ /* 0x000ee2000c1e1b00 */
[----:B----4-:R-:W-:-:S06]  /*01a0*/  IMAD.WIDE R12, R6, 0x8, R20 ;  /* 0x00000008060c7825 */ /* 0x010fcc00078e0214 */
[----:B------:R-:W4:Y:S01]  /*01b0*/  LDG.E.64 R12, desc[UR6][R12.64] ;  /* 0x000000060c0c7981 */ /* 0x000f22000c1e1b00 */
[----:B-----5:R-:W-:-:S06]  /*01c0*/  IMAD.WIDE R14, R7, 0x8, R20 ;  /* 0x00000008070e7825 */ /* 0x020fcc00078e0214 */
[----:B------:R-:W5:Y:S01]  /*01d0*/  LDG.E.64 R14, desc[UR6][R14.64] ;  /* 0x000000060e0e7981 */ /* 0x000f62000c1e1b00 */
[----:B------:R-:W-:-:S06]  /*01e0*/  IMAD.WIDE R16, R4, 0x8, R20 ;  /* 0x0000000804107825 */ /* 0x000fcc00078e0214 */
[----:B------:R-:W5:Y:S01]  /*01f0*/  LDG.E.64 R16, desc[UR6][R16.64] ;  /* 0x0000000610107981 */ /* 0x000f62000c1e1b00 */
[----:B0-----:R-:W-:-:S06]  /*0200*/  IMAD.WIDE R18, R2, 0x8, R20 ;  /* 0x0000000802127825 */ /* 0x001fcc00078e0214 */
[----:B------:R-:W5:Y:S01]  /*0210*/  LDG.E.64 R18, desc[UR6][R18.64] ;  /* 0x0000000612127981 */ /* 0x000f62000c1e1b00 */
[----:B------:R-:W-:-:S06]  /*0220*/  IMAD.WIDE R20, R5, 0x8, R20 ;  /* 0x0000000805147825 */ /* 0x000fcc00078e0214 */
[----:B------:R-:W5:Y:S01]  /*0230*/  LDG.E.64 R20, desc[UR6][R20.64] ;  /* 0x0000000614147981 */ /* 0x000f62000c1e1b00 */
[C---:B--2---:R-:W-:Y:S01]  /*0240*/  DSETP.MAX.AND P0, P1, R8.reuse, -1, PT ;  /* 0xbff000000800742a */ /* 0x044fe2000390f000 */
[----:B------:R-:W-:Y:S01]  /*0250*/  IMAD.MOV.U32 R22, RZ, RZ, R9 ;  /* 0x000000ffff167224 */ /* 0x000fe200078e0009 */
[----:B------:R-:W-:-:S04]  /*0260*/  DSETP.GT.AND P2, PT, R8, -1, PT ;  /* 0xbff000000800742a */ /* 0x000fc80003f44000 */
[----:B------:R-:W-:Y:S01]  /*0270*/  FSEL R23, R22, -1.875, P0 ;  /* 0xbff0000016177808 */ /* 0x000fe20000000000 */
[----:B------:R-:W-:-:S07]  /*0280*/  IMAD.MOV.U32 R22, RZ, RZ, 0x80000 ;  /* 0x00080000ff167424 */ /* 0x000fce00078e00ff */
[----:B------:R-:W-:Y:S01]  /*0290*/  @P1 LOP3.LUT R23, R22, 0xbff00000, RZ, 0xfc, !PT ;  /* 0xbff0000016171812 */ /* 0x000fe200078efcff */
[----:B------:R-:W-:-:S05]  /*02a0*/  IMAD.MOV.U32 R22, RZ, RZ, R8 ;  /* 0x000000ffff167224 */ /* 0x000fca00078e0008 */
[----:B------:R-:W-:-:S06]  /*02b0*/  SEL R22, R22, RZ, P0 ;  /* 0x000000ff16167207 */ /* 0x000fcc0000000000 */
[----:B---3--:R-:W-:-:S06]  /*02c0*/  DSETP.GT.AND P3, PT, R10, R22, PT ;  /* 0x000000160a00722a */ /* 0x008fcc0003f64000 */
[----:B------:R-:W-:Y:S02]  /*02d0*/  FSEL R10, R10, R22, P3 ;  /* 0x000000160a0a7208 */ /* 0x000fe40001800000 */
[----:B------:R-:W-:-:S06]  /*02e0*/  FSEL R11, R11, R23, P3 ;  /* 0x000000170b0b7208 */ /* 0x000fcc0001800000 */
[----:B----4-:R-:W-:Y:S01]  /*02f0*/  DSETP.GT.AND P4, PT, R12, R10, PT ;  /* 0x0000000a0c00722a */ /* 0x010fe20003f84000 */
[----:B------:R-:W-:-:S05]  /*0300*/  @!P3 SEL R25, R27, 0xffffffff, P2 ;  /* 0xffffffff1b19b807 */ /* 0x000fca0001000000 */
[----:B------:R-:W-:Y:S02]  /*0310*/  FSEL R10, R12, R10, P4 ;  /* 0x0000000a0c0a7208 */ /* 0x000fe40002000000 */
[----:B------:R-:W-:-:S06]  /*0320*/  FSEL R11, R13, R11, P4 ;  /* 0x0000000b0d0b7208 */ /* 0x000fcc0002000000 */
[----:B-----5:R-:W-:-:S06]  /*0330*/  DSETP.GT.AND P5, PT, R14, R10, PT ;  /* 0x0000000a0e00722a */ /* 0x020fcc0003fa4000 */
[----:B------:R-:W-:Y:S02]  /*0340*/  FSEL R10, R14, R10, P5 ;  /* 0x0000000a0e0a7208 */ /* 0x000fe40002800000 */
[----:B------:R-:W-:-:S06]  /*0350*/  FSEL R11, R15, R11, P5 ;  /* 0x0000000b0f0b7208 */ /* 0x000fcc0002800000 */
[----:B------:R-:W-:Y:S01]  /*0360*/  DSETP.GT.AND P0, PT, R16, R10, PT ;  /* 0x0000000a1000722a */ /* 0x000fe20003f04000 */
[----:B------:R-:W-:-:S05]  /*0370*/  @!P5 SEL R7, R6, R25, P4 ;  /* 0x000000190607d207 */ /* 0x000fca0002000000 */
[----:B------:R-:W-:Y:S02]  /*0380*/  FSEL R12, R16, R10, P0 ;  /* 0x0000000a100c7208 */ /* 0x000fe40000000000 */
[----:B------:R-:W-:Y:S02]  /*0390*/  FSEL R13, R17, R11, P0 ;  /* 0x0000000b110d7208 */ /* 0x000fe40000000000 */
[----:B------:R-:W0:Y:S04]  /*03a0*/  LDC.64 R10, c[0x0][0x398] ;  /* 0x0000e600ff0a7b82 */ /* 0x000e280000000a00 */
[----:B------:R-:W-:-:S06]  /*03b0*/  DSETP.GT.AND P1, PT, R18, R12, PT ;  /* 0x0000000c1200722a */ /* 0x000fcc0003f24000 */
[----:B------:R-:W-:Y:S02]  /*03c0*/  FSEL R8, R18, R12, P1 ;  /* 0x0000000c12087208 */ /* 0x000fe40000800000 */
[----:B------:R-:W-:-:S06]  /*03d0*/  FSEL R9, R19, R13, P1 ;  /* 0x0000000d13097208 */ /* 0x000fcc0000800000 */
[----:B------:R-:W-:Y:S01]  /*03e0*/  DSETP.GT.AND P2, PT, R20, R8, PT ;  /* 0x000000081400722a */ /* 0x000fe20003f44000 */
[----:B------:R-:W-:Y:S01]  /*03f0*/  @!P1 SEL R2, R4, R7, P0 ;  /* 0x0000000704029207 */ /* 0x000fe20000000000 */
[----:B0-----:R-:W-:-:S04]  /*0400*/  IMAD.WIDE R10, R3, 0x4, R10 ;  /* 0x00000004030a7825 */ /* 0x001fc800078e020a */
[----:B------:R-:W-:Y:S01]  /*0410*/  SEL R5, R5, R2, P2 ;  /* 0x0000000205057207 */ /* 0x000fe20001000000 */
[----:B------:R-:W-:-:S04]  /*0420*/  IMAD.IADD R3, R0, 0x1, R3 ;  /* 0x0000000100037824 */ /* 0x000fc800078e0203 */
[----:B------:R0:W-:Y:S01]  /*0430*/  STG.E desc[UR6][R10.64], R5 ;  /* 0x000000050a007986 */ /* 0x0001e2000c101906 */
[----:B------:R-:W-:-:S13]  /*0440*/  ISETP.GE.U32.AND P0, PT, R3, UR5, PT ;  /* 0x0000000503007c0c */ /* 0x000fda000bf06070 */
[----:B0-----:R-:W-:Y:S05]  /*0450*/  @!P0 BRA `(.L_x_1760) ;  /* 0xfffffffc00148947 */ /* 0x001fea000383ffff */
[----:B------:R-:W-:Y:S05]  /*0460*/  EXIT ;  /* 0x000000000000794d */ /* 0x000fea0003800000 */
.L_x_1761:
        /* <DEDUP_REMOVED lines=9> */
.L_x_1840:


//--------------------- .text._Z5scorejjPdS_      --------------------------
	.section	.text._Z5scorejjPdS_,"ax",@progbits
	.align	128
        .global         _Z5scorejjPdS_
        .type           _Z5scorejjPdS_,@function
        .size           _Z5scorejjPdS_,(.L_x_1813 - _Z5scorejjPdS_)
        .other          _Z5scorejjPdS_,@"STO_CUDA_ENTRY STV_DEFAULT"
_Z5scorejjPdS_:
.text._Z5scorejjPdS_:
[----:B------:R-:W-:Y:S01]  /*0000*/  LDC R1, c[0x0][0x37c] ;  /* 0x0000df00ff017b82 */ /* 0x000fe20000000800 */
[----:B------:R-:W0:Y:S07]  /*0010*/  S2R R4, SR_TID.X ;  /* 0x0000000000047919 */ /* 0x000e2e0000002100 */
[----:B------:R-:W0:Y:S01]  /*0020*/  S2UR UR4, SR_CTAID.X ;  /* 0x00000000000479c3 */ /* 0x000e220000002500 */
[----:B------:R-:W1:Y:S07]  /*0030*/  LDCU UR8, c[0x0][0x380] ;  /* 0x00007000ff0877ac */ /* 0x000e6e0008000800 */
[----:B------:R-:W0:Y:S01]  /*0040*/  LDC R5, c[0x0][0x360] ;  /* 0x0000d800ff057b82 */ /* 0x000e220000000800 */
[----:B------:R-:W2:Y:S01]  /*0050*/  LDCU UR5, c[0x0][0x370] ;  /* 0x00006e00ff0577ac */ /* 0x000ea20008000800 */
[----:B0-----:R-:W-:-:S02]  /*0060*/  IMAD R4, R5, UR4, R4 ;  /* 0x0000000405047c24 */ /* 0x001fc4000f8e0204 */
[----:B--2---:R-:W-:-:S03]  /*0070*/  IMAD R5, R5, UR5, RZ ;  /* 0x0000000505057c24 */ /* 0x004fc6000f8e02ff */
[----:B-1----:R-:W-:-:S13]  /*0080*/  ISETP.GE.U32.AND P0, PT, R4, UR8, PT ;  /* 0x0000000804007c0c */ /* 0x002fda000bf06070 */
[----:B------:R-:W-:Y:S05]  /*0090*/  @P0 EXIT ;  /* 0x000000000000094d */ /* 0x000fea0003800000 */
[----:B------:R-:W0:Y:S01]  /*00a0*/  LDCU UR4, c[0x0][0x384] ;  /* 0x00007080ff0477ac */ /* 0x000e220008000800 */
[----:B------:R-:W1:Y:S01]  /*00b0*/  LDCU.64 UR6, c[0x0][0x358] ;  /* 0x00006b00ff0677ac */ /* 0x000e620008000a00 */
[----:B0-----:R-:W-:-:S09]  /*00c0*/  UISETP.NE.AND UP0, UPT, UR4, URZ, UPT ;  /* 0x000000ff0400728c */ /* 0x001fd2000bf05270 */
[----:B-1----:R-:W-:Y:S05]  /*00d0*/  BRA.U UP0, `(.L_x_1762) ;  /* 0x0000000100247547 */ /* 0x002fea000b800000 */
[----:B------:R-:W0:Y:S01]  /*00e0*/  LDC.64 R6, c[0x0][0x390] ;  /* 0x0000e400ff067b82 */ /* 0x000e220000000a00 */
[----:B------:R-:W-:Y:S02]  /*00f0*/  IMAD.MOV.U32 R8, RZ, RZ, 0x0 ;  /* 0x00000000ff087424 */ /* 0x000fe400078e00ff */
[----:B------:R-:W-:-:S07]  /*0100*/  IMAD.MOV.U32 R9, RZ, RZ, 0x3ff00000 ;  /* 0x3ff00000ff097424 */ /* 0x000fce00078e00ff */
.L_x_1763:
[----:B0-----:R-:W-:-:S04]  /*0110*/  IMAD.WIDE R2, R4, 0x8, R6 ;  /* 0x0000000804027825 */ /* 0x001fc800078e0206 */
[----:B------:R-:W-:Y:S01]  /*0120*/  IMAD.IADD R4, R5, 0x1, R4 ;  /* 0x0000000105047824 */ /* 0x000fe200078e0204 */
[----:B------:R1:W-:Y:S04]  /*0130*/  STG.E.64 desc[UR6][R2.64], R8 ;  /* 0x0000000802007986 */ /* 0x0003e8000c101b06 */
[----:B------:R-:W-:-:S13]  /*0140*/  ISETP.GE.U32.AND P0, PT, R4, UR8, PT ;  /* 0x0000000804007c0c */ /* 0x000fda000bf06070 */
[----:B-1----:R-:W-:Y:S05]  /*0150*/  @!P0 BRA `(.L_x_1763) ;  /* 0xfffffffc00ec8947 */ /* 0x002fea000383ffff */
[----:B------:R-:W-:Y:S05]  /*0160*/  EXIT ;  /* 0x000000000000794d */ /* 0x000fea0003800000 */
.L_x_1762:
[----:B------:R-:W-:Y:S02]  /*0170*/  ULOP3.LUT UR5, UR4, 0xfffffffc, URZ, 0xc0, !UPT ;  /* 0xfffffffc04057892 */ /* 0x000fe4000f8ec0ff */
[----:B------:R-:W-:Y:S02]  /*0180*/  ULOP3.LUT UR4, UR4, 0x3, URZ, 0xc0, !UPT ;  /* 0x0000000304047892 */ /* 0x000fe4000f8ec0ff */
[----:B------:R-:W-:-:S12]  /*0190*/  UIADD3 UR8, UPT, UPT, -UR5, URZ, URZ ;  /* 0x000000ff05087290 */ /* 0x000fd8000fffe1ff */
.L_x_1798:
[----:B------:R-:W0:Y:S01]  /*01a0*/  LDC R7, c[0x0][0x384] ;  /* 0x0000e100ff077b82 */ /* 0x000e220000000800 */
[----:B------:R-:W-:Y:S01]  /*01b0*/  IMAD.MOV.U32 R3, RZ, RZ, RZ ;  /* 0x000000ffff037224 */ /* 0x000fe200078e00ff */
[----:B------:R-:W-:Y:S02]  /*01c0*/  CS2R R16, SRZ ;  /* 0x0000000000107805 */ /* 0x000fe4000001ff00 */
[----:B0-----:R-:W-:-:S13]  /*01d0*/  ISETP.GE.U32.AND P0, PT, R7, 0x4, PT ;  /* 0x000000040700780c */ /* 0x001fda0003f06070 */
[----:B------:R-:W-:Y:S05]  /*01e0*/  @!P0 BRA `(.L_x_1764) ;  /* 0x0000000800188947 */ /* 0x000fea0003800000 */
[----:B------:R-:W0:Y:S01]  /*01f0*/  LDC.64 R10, c[0x0][0x388] ;  /* 0x0000e200ff0a7b82 */ /* 0x000e220000000a00 */
[----:B------:R-:W-:Y:S01]  /*0200*/  IMAD R3, R4, R7, 0x3 ;  /* 0x0000000304037424 */ /* 0x000fe200078e0207 */
[----:B------:R-:W-:Y:S01]  /*0210*/  CS2R R16, SRZ ;  /* 0x0000000000107805 */ /* 0x000fe2000001ff00 */
[----:B------:R-:W-:-:S07]  /*0220*/  IMAD.U32 R2, RZ, RZ, UR8 ;  /* 0x00000008ff027e24 */ /* 0x000fce000f8e00ff */
.L_x_1780:
[----:B------:R-:W-:-:S04]  /*0230*/  VIADD R9, R3, 0xfffffffd ;  /* 0xfffffffd03097836 */ /* 0x000fc80000000000 */
[----:B0-----:R-:W-:-:S06]  /*0240*/  IMAD.WIDE.U32 R8, R9, 0x8, R10 ;  /* 0x0000000809087825 */ /* 0x001fcc00078e000a */
[----:B------:R-:W2:Y:S01]  /*0250*/  LDG.E.64 R8, desc[UR6][R8.64] ;  /* 0x0000000608087981 */ /* 0x000ea2000c1e1b00 */
[----:B------:R-:W-:Y:S01]  /*0260*/  IADD3 R2, PT, PT, R2, 0x4, RZ ;  /* 0x0000000402027810 */ /* 0x000fe20007ffe0ff */
[----:B------:R-:W-:Y:S01]  /*0270*/  BSSY.RECONVERGENT B0, `(.L_x_1765) ;  /* 0x0000009000007945 */ /* 0x000fe20003800200 */
[----:B------:R-:W-:Y:S02]  /*0280*/  MOV R6, 0x300 ;  /* 0x0000030000067802 */ /* 0x000fe40000000f00 */
[----:B------:R-:W-:Y:S01]  /*0290*/  ISETP.NE.AND P0, PT, R2, RZ, PT ;  /* 0x000000ff0200720c */ /* 0x000fe20003f05270 */
[----:B--2---:R-:W-:-:S08]  /*02a0*/  DADD R18, R8, -0.5 ;  /* 0xbfe0000008127429 */ /* 0x004fd00000000000 */
[----:B------:R-:W-:-:S10]  /*02b0*/  DADD R12, -RZ, |R18| ;  /* 0x00000000ff0c7229 */ /* 0x000fd40000000512 */
[----:B------:R-:W-:Y:S02]  /*02c0*/  IMAD.MOV.U32 R7, RZ, RZ, R12 ;  /* 0x000000ffff077224 */ /* 0x000fe400078e000c */
[----:B------:R-:W-:Y:S02]  /*02d0*/  IMAD.MOV.U32 R0, RZ, RZ, R13 ;  /* 0x000000ffff007224 */ /* 0x000fe400078e000d */
[----:B------:R-:W-:-:S07]  /*02e0*/  VIADD R12, R3, 0xfffffffe ;  /* 0xfffffffe030c7836 */ /* 0x000fce0000000000 */
[----:B------:R-:W-:Y:S05]  /*02f0*/  CALL.REL.NOINC `($_Z5scorejjPdS_$__internal_accurate_pow) ;  /* 0x0000001400907944 */ /* 0x000fea0003c00000 */
[----:B------:R-:W-:Y:S05]  /*0300*/  BSYNC.RECONVERGENT B0 ;  /* 0x0000000000007941 */ /* 0x000fea0003800200 */
.L_x_1765:
[----:B------:R-:W-:-:S05]  /*0310*/  IMAD.WIDE.U32 R14, R12, 0x8, R10 ;  /* 0x000000080c0e7825 */ /* 0x000fca00078e000a */
[----:B------:R-:W2:Y:S01]  /*0320*/  LDG.E.64 R12, desc[UR6][R14.64] ;  /* 0x000000060e0c7981 */ /* 0x000ea2000c1e1b00 */
[C---:B------:R-:W-:Y:S01]  /*0330*/  DADD R8, R18.reuse, 2 ;  /* 0x4000000012087429 */ /* 0x040fe20000000000 */
[----:B------:R-:W-:Y:S01]  /*0340*/  BSSY.RECONVERGENT B0, `(.L_x_1766) ;  /* 0x0000010000007945 */ /* 0x000fe20003800200 */
[C---:B------:R-:W-:Y:S02]  /*0350*/  DSETP.NEU.AND P2, PT, R18.reuse, RZ, PT ;  /* 0x000000ff1200722a */ /* 0x040fe40003f4d000 */
[----:B------:R-:W-:-:S04]  /*0360*/  DSETP.NEU.AND P1, PT, R18, 1, PT ;  /* 0x3ff000001200742a */ /* 0x000fc80003f2d000 */
[----:B------:R-:W-:Y:S02]  /*0370*/  FSEL R6, R0, RZ, P2 ;  /* 0x000000ff00067208 */ /* 0x000fe40001000000 */
[----:B------:R-:W-:Y:S02]  /*0380*/  LOP3.LUT R8, R9, 0x7ff00000, RZ, 0xc0, !PT ;  /* 0x7ff0000009087812 */ /* 0x000fe400078ec0ff */
[----:B------:R-:W-:Y:S02]  /*0390*/  FSEL R7, R7, RZ, P2 ;  /* 0x000000ff07077208 */ /* 0x000fe40001000000 */
[----:B------:R-:W-:Y:S01]  /*03a0*/  ISETP.NE.AND P3, PT, R8, 0x7ff00000, PT ;  /* 0x7ff000000800780c */ /* 0x000fe20003f65270 */
[----:B--2---:R-:W-:-:S08]  /*03b0*/  DADD R12, R12, -0.5 ;  /* 0xbfe000000c0c7429 */ /* 0x004fd00000000000 */
[----:B------:R-:W-:-:S04]  /*03c0*/  DADD R8, -RZ, |R12| ;  /* 0x00000000ff087229 */ /* 0x000fc8000000050c */
[----:B------:R-:W-:Y:S07]  /*03d0*/  @P3 BRA `(.L_x_1767) ;  /* 0x0000000000183947 */ /* 0x000fee0003800000 */
[----:B------:R-:W-:-:S14]  /*03e0*/  DSETP.NAN.AND P2, PT, R18, R18, PT ;  /* 0x000000121200722a */ /* 0x000fdc0003f48000 */
[----:B------:R-:W-:Y:S01]  /*03f0*/  @P2 DADD R6, R18, 2 ;  /* 0x4000000012062429 */ /* 0x000fe20000000000 */
[----:B------:R-:W-:Y:S10]  /*0400*/  @P2 BRA `(.L_x_1767) ;  /* 0x00000000000c2947 */ /* 0x000ff40003800000 */
[----:B------:R-:W-:-:S14]  /*0410*/  DSETP.NEU.AND P2, PT, |R18|, +INF , PT ;  /* 0x7ff000001200742a */ /* 0x000fdc0003f4d200 */
[----:B------:R-:W-:Y:S02]  /*0420*/  @!P2 IMAD.MOV.U32 R6, RZ, RZ, 0x0 ;  /* 0x00000000ff06a424 */ /* 0x000fe400078e00ff */
[----:B------:R-:W-:-:S07]  /*0430*/  @!P2 IMAD.MOV.U32 R7, RZ, RZ, 0x7ff00000 ;  /* 0x7ff00000ff07a424 */ /* 0x000fce00078e00ff */
.L_x_1767:
[----:B------:R-:W-:Y:S05]  /*0440*/  BSYNC.RECONVERGENT B0 ;  /* 0x0000000000007941 */ /* 0x000fea0003800200 */
.L_x_1766:
[----:B------:R-:W-:Y:S01]  /*0450*/  FSEL R18, R6, RZ, P1 ;  /* 0x000000ff06127208 */ /* 0x000fe20000800000 */
[----:B------:R-:W-:Y:S01]  /*0460*/  BSSY.RECONVERGENT B0, `(.L_x_1768) ;  /* 0x0000007000007945 */ /* 0x000fe20003800200 */
[----:B------:R-:W-:Y:S01]  /*0470*/  FSEL R19, R7, 1.875, P1 ;  /* 0x3ff0000007137808 */ /* 0x000fe20000800000 */
[----:B------:R-:W-:Y:S01]  /*0480*/  IMAD.MOV.U32 R7, RZ, RZ, R8 ;  /* 0x000000ffff077224 */ /* 0x000fe200078e0008 */
[----:B------:R-:W-:Y:S02]  /*0490*/  MOV R0, R9 ;  /* 0x0000000900007202 */ /* 0x000fe40000000f00 */
[----:B------:R-:W-:Y:S02]  /*04a0*/  MOV R6, 0x4d0 ;  /* 0x000004d000067802 */ /* 0x000fe40000000f00 */
[----:B------:R-:W-:-:S11]  /*04b0*/  DADD R18, R16, R18 ;  /* 0x0000000010127229 */ /* 0x000fd60000000012 */
[----:B------:R-:W-:Y:S05]  /*04c0*/  CALL.REL.NOINC `($_Z5scorejjPdS_$__internal_accurate_pow) ;  /* 0x00000014001c7944 */ /* 0x000fea0003c00000 */
[----:B------:R-:W-:Y:S05]  /*04d0*/  BSYNC.RECONVERGENT B0 ;  /* 0x0000000000007941 */ /* 0x000fea0003800200 */
.L_x_1768:
[C---:B------:R-:W-:Y:S01]  /*04e0*/  DADD R8, R12.reuse, 2 ;  /* 0x400000000c087429 */ /* 0x040fe20000000000 */
[----:B------:R-:W-:Y:S01]  /*04f0*/  BSSY.RECONVERGENT B0, `(.L_x_1769) ;  /* 0x000000f000007945 */ /* 0x000fe20003800200 */
[----:B------:R-:W-:-:S06]  /*0500*/  DSETP.NEU.AND P1, PT, R12, RZ, PT ;  /* 0x000000ff0c00722a */ /* 0x000fcc0003f2d000 */
[----:B------:R-:W-:Y:S02]  /*0510*/  FSEL R6, R0, RZ, P1 ;  /* 0x000000ff00067208 */ /* 0x000fe40000800000 */
[----:B------:R-:W-:Y:S02]  /*0520*/  LOP3.LUT R8, R9, 0x7ff00000, RZ, 0xc0, !PT ;  /* 0x7ff0000009087812 */ /* 0x000fe400078ec0ff */
[----:B------:R-:W-:Y:S02]  /*0530*/  FSEL R7, R7, RZ, P1 ;  /* 0x000000ff07077208 */ /* 0x000fe40000800000 */
[----:B------:R-:W-:-:S13]  /*0540*/  ISETP.NE.AND P2, PT, R8, 0x7ff00000, PT ;  /* 0x7ff000000800780c */ /* 0x000fda0003f45270 */
[----:B------:R-:W-:Y:S05]  /*0550*/  @P2 BRA `(.L_x_1770) ;  /* 0x0000000000202947 */ /* 0x000fea0003800000 */
[----:B------:R-:W-:-:S14]  /*0560*/  DSETP.NAN.AND P1, PT, R12, R12, PT ;  /* 0x0000000c0c00722a */ /* 0x000fdc0003f28000 */
[----:B------:R-:W-:Y:S05]  /*0570*/  @P1 BRA `(.L_x_1771) ;  /* 0x0000000000141947 */ /* 0x000fea0003800000 */
[----:B------:R-:W-:-:S14]  /*0580*/  DSETP.NEU.AND P1, PT, |R12|, +INF , PT ;  /* 0x7ff000000c00742a */ /* 0x000fdc0003f2d200 */
[----:B------:R-:W-:Y:S05]  /*0590*/  @P1 BRA `(.L_x_1770) ;  /* 0x0000000000101947 */ /* 0x000fea0003800000 */
[----:B------:R-:W-:Y:S02]  /*05a0*/  IMAD.MOV.U32 R6, RZ, RZ, 0x0 ;  /* 0x00000000ff067424 */ /* 0x000fe400078e00ff */
[----:B------:R-:W-:Y:S01]  /*05b0*/  IMAD.MOV.U32 R7, RZ, RZ, 0x7ff00000 ;  /* 0x7ff00000ff077424 */ /* 0x000fe200078e00ff */
[----:B------:R-:W-:Y:S06]  /*05c0*/  BRA `(.L_x_1770) ;  /* 0x0000000000047947 */ /* 0x000fec0003800000 */
.L_x_1771:
[----:B------:R-:W-:-:S11]  /*05d0*/  DADD R6, R12, 2 ;  /* 0x400000000c067429 */ /* 0x000fd60000000000 */
.L_x_1770:
[----:B------:R-:W-:Y:S05]  /*05e0*/  BSYNC.RECONVERGENT B0 ;  /* 0x0000000000007941 */ /* 0x000fea0003800200 */
.L_x_1769:
[----:B------:R-:W-:-:S04]  /*05f0*/  VIADD R9, R3, 0xffffffff ;  /* 0xffffffff03097836 */ /* 0x000fc80000000000 */
[----:B------:R-:W-:-:S06]  /*0600*/  IMAD.WIDE.U32 R8, R9, 0x8, R10 ;  /* 0x0000000809087825 */ /* 0x000fcc00078e000a */
[----:B------:R-:W2:Y:S01]  /*0610*/  LDG.E.64 R8, desc[UR6][R8.64] ;  /* 0x0000000608087981 */ /* 0x000ea2000c1e1b00 */
[----:B------:R-:W-:Y:S01]  /*0620*/  DSETP.NEU.AND P1, PT, R12, 1, PT ;  /* 0x3ff000000c00742a */ /* 0x000fe20003f2d000 */
[----:B------:R-:W-:Y:S05]  /*0630*/  BSSY.RECONVERGENT B0, `(.L_x_1772) ;  /* 0x000000a000007945 */ /* 0x000fea0003800200 */
[----:B------:R-:W-:Y:S02]  /*0640*/  FSEL R6, R6, RZ, P1 ;  /* 0x000000ff06067208 */ /* 0x000fe40000800000 */
[----:B------:R-:W-:-:S06]  /*0650*/  FSEL R7, R7, 1.875, P1 ;  /* 0x3ff0000007077808 */ /* 0x000fcc0000800000 */
[----:B------:R-:W-:Y:S01]  /*0660*/  DADD R18, R18, R6 ;  /* 0x0000000012127229 */ /* 0x000fe20000000006 */
[----:B------:R-:W-:Y:S01]  /*0670*/  MOV R6, 0x6d0 ;  /* 0x000006d000067802 */ /* 0x000fe20000000f00 */
[----:B--2---:R-:W-:-:S08]  /*0680*/  DADD R16, R8, -0.5 ;  /* 0xbfe0000008107429 */ /* 0x004fd00000000000 */
[----:B------:R-:W-:-:S10]  /*0690*/  DADD R12, -RZ, |R16| ;  /* 0x00000000ff0c7229 */ /* 0x000fd40000000510 */
[----:B------:R-:W-:Y:S02]  /*06a0*/  IMAD.MOV.U32 R7, RZ, RZ, R12 ;  /* 0x000000ffff077224 */ /* 0x000fe400078e000c */
[----:B------:R-:W-:-:S07]  /*06b0*/  IMAD.MOV.U32 R0, RZ, RZ, R13 ;  /* 0x000000ffff007224 */ /* 0x000fce00078e000d */
[----:B------:R-:W-:Y:S05]  /*06c0*/  CALL.REL.NOINC `($_Z5scorejjPdS_$__internal_accurate_pow) ;  /* 0x00000010009c7944 */ /* 0x000fea0003c00000 */
[----:B------:R-:W-:Y:S05]  /*06d0*/  BSYNC.RECONVERGENT B0 ;  /* 0x0000000000007941 */ /* 0x000fea0003800200 */
.L_x_1772:
        /* <DEDUP_REMOVED lines=12> */
[----:B------:R-:W-:Y:S01]  /*07a0*/  IMAD.MOV.U32 R6, RZ, RZ, 0x0 ;  /* 0x00000000ff067424 */ /* 0x000fe200078e00ff */
[----:B------:R-:W-:Y:S01]  /*07b0*/  MOV R7, 0x7ff00000 ;  /* 0x7ff0000000077802 */ /* 0x000fe20000000f00 */
[----:B------:R-:W-:Y:S06]  /*07c0*/  BRA `(.L_x_1774) ;  /* 0x0000000000047947 */ /* 0x000fec0003800000 */
.L_x_1775:
[----:B------:R-:W-:-:S11]  /*07d0*/  DADD R6, R16, 2 ;  /* 0x4000000010067429 */ /* 0x000fd60000000000 */
.L_x_1774:
[----:B------:R-:W-:Y:S05]  /*07e0*/  BSYNC.RECONVERGENT B0 ;  /* 0x0000000000007941 */ /* 0x000fea0003800200 */
.L_x_1773:
        /* <DEDUP_REMOVED lines=14> */
.L_x_1776:
        /* <DEDUP_REMOVED lines=15> */
.L_x_1779:
[----:B------:R-:W-:-:S11]  /*09c0*/  DADD R6, R12, 2 ;  /* 0x400000000c067429 */ /* 0x000fd60000000000 */
.L_x_1778:
[----:B------:R-:W-:Y:S05]  /*09d0*/  BSYNC.RECONVERGENT B0 ;  /* 0x0000000000007941 */ /* 0x000fea0003800200 */
.L_x_1777:
[----:B------:R-:W-:Y:S01]  /*09e0*/  DSETP.NEU.AND P1, PT, R12, 1, PT ;  /* 0x3ff000000c00742a */ /* 0x000fe20003f2d000 */
[----:B------:R-:W-:-:S05]  /*09f0*/  VIADD R3, R3, 0x4 ;  /* 0x0000000403037836 */ /* 0x000fca0000000000 */
[----:B------:R-:W-:Y:S02]  /*0a00*/  FSEL R16, R6, RZ, P1 ;  /* 0x000000ff06107208 */ /* 0x000fe40000800000 */
[----:B------:R-:W-:-:S06]  /*0a10*/  FSEL R17, R7, 1.875, P1 ;  /* 0x3ff0000007117808 */ /* 0x000fcc0000800000 */
[----:B------:R-:W-:Y:S01]  /*0a20*/  DADD R16, R18, R16 ;  /* 0x0000000012107229 */ /* 0x000fe20000000010 */
[----:B------:R-:W-:Y:S10]  /*0a30*/  @P0 BRA `(.L_x_1780) ;  /* 0xfffffff400fc0947 */ /* 0x000ff4000383ffff */
[----:B------:R-:W-:-:S07]  /*0a40*/  IMAD.U32 R3, RZ, RZ, UR5 ;  /* 0x00000005ff037e24 */ /* 0x000fce000f8e00ff */
.L_x_1764:
[----:B------:R-:W-:-:S09]  /*0a50*/  UISETP.NE.AND UP0, UPT, UR4, URZ, UPT ;  /* 0x000000ff0400728c */ /* 0x000fd2000bf05270 */
[----:B------:R-:W-:Y:S05]  /*0a60*/  BRA.U !UP0, `(.L_x_1781) ;  /* 0x0000000508a07547 */ /* 0x000fea000b800000 */
[----:B------:R-:W0:Y:S01]  /*0a70*/  LDC.64 R8, c[0x0][0x388] ;  /* 0x0000e200ff087b82 */ /* 0x000e220000000a00 */
[----:B------:R-:W1:Y:S02]  /*0a80*/  LDCU UR9, c[0x0][0x384] ;  /* 0x00007080ff0977ac */ /* 0x000e640008000800 */
[----:B-1----:R-:W-:-:S04]  /*0a90*/  IMAD R10, R4, UR9, R3 ;  /* 0x00000009040a7c24 */ /* 0x002fc8000f8e0203 */
[----:B0-----:R-:W-:-:S05]  /*0aa0*/  IMAD.WIDE.U32 R8, R10, 0x8, R8 ;  /* 0x000000080a087825 */ /* 0x001fca00078e0008 */
[----:B------:R-:W2:Y:S01]  /*0ab0*/  LDG.E.64 R2, desc[UR6][R8.64] ;  /* 0x0000000608027981 */ /* 0x000ea2000c1e1b00 */
[----:B------:R-:W-:Y:S01]  /*0ac0*/  BSSY.RECONVERGENT B0, `(.L_x_1782) ;  /* 0x0000007000007945 */ /* 0x000fe20003800200 */
[----:B------:R-:W-:Y:S01]  /*0ad0*/  MOV R6, 0xb30 ;  /* 0x00000b3000067802 */ /* 0x000fe20000000f00 */
[----:B--2---:R-:W-:-:S08]  /*0ae0*/  DADD R2, R2, -0.5 ;  /* 0xbfe0000002027429 */ /* 0x004fd00000000000 */
[----:B------:R-:W-:-:S10]  /*0af0*/  DADD R12, -RZ, |R2| ;  /* 0x00000000ff0c7229 */ /* 0x000fd40000000502 */
[----:B------:R-:W-:Y:S01]  /*0b00*/  MOV R7, R12 ;  /* 0x0000000c00077202 */ /* 0x000fe20000000f00 */
[----:B------:R-:W-:-:S07]  /*0b10*/  IMAD.MOV.U32 R0, RZ, RZ, R13 ;  /* 0x000000ffff007224 */ /* 0x000fce00078e000d */
[----:B------:R-:W-:Y:S05]  /*0b20*/  CALL.REL.NOINC `($_Z5scorejjPdS_$__internal_accurate_pow) ;  /* 0x0000000c00847944 */ /* 0x000fea0003c00000 */
[----:B------:R-:W-:Y:S05]  /*0b30*/  BSYNC.RECONVERGENT B0 ;  /* 0x0000000000007941 */ /* 0x000fea0003800200 */
.L_x_1782:
        /* <DEDUP_REMOVED lines=15> */
.L_x_1785:
[----:B------:R-:W-:-:S11]  /*0c30*/  DADD R6, R2, 2 ;  /* 0x4000000002067429 */ /* 0x000fd60000000000 */
.L_x_1784:
[----:B------:R-:W-:Y:S05]  /*0c40*/  BSYNC.RECONVERGENT B0 ;  /* 0x0000000000007941 */ /* 0x000fea0003800200 */
.L_x_1783:
[----:B------:R-:W-:Y:S01]  /*0c50*/  DSETP.NEU.AND P0, PT, R2, 1, PT ;  /* 0x3ff000000200742a */ /* 0x000fe20003f0d000 */
[----:B------:R-:W-:-:S05]  /*0c60*/  UISETP.NE.AND UP0, UPT, UR4, 0x1, UPT ;  /* 0x000000010400788c */ /* 0x000fca000bf05270 */
[----:B------:R-:W-:Y:S02]  /*0c70*/  FSEL R2, R6, RZ, P0 ;  /* 0x000000ff06027208 */ /* 0x000fe40000000000 */
[----:B------:R-:W-:-:S06]  /*0c80*/  FSEL R3, R7, 1.875, P0 ;  /* 0x3ff0000007037808 */ /* 0x000fcc0000000000 */
[----:B------:R-:W-:Y:S01]  /*0c90*/  DADD R16, R16, R2 ;  /* 0x0000000010107229 */ /* 0x000fe20000000002 */
[----:B------:R-:W-:Y:S10]  /*0ca0*/  BRA.U !UP0, `(.L_x_1781) ;  /* 0x0000000508107547 */ /* 0x000ff4000b800000 */
[----:B------:R-:W0:Y:S01]  /*0cb0*/  LDC.64 R8, c[0x0][0x388] ;  /* 0x0000e200ff087b82 */ /* 0x000e220000000a00 */
[----:B------:R-:W-:-:S04]  /*0cc0*/  VIADD R3, R10, 0x1 ;  /* 0x000000010a037836 */ /* 0x000fc80000000000 */
[----:B0-----:R-:W-:-:S05]  /*0cd0*/  IMAD.WIDE.U32 R8, R3, 0x8, R8 ;  /* 0x0000000803087825 */ /* 0x001fca00078e0008 */
[----:B------:R-:W2:Y:S01]  /*0ce0*/  LDG.E.64 R2, desc[UR6][R8.64] ;  /* 0x0000000608027981 */ /* 0x000ea2000c1e1b00 */
[----:B------:R-:W-:Y:S01]  /*0cf0*/  BSSY.RECONVERGENT B0, `(.L_x_1786) ;  /* 0x0000007000007945 */ /* 0x000fe20003800200 */
[----:B------:R-:W-:Y:S01]  /*0d00*/  MOV R6, 0xd60 ;  /* 0x00000d6000067802 */ /* 0x000fe20000000f00 */
[----:B--2---:R-:W-:-:S08]  /*0d10*/  DADD R2, R2, -0.5 ;  /* 0xbfe0000002027429 */ /* 0x004fd00000000000 */
[----:B------:R-:W-:-:S10]  /*0d20*/  DADD R12, -RZ, |R2| ;  /* 0x00000000ff0c7229 */ /* 0x000fd40000000502 */
[----:B------:R-:W-:Y:S01]  /*0d30*/  IMAD.MOV.U32 R7, RZ, RZ, R12 ;  /* 0x000000ffff077224 */ /* 0x000fe200078e000c */
[----:B------:R-:W-:-:S07]  /*0d40*/  MOV R0, R13 ;  /* 0x0000000d00007202 */ /* 0x000fce0000000f00 */
[----:B------:R-:W-:Y:S05]  /*0d50*/  CALL.REL.NOINC `($_Z5scorejjPdS_$__internal_accurate_pow) ;  /* 0x0000000800f87944 */ /* 0x000fea0003c00000 */
[----:B------:R-:W-:Y:S05]  /*0d60*/  BSYNC.RECONVERGENT B0 ;  /* 0x0000000000007941 */ /* 0x000fea0003800200 */
.L_x_1786:
        /* <DEDUP_REMOVED lines=15> */
.L_x_1789:
[----:B------:R-:W-:-:S11]  /*0e60*/  DADD R6, R2, 2 ;  /* 0x4000000002067429 */ /* 0x000fd60000000000 */
.L_x_1788:
[----:B------:R-:W-:Y:S05]  /*0e70*/  BSYNC.RECONVERGENT B0 ;  /* 0x0000000000007941 */ /* 0x000fea0003800200 */
.L_x_1787:
        /* <DEDUP_REMOVED lines=14> */
[----:B------:R-:W-:Y:S02]  /*0f60*/  IMAD.MOV.U32 R7, RZ, RZ, R10 ;  /* 0x000000ffff077224 */ /* 0x000fe400078e000a */
[----:B------:R-:W-:-:S07]  /*0f70*/  IMAD.MOV.U32 R0, RZ, RZ, R11 ;  /* 0x000000ffff007224 */ /* 0x000fce00078e000b */
[----:B------:R-:W-:Y:S05]  /*0f80*/  CALL.REL.NOINC `($_Z5scorejjPdS_$__internal_accurate_pow) ;  /* 0x00000008006c7944 */ /* 0x000fea0003c00000 */
[----:B------:R-:W-:Y:S05]  /*0f90*/  BSYNC.RECONVERGENT B0 ;  /* 0x0000000000007941 */ /* 0x000fea0003800200 */
.L_x_1790:
        /* <DEDUP_REMOVED lines=12> */
[----:B------:R-:W-:Y:S01]  /*1060*/  MOV R6, 0x0 ;  /* 0x0000000000067802 */ /* 0x000fe20000000f00 */
[----:B------:R-:W-:Y:S01]  /*1070*/  IMAD.MOV.U32 R7, RZ, RZ, 0x7ff00000 ;  /* 0x7ff00000ff077424 */ /* 0x000fe200078e00ff */
[----:B------:R-:W-:Y:S06]  /*1080*/  BRA `(.L_x_1792) ;  /* 0x0000000000047947 */ /* 0x000fec0003800000 */
.L_x_1793:
[----:B------:R-:W-:-:S11]  /*1090*/  DADD R6, R2, 2 ;  /* 0x4000000002067429 */ /* 0x000fd60000000000 */
.L_x_1792:
[----:B------:R-:W-:Y:S05]  /*10a0*/  BSYNC.RECONVERGENT B0 ;  /* 0x0000000000007941 */ /* 0x000fea0003800200 */
.L_x_1791:
[----:B------:R-:W-:-:S06]  /*10b0*/  DSETP.NEU.AND P0, PT, R2, 1, PT ;  /* 0x3ff000000200742a */ /* 0x000fcc0003f0d000 */
[----:B------:R-:W-:Y:S02]  /*10c0*/  FSEL R2, R6, RZ, P0 ;  /* 0x000000ff06027208 */ /* 0x000fe40000000000 */
[----:B------:R-:W-:-:S06]  /*10d0*/  FSEL R3, R7, 1.875, P0 ;  /* 0x3ff0000007037808 */ /* 0x000fcc0000000000 */
[----:B------:R-:W-:-:S11]  /*10e0*/  DADD R16, R16, R2 ;  /* 0x0000000010107229 */ /* 0x000fd60000000002 */
.L_x_1781:
[----:B------:R-:W0:Y:S01]  /*10f0*/  MUFU.RSQ64H R3, R17 ;  /* 0x0000001100037308 */ /* 0x000e220000001c00 */
[----:B------:R-:W-:Y:S01]  /*1100*/  VIADD R2, R17, 0xfcb00000 ;  /* 0xfcb0000011027836 */ /* 0x000fe20000000000 */
[----:B------:R-:W-:Y:S01]  /*1110*/  BSSY.RECONVERGENT B0, `(.L_x_1794) ;  /* 0x0000011000007945 */ /* 0x000fe20003800200 */
[----:B------:R-:W-:Y:S02]  /*1120*/  IMAD.MOV.U32 R8, RZ, RZ, 0x0 ;  /* 0x00000000ff087424 */ /* 0x000fe400078e00ff */
[----:B------:R-:W-:Y:S01]  /*1130*/  IMAD.MOV.U32 R9, RZ, RZ, 0x3fd80000 ;  /* 0x3fd80000ff097424 */ /* 0x000fe200078e00ff */
[----:B------:R-:W-:Y:S01]  /*1140*/  ISETP.GE.U32.AND P0, PT, R2, 0x7ca00000, PT ;  /* 0x7ca000000200780c */ /* 0x000fe20003f06070 */
[----:B0-----:R-:W-:-:S08]  /*1150*/  DMUL R6, R2, R2 ;  /* 0x0000000202067228 */ /* 0x001fd00000000000 */
[----:B------:R-:W-:-:S08]  /*1160*/  DFMA R6, -R6, R16, 1 ;  /* 0x3ff000000606742b */ /* 0x000fd00000000110 */
[----:B------:R-:W-:Y:S02]  /*1170*/  DFMA R8, R6, R8, 0.5 ;  /* 0x3fe000000608742b */ /* 0x000fe40000000008 */
[----:B------:R-:W-:-:S08]  /*1180*/  DMUL R6, R2, R6 ;  /* 0x0000000602067228 */ /* 0x000fd00000000000 */
[----:B------:R-:W-:-:S08]  /*1190*/  DFMA R12, R8, R6, R2 ;  /* 0x00000006080c722b */ /* 0x000fd00000000002 */
[----:B------:R-:W-:Y:S02]  /*11a0*/  DMUL R6, R12, R16 ;  /* 0x000000100c067228 */ /* 0x000fe40000000000 */
[----:B------:R-:W-:Y:S01]  /*11b0*/  VIADD R11, R13, 0xfff00000 ;  /* 0xfff000000d0b7836 */ /* 0x000fe20000000000 */
[----:B------:R-:W-:-:S05]  /*11c0*/  MOV R10, R12 ;  /* 0x0000000c000a7202 */ /* 0x000fca0000000f00 */
[----:B------:R-:W-:-:S08]  /*11d0*/  DFMA R14, R6, -R6, R16 ;  /* 0x80000006060e722b */ /* 0x000fd00000000010 */
[----:B------:R-:W-:Y:S01]  /*11e0*/  DFMA R8, R14, R10, R6 ;  /* 0x0000000a0e08722b */ /* 0x000fe20000000006 */
[----:B------:R-:W-:Y:S10]  /*11f0*/  @!P0 BRA `(.L_x_1795) ;  /* 0x0000000000088947 */ /* 0x000ff40003800000 */
[----:B------:R-:W-:-:S07]  /*1200*/  MOV R0, 0x1220 ;  /* 0x0000122000007802 */ /* 0x000fce0000000f00 */
[----:B------:R-:W-:Y:S05]  /*1210*/  CALL.REL.NOINC `($__internal_3_$__cuda_sm20_dsqrt_rn_f64_mediumpath_v1) ;  /* 0x00000004000c7944 */ /* 0x000fea0003c00000 */
.L_x_1795:
[----:B------:R-:W-:Y:S05]  /*1220*/  BSYNC.RECONVERGENT B0 ;  /* 0x0000000000007941 */ /* 0x000fea0003800200 */
.L_x_1794:
[----:B------:R-:W-:Y:S01]  /*1230*/  DADD R10, R8, 1 ;  /* 0x3ff00000080a7429 */ /* 0x000fe20000000000 */
[----:B------:R-:W-:Y:S05]  /*1240*/  BSSY.RECONVERGENT B0, `(.L_x_1796) ;  /* 0x000000e000007945 */ /* 0x000fea0003800200 */
[----:B------:R-:W0:Y:S04]  /*1250*/  MUFU.RCP64H R3, R11 ;  /* 0x0000000b00037308 */ /* 0x000e280000001800 */
[----:B------:R-:W-:-:S05]  /*1260*/  VIADD R2, R11, 0x300402 ;  /* 0x003004020b027836 */ /* 0x000fca0000000000 */
[----:B------:R-:W-:Y:S01]  /*1270*/  FSETP.GEU.AND P0, PT, |R2|, 5.8789094863358348022e-39, PT ;  /* 0x004004020200780b */ /* 0x000fe20003f0e200 */
[----:B0-----:R-:W-:-:S08]  /*1280*/  DFMA R6, -R10, R2, 1 ;  /* 0x3ff000000a06742b */ /* 0x001fd00000000102 */
[----:B------:R-:W-:-:S08]  /*1290*/  DFMA R6, R6, R6, R6 ;  /* 0x000000060606722b */ /* 0x000fd00000000006 */
[----:B------:R-:W-:-:S08]  /*12a0*/  DFMA R6, R2, R6, R2 ;  /* 0x000000060206722b */ /* 0x000fd00000000002 */
[----:B------:R-:W-:-:S08]  /*12b0*/  DFMA R8, -R10, R6, 1 ;  /* 0x3ff000000a08742b */ /* 0x000fd00000000106 */
[----:B------:R-:W-:Y:S01]  /*12c0*/  DFMA R6, R6, R8, R6 ;  /* 0x000000080606722b */ /* 0x000fe20000000006 */
[----:B------:R-:W-:Y:S10]  /*12d0*/  @P0 BRA `(.L_x_1797) ;  /* 0x0000000000100947 */ /* 0x000ff40003800000 */
[----:B------:R-:W-:-:S05]  /*12e0*/  LOP3.LUT R0, R11, 0x7fffffff, RZ, 0xc0, !PT ;  /* 0x7fffffff0b007812 */ /* 0x000fca00078ec0ff */
[----:B------:R-:W-:Y:S01]  /*12f0*/  VIADD R8, R0, 0xfff00000 ;  /* 0xfff0000000087836 */ /* 0x000fe20000000000 */
[----:B------:R-:W-:-:S07]  /*1300*/  MOV R0, 0x1320 ;  /* 0x0000132000007802 */ /* 0x000fce0000000f00 */
[----:B------:R-:W-:Y:S05]  /*1310*/  CALL.REL.NOINC `($__internal_2_$__cuda_sm20_dblrcp_rn_slowpath_v3) ;  /* 0x0000000000247944 */ /* 0x000fea0003c00000 */
.L_x_1797:
[----:B------:R-:W-:Y:S05]  /*1320*/  BSYNC.RECONVERGENT B0 ;  /* 0x0000000000007941 */ /* 0x000fea0003800200 */
.L_x_1796:
[----:B------:R-:W0:Y:S01]  /*1330*/  LDC.64 R2, c[0x0][0x390] ;  /* 0x0000e400ff027b82 */ /* 0x000e220000000a00 */
[----:B------:R-:W1:Y:S01]  /*1340*/  LDCU UR9, c[0x0][0x380] ;  /* 0x00007000ff0977ac */ /* 0x000e620008000800 */
[----:B0-----:R-:W-:-:S04]  /*1350*/  IMAD.WIDE R2, R4, 0x8, R2 ;  /* 0x0000000804027825 */ /* 0x001fc800078e0202 */
[----:B------:R-:W-:Y:S01]  /*1360*/  IMAD.IADD R4, R5, 0x1, R4 ;  /* 0x0000000105047824 */ /* 0x000fe200078e0204 */
[----:B------:R0:W-:Y:S04]  /*1370*/  STG.E.64 desc[UR6][R2.64], R6 ;  /* 0x0000000602007986 */ /* 0x0001e8000c101b06 */
[----:B-1----:R-:W-:-:S13]  /*1380*/  ISETP.GE.U32.AND P0, PT, R4, UR9, PT ;  /* 0x0000000904007c0c */ /* 0x002fda000bf06070 */
[----:B0-----:R-:W-:Y:S05]  /*1390*/  @!P0 BRA `(.L_x_1798) ;  /* 0xffffffec00808947 */ /* 0x001fea000383ffff */
[----:B------:R-:W-:Y:S05]  /*13a0*/  EXIT ;  /* 0x000000000000794d */ /* 0x000fea0003800000 */
        .weak           $__internal_2_$__cuda_sm20_dblrcp_rn_slowpath_v3
        .type           $__internal_2_$__cuda_sm20_dblrcp_rn_slowpath_v3,@function
        .size           $__internal_2_$__cuda_sm20_dblrcp_rn_slowpath_v3,($__internal_3_$__cuda_sm20_dsqrt_rn_f64_mediumpath_v1 - $__internal_2_$__cuda_sm20_dblrcp_rn_slowpath_v3)
$__internal_2_$__cuda_sm20_dblrcp_rn_slowpath_v3:
[----:B------:R-:W-:Y:S01]  /*13b0*/  IMAD.MOV.U32 R2, RZ, RZ, R10 ;  /* 0x000000ffff027224 */ /* 0x000fe200078e000a */
[----:B------:R-:W-:Y:S01]  /*13c0*/  BSSY.RECONVERGENT B1, `(.L_x_1799) ;  /* 0x0000025000017945 */ /* 0x000fe20003800200 */
[----:B------:R-:W-:-:S06]  /*13d0*/  IMAD.MOV.U32 R3, RZ, RZ, R11 ;  /* 0x000000ffff037224 */ /* 0x000fcc00078e000b */
[----:B------:R-:W-:-:S14]  /*13e0*/  DSETP.GTU.AND P0, PT, |R2|, +INF , PT ;  /* 0x7ff000000200742a */ /* 0x000fdc0003f0c200 */
[----:B------:R-:W-:Y:S05]  /*13f0*/  @P0 BRA `(.L_x_1800) ;  /* 0x00000000007c0947 */ /* 0x000fea0003800000 */
[----:B------:R-:W-:-:S04]  /*1400*/  LOP3.LUT R10, R11, 0x7fffffff, RZ, 0xc0, !PT ;  /* 0x7fffffff0b0a7812 */ /* 0x000fc800078ec0ff */
[----:B------:R-:W-:-:S04]  /*1410*/  IADD3 R6, PT, PT, R10, -0x1, RZ ;  /* 0xffffffff0a067810 */ /* 0x000fc80007ffe0ff */
[----:B------:R-:W-:-:S13]  /*1420*/  ISETP.GE.U32.AND P0, PT, R6, 0x7fefffff, PT ;  /* 0x7fefffff0600780c */ /* 0x000fda0003f06070 */
[----:B------:R-:W-:Y:S01]  /*1430*/  @P0 LOP3.LUT R7, R3, 0x7ff00000, RZ, 0x3c, !PT ;  /* 0x7ff0000003070812 */ /* 0x000fe200078e3cff */
[----:B------:R-:W-:Y:S01]  /*1440*/  @P0 IMAD.MOV.U32 R6, RZ, RZ, RZ ;  /* 0x000000ffff060224 */ /* 0x000fe200078e00ff */
[----:B------:R-:W-:Y:S06]  /*1450*/  @P0 BRA `(.L_x_1801) ;  /* 0x00000000006c0947 */ /* 0x000fec0003800000 */
[----:B------:R-:W-:-:S13]  /*1460*/  ISETP.GE.U32.AND P0, PT, R10, 0x1000001, PT ;  /* 0x010000010a00780c */ /* 0x000fda0003f06070 */
[----:B------:R-:W-:Y:S05]  /*1470*/  @!P0 BRA `(.L_x_1802) ;  /* 0x0000000000348947 */ /* 0x000fea0003800000 */
[----:B------:R-:W-:Y:S02]  /*1480*/  VIADD R7, R3, 0xc0200000 ;  /* 0xc020000003077836 */ /* 0x000fe40000000000 */
[----:B------:R-:W-:Y:S02]  /*1490*/  IMAD.MOV.U32 R6, RZ, RZ, R2 ;  /* 0x000000ffff067224 */ /* 0x000fe400078e0002 */
[----:B------:R-:W0:Y:S04]  /*14a0*/  MUFU.RCP64H R9, R7 ;  /* 0x0000000700097308 */ /* 0x000e280000001800 */
[----:B0-----:R-:W-:-:S08]  /*14b0*/  DFMA R10, -R6, R8, 1 ;  /* 0x3ff00000060a742b */ /* 0x001fd00000000108 */
[----:B------:R-:W-:-:S08]  /*14c0*/  DFMA R10, R10, R10, R10 ;  /* 0x0000000a0a0a722b */ /* 0x000fd0000000000a */
[----:B------:R-:W-:-:S08]  /*14d0*/  DFMA R10, R8, R10, R8 ;  /* 0x0000000a080a722b */ /* 0x000fd00000000008 */
[----:B------:R-:W-:-:S08]  /*14e0*/  DFMA R8, -R6, R10, 1 ;  /* 0x3ff000000608742b */ /* 0x000fd0000000010a */
[----:B------:R-:W-:-:S08]  /*14f0*/  DFMA R8, R10, R8, R10 ;  /* 0x000000080a08722b */ /* 0x000fd0000000000a */
[----:B------:R-:W-:-:S08]  /*1500*/  DMUL R8, R8, 2.2250738585072013831e-308 ;  /* 0x0010000008087828 */ /* 0x000fd00000000000 */
[----:B------:R-:W-:-:S08]  /*1510*/  DFMA R2, -R2, R8, 1 ;  /* 0x3ff000000202742b */ /* 0x000fd00000000108 */
[----:B------:R-:W-:-:S08]  /*1520*/  DFMA R2, R2, R2, R2 ;  /* 0x000000020202722b */ /* 0x000fd00000000002 */
[----:B------:R-:W-:Y:S01]  /*1530*/  DFMA R6, R8, R2, R8 ;  /* 0x000000020806722b */ /* 0x000fe20000000008 */
[----:B------:R-:W-:Y:S10]  /*1540*/  BRA `(.L_x_1801) ;  /* 0x0000000000307947 */ /* 0x000ff40003800000 */
.L_x_1802:
[----:B------:R-:W-:Y:S01]  /*1550*/  DMUL R2, R2, 8.11296384146066816958e+31 ;  /* 0x4690000002027828 */ /* 0x000fe20000000000 */
[----:B------:R-:W-:-:S05]  /*1560*/  IMAD.MOV.U32 R6, RZ, RZ, R8 ;  /* 0x000000ffff067224 */ /* 0x000fca00078e0008 */
[----:B------:R-:W0:Y:S02]  /*1570*/  MUFU.RCP64H R7, R3 ;  /* 0x0000000300077308 */ /* 0x000e240000001800 */
[----:B0-----:R-:W-:-:S08]  /*1580*/  DFMA R8, -R2, R6, 1 ;  /* 0x3ff000000208742b */ /* 0x001fd00000000106 */
[----:B------:R-:W-:-:S08]  /*1590*/  DFMA R8, R8, R8, R8 ;  /* 0x000000080808722b */ /* 0x000fd00000000008 */
[----:B------:R-:W-:-:S08]  /*15a0*/  DFMA R8, R6, R8, R6 ;  /* 0x000000080608722b */ /* 0x000fd00000000006 */
[----:B------:R-:W-:-:S08]  /*15b0*/  DFMA R6, -R2, R8, 1 ;  /* 0x3ff000000206742b */ /* 0x000fd00000000108 */
[----:B------:R-:W-:-:S08]  /*15c0*/  DFMA R6, R8, R6, R8 ;  /* 0x000000060806722b */ /* 0x000fd00000000008 */
[----:B------:R-:W-:Y:S01]  /*15d0*/  DMUL R6, R6, 8.11296384146066816958e+31 ;  /* 0x4690000006067828 */ /* 0x000fe20000000000 */
[----:B------:R-:W-:Y:S10]  /*15e0*/  BRA `(.L_x_1801) ;  /* 0x0000000000087947 */ /* 0x000ff40003800000 */
.L_x_1800:
[----:B------:R-:W-:Y:S01]  /*15f0*/  LOP3.LUT R7, R3, 0x80000, RZ, 0xfc, !PT ;  /* 0x0008000003077812 */ /* 0x000fe200078efcff */
[----:B------:R-:W-:-:S07]  /*1600*/  IMAD.MOV.U32 R6, RZ, RZ, R2 ;  /* 0x000000ffff067224 */ /* 0x000fce00078e0002 */
.L_x_1801:
[----:B------:R-:W-:Y:S05]  /*1610*/  BSYNC.RECONVERGENT B1 ;  /* 0x0000000000017941 */ /* 0x000fea0003800200 */
.L_x_1799:
[----:B------:R-:W-:Y:S01]  /*1620*/  MOV R2, R0 ;  /* 0x0000000000027202 */ /* 0x000fe20000000f00 */
[----:B------:R-:W-:-:S04]  /*1630*/  IMAD.MOV.U32 R3, RZ, RZ, 0x0 ;  /* 0x00000000ff037424 */ /* 0x000fc800078e00ff */
[----:B------:R-:W-:Y:S05]  /*1640*/  RET.REL.NODEC R2 `(_Z5scorejjPdS_) ;  /* 0xffffffe8026c7950 */ /* 0x000fea0003c3ffff */
        .weak           $__internal_3_$__cuda_sm20_dsqrt_rn_f64_mediumpath_v1
        .type           $__internal_3_$__cuda_sm20_dsqrt_rn_f64_mediumpath_v1,@function
        .size           $__internal_3_$__cuda_sm20_dsqrt_rn_f64_mediumpath_v1,($_Z5scorejjPdS_$__internal_accurate_pow - $__internal_3_$__cuda_sm20_dsqrt_rn_f64_mediumpath_v1)
$__internal_3_$__cuda_sm20_dsqrt_rn_f64_mediumpath_v1:
[----:B------:R-:W-:Y:S01]  /*1650*/  ISETP.GE.U32.AND P0, PT, R2, -0x3400000, PT ;  /* 0xfcc000000200780c */ /* 0x000fe20003f06070 */
[----:B------:R-:W-:Y:S01]  /*1660*/  BSSY.RECONVERGENT B1, `(.L_x_1803) ;  /* 0x0000028000017945 */ /* 0x000fe20003800200 */
[----:B------:R-:W-:Y:S01]  /*1670*/  IMAD.MOV.U32 R13, RZ, RZ, R11 ;  /* 0x000000ffff0d7224 */ /* 0x000fe200078e000b */
[----:B------:R-:W-:Y:S01]  /*1680*/  MOV R3, R15 ;  /* 0x0000000f00037202 */ /* 0x000fe20000000f00 */
[----:B------:R-:W-:Y:S02]  /*1690*/  IMAD.MOV.U32 R10, RZ, RZ, R16 ;  /* 0x000000ffff0a7224 */ /* 0x000fe400078e0010 */
[----:B------:R-:W-:Y:S02]  /*16a0*/  IMAD.MOV.U32 R11, RZ, RZ, R17 ;  /* 0x000000ffff0b7224 */ /* 0x000fe400078e0011 */
[----:B------:R-:W-:-:S05]  /*16b0*/  IMAD.MOV.U32 R2, RZ, RZ, R14 ;  /* 0x000000ffff027224 */ /* 0x000fca00078e000e */
[----:B------:R-:W-:Y:S05]  /*16c0*/  @!P0 BRA `(.L_x_1804) ;  /* 0x0000000000208947 */ /* 0x000fea0003800000 */
[----:B------:R-:W-:-:S10]  /*16d0*/  DFMA.RM R2, R2, R12, R6 ;  /* 0x0000000c0202722b */ /* 0x000fd40000004006 */
[----:B------:R-:W-:-:S05]  /*16e0*/  IADD3 R8, P0, PT, R2, 0x1, RZ ;  /* 0x0000000102087810 */ /* 0x000fca0007f1e0ff */
[----:B------:R-:W-:-:S06]  /*16f0*/  IMAD.X R9, RZ, RZ, R3, P0 ;  /* 0x000000ffff097224 */ /* 0x000fcc00000e0603 */
[----:B------:R-:W-:-:S08]  /*1700*/  DFMA.RP R6, -R2, R8, R10 ;  /* 0x000000080206722b */ /* 0x000fd0000000810a */
[----:B------:R-:W-:-:S06]  /*1710*/  DSETP.GT.AND P0, PT, R6, RZ, PT ;  /* 0x000000ff0600722a */ /* 0x000fcc0003f04000 */
[----:B------:R-:W-:Y:S02]  /*1720*/  FSEL R2, R8, R2, P0 ;  /* 0x0000000208027208 */ /* 0x000fe40000000000 */
[----:B------:R-:W-:Y:S01]  /*1730*/  FSEL R3, R9, R3, P0 ;  /* 0x0000000309037208 */ /* 0x000fe20000000000 */
[----:B------:R-:W-:Y:S06]  /*1740*/  BRA `(.L_x_1805) ;  /* 0x0000000000647947 */ /* 0x000fec0003800000 */
.L_x_1804:
[----:B------:R-:W-:-:S14]  /*1750*/  DSETP.NE.AND P0, PT, R10, RZ, PT ;  /* 0x000000ff0a00722a */ /* 0x000fdc0003f05000 */
[----:B------:R-:W-:Y:S05]  /*1760*/  @!P0 BRA `(.L_x_1806) ;  /* 0x0000000000588947 */ /* 0x000fea0003800000 */
[----:B------:R-:W-:-:S13]  /*1770*/  ISETP.GE.AND P0, PT, R11, RZ, PT ;  /* 0x000000ff0b00720c */ /* 0x000fda0003f06270 */
[----:B------:R-:W-:Y:S02]  /*1780*/  @!P0 IMAD.MOV.U32 R2, RZ, RZ, 0x0 ;  /* 0x00000000ff028424 */ /* 0x000fe400078e00ff */
[----:B------:R-:W-:Y:S01]  /*1790*/  @!P0 IMAD.MOV.U32 R3, RZ, RZ, -0x80000 ;  /* 0xfff80000ff038424 */ /* 0x000fe200078e00ff */
[----:B------:R-:W-:Y:S06]  /*17a0*/  @!P0 BRA `(.L_x_1805) ;  /* 0x00000000004c8947 */ /* 0x000fec0003800000 */
[----:B------:R-:W-:-:S13]  /*17b0*/  ISETP.GT.AND P0, PT, R11, 0x7fefffff, PT ;  /* 0x7fefffff0b00780c */ /* 0x000fda0003f04270 */
[----:B------:R-:W-:Y:S05]  /*17c0*/  @P0 BRA `(.L_x_1806) ;  /* 0x0000000000400947 */ /* 0x000fea0003800000 */
[----:B------:R-:W-:Y:S01]  /*17d0*/  DMUL R2, R10, 8.11296384146066816958e+31 ;  /* 0x469000000a027828 */ /* 0x000fe20000000000 */
[----:B------:R-:W-:Y:S01]  /*17e0*/  IMAD.MOV.U32 R6, RZ, RZ, RZ ;  /* 0x000000ffff067224 */ /* 0x000fe200078e00ff */
[----:B------:R-:W-:Y:S01]  /*17f0*/  MOV R11, 0x3fd80000 ;  /* 0x3fd80000000b7802 */ /* 0x000fe20000000f00 */
[----:B------:R-:W-:-:S03]  /*1800*/  IMAD.MOV.U32 R10, RZ, RZ, 0x0 ;  /* 0x00000000ff0a7424 */ /* 0x000fc600078e00ff */
[----:B------:R-:W0:Y:S02]  /*1810*/  MUFU.RSQ64H R7, R3 ;  /* 0x0000000300077308 */ /* 0x000e240000001c00 */
[----:B0-----:R-:W-:-:S08]  /*1820*/  DMUL R8, R6, R6 ;  /* 0x0000000606087228 */ /* 0x001fd00000000000 */
[----:B------:R-:W-:-:S08]  /*1830*/  DFMA R8, R2, -R8, 1 ;  /* 0x3ff000000208742b */ /* 0x000fd00000000808 */
[----:B------:R-:W-:Y:S02]  /*1840*/  DFMA R10, R8, R10, 0.5 ;  /* 0x3fe00000080a742b */ /* 0x000fe4000000000a */
[----:B------:R-:W-:-:S08]  /*1850*/  DMUL R8, R6, R8 ;  /* 0x0000000806087228 */ /* 0x000fd00000000000 */
[----:B------:R-:W-:-:S08]  /*1860*/  DFMA R8, R10, R8, R6 ;  /* 0x000000080a08722b */ /* 0x000fd00000000006 */
[----:B------:R-:W-:Y:S02]  /*1870*/  DMUL R6, R2, R8 ;  /* 0x0000000802067228 */ /* 0x000fe40000000000 */
[----:B------:R-:W-:-:S06]  /*1880*/  VIADD R9, R9, 0xfff00000 ;  /* 0xfff0000009097836 */ /* 0x000fcc0000000000 */
[----:B------:R-:W-:-:S08]  /*1890*/  DFMA R10, R6, -R6, R2 ;  /* 0x80000006060a722b */ /* 0x000fd00000000002 */
[----:B------:R-:W-:-:S10]  /*18a0*/  DFMA R2, R8, R10, R6 ;  /* 0x0000000a0802722b */ /* 0x000fd40000000006 */
[----:B------:R-:W-:Y:S01]  /*18b0*/  VIADD R3, R3, 0xfcb00000 ;  /* 0xfcb0000003037836 */ /* 0x000fe20000000000 */
[----:B------:R-:W-:Y:S06]  /*18c0*/  BRA `(.L_x_1805) ;  /* 0x0000000000047947 */ /* 0x000fec0003800000 */
.L_x_1806:
[----:B------:R-:W-:-:S11]  /*18d0*/  DADD R2, R10, R10 ;  /* 0x000000000a027229 */ /* 0x000fd6000000000a */
.L_x_1805:
[----:B------:R-:W-:Y:S05]  /*18e0*/  BSYNC.RECONVERGENT B1 ;  /* 0x0000000000017941 */ /* 0x000fea0003800200 */
.L_x_1803:
[----:B------:R-:W-:Y:S02]  /*18f0*/  IMAD.MOV.U32 R8, RZ, RZ, R2 ;  /* 0x000000ffff087224 */ /* 0x000fe400078e0002 */
[----:B------:R-:W-:Y:S01]  /*1900*/  IMAD.MOV.U32 R9, RZ, RZ, R3 ;  /* 0x000000ffff097224 */ /* 0x000fe200078e0003 */
[----:B------:R-:W-:Y:S01]  /*1910*/  MOV R3, 0x0 ;  /* 0x0000000000037802 */ /* 0x000fe20000000f00 */
[----:B------:R-:W-:-:S04]  /*1920*/  IMAD.MOV.U32 R2, RZ, RZ, R0 ;  /* 0x000000ffff027224 */ /* 0x000fc800078e0000 */
[----:B------:R-:W-:Y:S05]  /*1930*/  RET.REL.NODEC R2 `(_Z5scorejjPdS_) ;  /* 0xffffffe402b07950 */ /* 0x000fea0003c3ffff */
        .type           $_Z5scorejjPdS_$__internal_accurate_pow,@function
        .size           $_Z5scorejjPdS_$__internal_accurate_pow,(.L_x_1813 - $_Z5scorejjPdS_$__internal_accurate_pow)
$_Z5scorejjPdS_$__internal_accurate_pow:
[----:B------:R-:W-:Y:S01]  /*1940*/  ISETP.GT.U32.AND P1, PT, R0, 0xfffff, PT ;  /* 0x000fffff0000780c */ /* 0x000fe20003f24070 */
[----:B------:R-:W-:Y:S01]  /*1950*/  IMAD.MOV.U32 R8, RZ, RZ, R7 ;  /* 0x000000ffff087224 */ /* 0x000fe200078e0007 */
[----:B------:R-:W-:Y:S01]  /*1960*/  UMOV UR10, 0x7d2cafe2 ;  /* 0x7d2cafe2000a7882 */ /* 0x000fe20000000000 */
[----:B------:R-:W-:Y:S01]  /*1970*/  IMAD.MOV.U32 R9, RZ, RZ, R0 ;  /* 0x000000ffff097224 */ /* 0x000fe200078e0000 */
[----:B------:R-:W-:Y:S01]  /*1980*/  UMOV UR11, 0x3eb0f5ff ;  /* 0x3eb0f5ff000b7882 */ /* 0x000fe20000000000 */
[----:B------:R-:W-:Y:S01]  /*1990*/  UMOV UR12, 0x3b39803f ;  /* 0x3b39803f000c7882 */ /* 0x000fe20000000000 */
[----:B------:R-:W-:-:S07]  /*19a0*/  UMOV UR13, 0x3c7abc9e ;  /* 0x3c7abc9e000d7882 */ /* 0x000fce0000000000 */
[----:B------:R-:W-:Y:S01]  /*19b0*/  @!P1 DMUL R14, R8, 1.80143985094819840000e+16 ;  /* 0x43500000080e9828 */ /* 0x000fe20000000000 */
[--C-:B------:R-:W-:Y:S01]  /*19c0*/  IMAD.MOV.U32 R8, RZ, RZ, R0.reuse ;  /* 0x000000ffff087224 */ /* 0x100fe200078e0000 */
[----:B------:R-:W-:-:S08]  /*19d0*/  SHF.R.U32.HI R0, RZ, 0x14, R0 ;  /* 0x00000014ff007819 */ /* 0x000fd00000011600 */
[----:B------:R-:W-:Y:S01]  /*19e0*/  @!P1 IMAD.MOV.U32 R8, RZ, RZ, R15 ;  /* 0x000000ffff089224 */ /* 0x000fe200078e000f */
[----:B------:R-:W-:Y:S01]  /*19f0*/  @!P1 LEA.HI R0, R15, 0xffffffca, RZ, 0xc ;  /* 0xffffffca0f009811 */ /* 0x000fe200078f60ff */
[----:B------:R-:W-:-:S03]  /*1a00*/  @!P1 IMAD.MOV.U32 R7, RZ, RZ, R14 ;  /* 0x000000ffff079224 */ /* 0x000fc600078e000e */
[----:B------:R-:W-:Y:S02]  /*1a10*/  LOP3.LUT R8, R8, 0x800fffff, RZ, 0xc0, !PT ;  /* 0x800fffff08087812 */ /* 0x000fe400078ec0ff */
[----:B------:R-:W-:Y:S02]  /*1a20*/  MOV R24, R7 ;  /* 0x0000000700187202 */ /* 0x000fe40000000f00 */
[----:B------:R-:W-:-:S04]  /*1a30*/  LOP3.LUT R8, R8, 0x3ff00000, RZ, 0xfc, !PT ;  /* 0x3ff0000008087812 */ /* 0x000fc800078efcff */
[----:B------:R-:W-:Y:S01]  /*1a40*/  ISETP.GE.U32.AND P2, PT, R8, 0x3ff6a09f, PT ;  /* 0x3ff6a09f0800780c */ /* 0x000fe20003f46070 */
[----:B------:R-:W-:Y:S02]  /*1a50*/  IMAD.MOV.U32 R25, RZ, RZ, R8 ;  /* 0x000000ffff197224 */ /* 0x000fe400078e0008 */
[----:B------:R-:W-:-:S10]  /*1a60*/  IMAD.MOV.U32 R8, RZ, RZ, RZ ;  /* 0x000000ffff087224 */ /* 0x000fd400078e00ff */
[----:B------:R-:W-:-:S04]  /*1a70*/  @P2 VIADD R7, R25, 0xfff00000 ;  /* 0xfff0000019072836 */ /* 0x000fc80000000000 */
[----:B------:R-:W-:Y:S02]  /*1a80*/  @P2 IMAD.MOV.U32 R25, RZ, RZ, R7 ;  /* 0x000000ffff192224 */ /* 0x000fe400078e0007 */
[C---:B------:R-:W-:Y:S02]  /*1a90*/  VIADD R7, R0.reuse, 0xfffffc01 ;  /* 0xfffffc0100077836 */ /* 0x040fe40000000000 */
[----:B------:R-:W-:Y:S02]  /*1aa0*/  @P2 VIADD R7, R0, 0xfffffc02 ;  /* 0xfffffc0200072836 */ /* 0x000fe40000000000 */
[C---:B------:R-:W-:Y:S02]  /*1ab0*/  DADD R22, R24.reuse, 1 ;  /* 0x3ff0000018167429 */ /* 0x040fe40000000000 */
[----:B------:R-:W-:-:S04]  /*1ac0*/  DADD R24, R24, -1 ;  /* 0xbff0000018187429 */ /* 0x000fc80000000000 */
[----:B------:R-:W0:Y:S02]  /*1ad0*/  MUFU.RCP64H R9, R23 ;  /* 0x0000001700097308 */ /* 0x000e240000001800 */
[----:B0-----:R-:W-:-:S08]  /*1ae0*/  DFMA R22, -R22, R8, 1 ;  /* 0x3ff000001616742b */ /* 0x001fd00000000108 */
[----:B------:R-:W-:-:S08]  /*1af0*/  DFMA R22, R22, R22, R22 ;  /* 0x000000161616722b */ /* 0x000fd00000000016 */
[----:B------:R-:W-:Y:S01]  /*1b00*/  DFMA R22, R8, R22, R8 ;  /* 0x000000160816722b */ /* 0x000fe20000000008 */
[----:B------:R-:W-:Y:S01]  /*1b10*/  IMAD.MOV.U32 R8, RZ, RZ, 0x41ad3b5a ;  /* 0x41ad3b5aff087424 */ /* 0x000fe200078e00ff */
[----:B------:R-:W-:-:S06]  /*1b20*/  MOV R9, 0x3ed0f5d2 ;  /* 0x3ed0f5d200097802 */ /* 0x000fcc0000000f00 */
[----:B------:R-:W-:-:S08]  /*1b30*/  DMUL R26, R24, R22 ;  /* 0x00000016181a7228 */ /* 0x000fd00000000000 */
[----:B------:R-:W-:-:S08]  /*1b40*/  DFMA R26, R24, R22, R26 ;  /* 0x00000016181a722b */ /* 0x000fd0000000001a */
[----:B------:R-:W-:-:S08]  /*1b50*/  DMUL R28, R26, R26 ;  /* 0x0000001a1a1c7228 */ /* 0x000fd00000000000 */
[----:B------:R-:W-:Y:S01]  /*1b60*/  DFMA R8, R28, UR10, R8 ;  /* 0x0000000a1c087c2b */ /* 0x000fe20008000008 */
[----:B------:R-:W-:Y:S01]  /*1b70*/  UMOV UR10, 0x75488a3f ;  /* 0x75488a3f000a7882 */ /* 0x000fe20000000000 */
[----:B------:R-:W-:-:S06]  /*1b80*/  UMOV UR11, 0x3ef3b20a ;  /* 0x3ef3b20a000b7882 */ /* 0x000fcc0000000000 */
[----:B------:R-:W-:Y:S01]  /*1b90*/  DFMA R20, R28, R8, UR10 ;  /* 0x0000000a1c147e2b */ /* 0x000fe20008000008 */
[----:B------:R-:W-:Y:S01]  /*1ba0*/  UMOV UR10, 0xe4faecd5 ;  /* 0xe4faecd5000a7882 */ /* 0x000fe20000000000 */
[----:B------:R-:W-:Y:S01]  /*1bb0*/  UMOV UR11, 0x3f1745cd ;  /* 0x3f1745cd000b7882 */ /* 0x000fe20000000000 */
[----:B------:R-:W-:-:S05]  /*1bc0*/  DADD R8, R24, -R26 ;  /* 0x0000000018087229 */ /* 0x000fca000000081a */
[----:B------:R-:W-:Y:S01]  /*1bd0*/  DFMA R20, R28, R20, UR10 ;  /* 0x0000000a1c147e2b */ /* 0x000fe20008000014 */
[----:B------:R-:W-:Y:S01]  /*1be0*/  UMOV UR10, 0x258a578b ;  /* 0x258a578b000a7882 */ /* 0x000fe20000000000 */
[----:B------:R-:W-:Y:S01]  /*1bf0*/  UMOV UR11, 0x3f3c71c7 ;  /* 0x3f3c71c7000b7882 */ /* 0x000fe20000000000 */
[----:B------:R-:W-:-:S05]  /*1c00*/  DADD R8, R8, R8 ;  /* 0x0000000008087229 */ /* 0x000fca0000000008 */
[----:B------:R-:W-:Y:S01]  /*1c10*/  DFMA R20, R28, R20, UR10 ;  /* 0x0000000a1c147e2b */ /* 0x000fe20008000014 */
[----:B------:R-:W-:Y:S01]  /*1c20*/  UMOV UR10, 0x9242b910 ;  /* 0x9242b910000a7882 */ /* 0x000fe20000000000 */
[----:B------:R-:W-:Y:S01]  /*1c30*/  UMOV UR11, 0x3f624924 ;  /* 0x3f624924000b7882 */ /* 0x000fe20000000000 */
[----:B------:R-:W-:-:S05]  /*1c40*/  DFMA R8, R24, -R26, R8 ;  /* 0x8000001a1808722b */ /* 0x000fca0000000008 */
[----:B------:R-:W-:Y:S01]  /*1c50*/  DFMA R20, R28, R20, UR10 ;  /* 0x0000000a1c147e2b */ /* 0x000fe20008000014 */
[----:B------:R-:W-:Y:S01]  /*1c60*/  UMOV UR10, 0x99999dfb ;  /* 0x99999dfb000a7882 */ /* 0x000fe20000000000 */
[----:B------:R-:W-:Y:S01]  /*1c70*/  UMOV UR11, 0x3f899999 ;  /* 0x3f899999000b7882 */ /* 0x000fe20000000000 */
[----:B------:R-:W-:-:S05]  /*1c80*/  DMUL R8, R22, R8 ;  /* 0x0000000816087228 */ /* 0x000fca0000000000 */
[----:B------:R-:W-:Y:S01]  /*1c90*/  DFMA R20, R28, R20, UR10 ;  /* 0x0000000a1c147e2b */ /* 0x000fe20008000014 */
[----:B------:R-:W-:Y:S01]  /*1ca0*/  UMOV UR10, 0x55555555 ;  /* 0x55555555000a7882 */ /* 0x000fe20000000000 */
[----:B------:R-:W-:-:S03]  /*1cb0*/  UMOV UR11, 0x3fb55555 ;  /* 0x3fb55555000b7882 */ /* 0x000fc60000000000 */
[----:B------:R-:W-:Y:S02]  /*1cc0*/  VIADD R31, R9, 0x100000 ;  /* 0x00100000091f7836 */ /* 0x000fe40000000000 */
[----:B------:R-:W-:Y:S01]  /*1cd0*/  IMAD.MOV.U32 R30, RZ, RZ, R8 ;  /* 0x000000ffff1e7224 */ /* 0x000fe200078e0008 */
[----:B------:R-:W-:-:S08]  /*1ce0*/  DFMA R24, R28, R20, UR10 ;  /* 0x0000000a1c187e2b */ /* 0x000fd00008000014 */
[----:B------:R-:W-:Y:S01]  /*1cf0*/  DADD R22, -R24, UR10 ;  /* 0x0000000a18167e29 */ /* 0x000fe20008000100 */
[----:B------:R-:W-:Y:S01]  /*1d00*/  UMOV UR10, 0xb9e7b0 ;  /* 0x00b9e7b0000a7882 */ /* 0x000fe20000000000 */
[----:B------:R-:W-:-:S06]  /*1d10*/  UMOV UR11, 0x3c46a4cb ;  /* 0x3c46a4cb000b7882 */ /* 0x000fcc0000000000 */
[----:B------:R-:W-:Y:S02]  /*1d20*/  DFMA R22, R28, R20, R22 ;  /* 0x000000141c16722b */ /* 0x000fe40000000016 */
[----:B------:R-:W-:-:S06]  /*1d30*/  DMUL R20, R26, R26 ;  /* 0x0000001a1a147228 */ /* 0x000fcc0000000000 */
[----:B------:R-:W-:Y:S01]  /*1d40*/  DADD R22, R22, -UR10 ;  /* 0x8000000a16167e29 */ /* 0x000fe20008000000 */
[----:B------:R-:W-:Y:S01]  /*1d50*/  UMOV UR10, 0x80000000 ;  /* 0x80000000000a7882 */ /* 0x000fe20000000000 */
[C---:B------:R-:W-:Y:S01]  /*1d60*/  DFMA R14, R26.reuse, R26, -R20 ;  /* 0x0000001a1a0e722b */ /* 0x040fe20000000814 */
[----:B------:R-:W-:Y:S01]  /*1d70*/  UMOV UR11, 0x43300000 ;  /* 0x43300000000b7882 */ /* 0x000fe20000000000 */
[----:B------:R-:W-:-:S06]  /*1d80*/  DMUL R28, R26, R20 ;  /* 0x000000141a1c7228 */ /* 0x000fcc0000000000 */
[C---:B------:R-:W-:Y:S02]  /*1d90*/  DFMA R30, R26.reuse, R30, R14 ;  /* 0x0000001e1a1e722b */ /* 0x040fe4000000000e */
[----:B------:R-:W-:-:S08]  /*1da0*/  DFMA R14, R26, R20, -R28 ;  /* 0x000000141a0e722b */ /* 0x000fd0000000081c */
[----:B------:R-:W-:Y:S02]  /*1db0*/  DFMA R14, R8, R20, R14 ;  /* 0x00000014080e722b */ /* 0x000fe4000000000e */
[----:B------:R-:W-:-:S06]  /*1dc0*/  DADD R20, R24, R22 ;  /* 0x0000000018147229 */ /* 0x000fcc0000000016 */
[----:B------:R-:W-:Y:S02]  /*1dd0*/  DFMA R14, R26, R30, R14 ;  /* 0x0000001e1a0e722b */ /* 0x000fe4000000000e */
[----:B------:R-:W-:Y:S02]  /*1de0*/  DADD R30, R24, -R20 ;  /* 0x00000000181e7229 */ /* 0x000fe40000000814 */
[----:B------:R-:W-:-:S06]  /*1df0*/  DMUL R24, R20, R28 ;  /* 0x0000001c14187228 */ /* 0x000fcc0000000000 */
[----:B------:R-:W-:Y:S02]  /*1e00*/  DADD R30, R22, R30 ;  /* 0x00000000161e7229 */ /* 0x000fe4000000001e */
[----:B------:R-:W-:-:S08]  /*1e10*/  DFMA R22, R20, R28, -R24 ;  /* 0x0000001c1416722b */ /* 0x000fd00000000818 */
[----:B------:R-:W-:Y:S01]  /*1e20*/  DFMA R14, R20, R14, R22 ;  /* 0x0000000e140e722b */ /* 0x000fe20000000016 */
[----:B------:R-:W-:Y:S01]  /*1e30*/  LOP3.LUT R22, R7, 0x80000000, RZ, 0x3c, !PT ;  /* 0x8000000007167812 */ /* 0x000fe200078e3cff */
[----:B------:R-:W-:-:S06]  /*1e40*/  IMAD.MOV.U32 R23, RZ, RZ, 0x43300000 ;  /* 0x43300000ff177424 */ /* 0x000fcc00078e00ff */
[----:B------:R-:W-:Y:S02]  /*1e50*/  DFMA R30, R30, R28, R14 ;  /* 0x0000001c1e1e722b */ /* 0x000fe4000000000e */
[----:B------:R-:W-:Y:S01]  /*1e60*/  DADD R22, R22, -UR10 ;  /* 0x8000000a16167e29 */ /* 0x000fe20008000000 */
[----:B------:R-:W-:Y:S01]  /*1e70*/  UMOV UR10, 0xfefa39ef ;  /* 0xfefa39ef000a7882 */ /* 0x000fe20000000000 */
[----:B------:R-:W-:-:S04]  /*1e80*/  UMOV UR11, 0x3fe62e42 ;  /* 0x3fe62e42000b7882 */ /* 0x000fc80000000000 */
[----:B------:R-:W-:-:S08]  /*1e90*/  DADD R20, R24, R30 ;  /* 0x0000000018147229 */ /* 0x000fd0000000001e */
[--C-:B------:R-:W-:Y:S02]  /*1ea0*/  DADD R14, R26, R20.reuse ;  /* 0x000000001a0e7229 */ /* 0x100fe40000000014 */
[----:B------:R-:W-:-:S06]  /*1eb0*/  DADD R24, R24, -R20 ;  /* 0x0000000018187229 */ /* 0x000fcc0000000814 */
[----:B------:R-:W-:Y:S02]  /*1ec0*/  DADD R26, R26, -R14 ;  /* 0x000000001a1a7229 */ /* 0x000fe4000000080e */
[----:B------:R-:W-:-:S06]  /*1ed0*/  DADD R24, R30, R24 ;  /* 0x000000001e187229 */ /* 0x000fcc0000000018 */
[----:B------:R-:W-:-:S08]  /*1ee0*/  DADD R26, R20, R26 ;  /* 0x00000000141a7229 */ /* 0x000fd0000000001a */
[----:B------:R-:W-:-:S08]  /*1ef0*/  DADD R24, R24, R26 ;  /* 0x0000000018187229 */ /* 0x000fd0000000001a */
[----:B------:R-:W-:-:S08]  /*1f00*/  DADD R8, R8, R24 ;  /* 0x0000000008087229 */ /* 0x000fd00000000018 */
[----:B------:R-:W-:-:S08]  /*1f10*/  DADD R24, R14, R8 ;  /* 0x000000000e187229 */ /* 0x000fd00000000008 */
[--C-:B------:R-:W-:Y:S02]  /*1f20*/  DFMA R20, R22, UR10, R24.reuse ;  /* 0x0000000a16147c2b */ /* 0x100fe40008000018 */
[----:B------:R-:W-:-:S06]  /*1f30*/  DADD R26, R14, -R24 ;  /* 0x000000000e1a7229 */ /* 0x000fcc0000000818 */
[----:B------:R-:W-:Y:S02]  /*1f40*/  DFMA R14, R22, -UR10, R20 ;  /* 0x8000000a160e7c2b */ /* 0x000fe40008000014 */
[----:B------:R-:W-:-:S06]  /*1f50*/  DADD R26, R8, R26 ;  /* 0x00000000081a7229 */ /* 0x000fcc000000001a */
[----:B------:R-:W-:-:S08]  /*1f60*/  DADD R14, -R24, R14 ;  /* 0x00000000180e7229 */ /* 0x000fd0000000010e */
[----:B------:R-:W-:-:S08]  /*1f70*/  DADD R14, R26, -R14 ;  /* 0x000000001a0e7229 */ /* 0x000fd0000000080e */
[----:B------:R-:W-:-:S08]  /*1f80*/  DFMA R22, R22, UR12, R14 ;  /* 0x0000000c16167c2b */ /* 0x000fd0000800000e */
[----:B------:R-:W-:-:S08]  /*1f90*/  DADD R8, R20, R22 ;  /* 0x0000000014087229 */ /* 0x000fd00000000016 */
[----:B------:R-:W-:Y:S02]  /*1fa0*/  DADD R14, R20, -R8 ;  /* 0x00000000140e7229 */ /* 0x000fe40000000808 */
[----:B------:R-:W-:-:S06]  /*1fb0*/  DMUL R20, R8, 2 ;  /* 0x4000000008147828 */ /* 0x000fcc0000000000 */
[----:B------:R-:W-:Y:S02]  /*1fc0*/  DADD R14, R22, R14 ;  /* 0x00000000160e7229 */ /* 0x000fe4000000000e */
[----:B------:R-:W-:Y:S01]  /*1fd0*/  DFMA R8, R8, 2, -R20 ;  /* 0x400000000808782b */ /* 0x000fe20000000814 */
[----:B------:R-:W-:Y:S01]  /*1fe0*/  MOV R22, 0x652b82fe ;  /* 0x652b82fe00167802 */ /* 0x000fe20000000f00 */
[----:B------:R-:W-:-:S06]  /*1ff0*/  IMAD.MOV.U32 R23, RZ, RZ, 0x3ff71547 ;  /* 0x3ff71547ff177424 */ /* 0x000fcc00078e00ff */
[----:B------:R-:W-:-:S08]  /*2000*/  DFMA R14, R14, 2, R8 ;  /* 0x400000000e0e782b */ /* 0x000fd00000000008 */
[----:B------:R-:W-:-:S08]  /*2010*/  DADD R24, R20, R14 ;  /* 0x0000000014187229 */ /* 0x000fd0000000000e */
[----:B------:R-:W-:Y:S02]  /*2020*/  DFMA R22, R24, R22, 6.75539944105574400000e+15 ;  /* 0x433800001816742b */ /* 0x000fe40000000016 */
[----:B------:R-:W-:Y:S01]  /*2030*/  FSETP.GEU.AND P1, PT, |R25|, 4.1917929649353027344, PT ;  /* 0x4086232b1900780b */ /* 0x000fe20003f2e200 */
[----:B------:R-:W-:-:S05]  /*2040*/  DADD R20, R20, -R24 ;  /* 0x0000000014147229 */ /* 0x000fca0000000818 */
[----:B------:R-:W-:-:S03]  /*2050*/  DADD R8, R22, -6.75539944105574400000e+15 ;  /* 0xc338000016087429 */ /* 0x000fc60000000000 */
[----:B------:R-:W-:-:S05]  /*2060*/  DADD R14, R14, R20 ;  /* 0x000000000e0e7229 */ /* 0x000fca0000000014 */
[----:B------:R-:W-:Y:S01]  /*2070*/  DFMA R26, R8, -UR10, R24 ;  /* 0x8000000a081a7c2b */ /* 0x000fe20008000018 */
[----:B------:R-:W-:Y:S01]  /*2080*/  UMOV UR10, 0x3b39803f ;  /* 0x3b39803f000a7882 */ /* 0x000fe20000000000 */
[----:B------:R-:W-:-:S06]  /*2090*/  UMOV UR11, 0x3c7abc9e ;  /* 0x3c7abc9e000b7882 */ /* 0x000fcc0000000000 */
[----:B------:R-:W-:Y:S01]  /*20a0*/  DFMA R26, R8, -UR10, R26 ;  /* 0x8000000a081a7c2b */ /* 0x000fe2000800001a */
[----:B------:R-:W-:Y:S01]  /*20b0*/  UMOV UR10, 0x69ce2bdf ;  /* 0x69ce2bdf000a7882 */ /* 0x000fe20000000000 */
[----:B------:R-:W-:Y:S01]  /*20c0*/  IMAD.MOV.U32 R8, RZ, RZ, -0x35dec16 ;  /* 0xfca213eaff087424 */ /* 0x000fe200078e00ff */
[----:B------:R-:W-:Y:S01]  /*20d0*/  UMOV UR11, 0x3e5ade15 ;  /* 0x3e5ade15000b7882 */ /* 0x000fe20000000000 */
[----:B------:R-:W-:-:S06]  /*20e0*/  IMAD.MOV.U32 R9, RZ, RZ, 0x3e928af3 ;  /* 0x3e928af3ff097424 */ /* 0x000fcc00078e00ff */
[----:B------:R-:W-:Y:S01]  /*20f0*/  DFMA R8, R26, UR10, R8 ;  /* 0x0000000a1a087c2b */ /* 0x000fe20008000008 */
[----:B------:R-:W-:Y:S01]  /*2100*/  UMOV UR10, 0x62401315 ;  /* 0x62401315000a7882 */ /* 0x000fe20000000000 */
[----:B------:R-:W-:-:S06]  /*2110*/  UMOV UR11, 0x3ec71dee ;  /* 0x3ec71dee000b7882 */ /* 0x000fcc0000000000 */
[----:B------:R-:W-:Y:S01]  /*2120*/  DFMA R8, R26, R8, UR10 ;  /* 0x0000000a1a087e2b */ /* 0x000fe20008000008 */
        /* <DEDUP_REMOVED lines=20> */
[----:B------:R-:W-:-:S08]  /*2270*/  DFMA R8, R26, R8, UR10 ;  /* 0x0000000a1a087e2b */ /* 0x000fd00008000008 */
[----:B------:R-:W-:-:S08]  /*2280*/  DFMA R8, R26, R8, 1 ;  /* 0x3ff000001a08742b */ /* 0x000fd00000000008 */
[----:B------:R-:W-:-:S10]  /*2290*/  DFMA R8, R26, R8, 1 ;  /* 0x3ff000001a08742b */ /* 0x000fd40000000008 */
[----:B------:R-:W-:Y:S02]  /*22a0*/  IMAD R21, R22, 0x100000, R9 ;  /* 0x0010000016157824 */ /* 0x000fe400078e0209 */
[----:B------:R-:W-:Y:S01]  /*22b0*/  IMAD.MOV.U32 R20, RZ, RZ, R8 ;  /* 0x000000ffff147224 */ /* 0x000fe200078e0008 */
[----:B------:R-:W-:Y:S06]  /*22c0*/  @!P1 BRA `(.L_x_1807) ;  /* 0x0000000000309947 */ /* 0x000fec0003800000 */
[----:B------:R-:W-:Y:S01]  /*22d0*/  FSETP.GEU.AND P2, PT, |R25|, 4.2275390625, PT ;  /* 0x408748001900780b */ /* 0x000fe20003f4e200 */
[C---:B------:R-:W-:Y:S02]  /*22e0*/  DADD R20, R24.reuse, +INF ;  /* 0x7ff0000018147429 */ /* 0x040fe40000000000 */
[----:B------:R-:W-:-:S08]  /*22f0*/  DSETP.GEU.AND P1, PT, R24, RZ, PT ;  /* 0x000000ff1800722a */ /* 0x000fd00003f2e000 */
[----:B------:R-:W-:Y:S02]  /*2300*/  FSEL R20, R20, RZ, P1 ;  /* 0x000000ff14147208 */ /* 0x000fe40000800000 */
[----:B------:R-:W-:Y:S02]  /*2310*/  @!P2 LEA.HI R0, R22, R22, RZ, 0x1 ;  /* 0x000000161600a211 */ /* 0x000fe400078f08ff */
[----:B------:R-:W-:Y:S02]  /*2320*/  FSEL R21, R21, RZ, P1 ;  /* 0x000000ff15157208 */ /* 0x000fe40000800000 */
[----:B------:R-:W-:-:S04]  /*2330*/  @!P2 SHF.R.S32.HI R0, RZ, 0x1, R0 ;  /* 0x00000001ff00a819 */ /* 0x000fc80000011400 */
[----:B------:R-:W-:Y:S01]  /*2340*/  @!P2 IADD3 R7, PT, PT, R22, -R0, RZ ;  /* 0x800000001607a210 */ /* 0x000fe20007ffe0ff */
[----:B------:R-:W-:Y:S02]  /*2350*/  @!P2 IMAD R9, R0, 0x100000, R9 ;  /* 0x001000000009a824 */ /* 0x000fe400078e0209 */
[----:B------:R-:W-:Y:S01]  /*2360*/  @!P2 IMAD.MOV.U32 R22, RZ, RZ, RZ ;  /* 0x000000ffff16a224 */ /* 0x000fe200078e00ff */
[----:B------:R-:W-:-:S06]  /*2370*/  @!P2 LEA R23, R7, 0x3ff00000, 0x14 ;  /* 0x3ff000000717a811 */ /* 0x000fcc00078ea0ff */
[----:B------:R-:W-:-:S11]  /*2380*/  @!P2 DMUL R20, R8, R22 ;  /* 0x000000160814a228 */ /* 0x000fd60000000000 */
.L_x_1807:
[----:B------:R-:W-:Y:S01]  /*2390*/  DFMA R14, R14, R20, R20 ;  /* 0x000000140e0e722b */ /* 0x000fe20000000014 */
[----:B------:R-:W-:Y:S01]  /*23a0*/  IMAD.MOV.U32 R8, RZ, RZ, R6 ;  /* 0x000000ffff087224 */ /* 0x000fe200078e0006 */
[----:B------:R-:W-:Y:S01]  /*23b0*/  DSETP.NEU.AND P1, PT, |R20|, +INF , PT ;  /* 0x7ff000001400742a */ /* 0x000fe20003f2d200 */
[----:B------:R-:W-:-:S07]  /*23c0*/  IMAD.MOV.U32 R9, RZ, RZ, 0x0 ;  /* 0x00000000ff097424 */ /* 0x000fce00078e00ff */
[----:B------:R-:W-:Y:S02]  /*23d0*/  FSEL R0, R20, R14, !P1 ;  /* 0x0000000e14007208 */ /* 0x000fe40004800000 */
[----:B------:R-:W-:Y:S01]  /*23e0*/  FSEL R7, R21, R15, !P1 ;  /* 0x0000000f15077208 */ /* 0x000fe20004800000 */
[----:B------:R-:W-:Y:S06]  /*23f0*/  RET.REL.NODEC R8 `(_Z5scorejjPdS_) ;  /* 0xffffffdc08007950 */ /* 0x000fec0003c3ffff */
.L_x_1808:
        /* <DEDUP_REMOVED lines=16> */
.L_x_1813:


//--------------------- .nv.global.init           --------------------------
	.section	.nv.global.init,"aw",@progbits
	.align	4
.nv.global.init:
	.type		mrg32k3aM1SubSeq,@object
	.size		mrg32k3aM1SubSeq,(mrg32k3aM2SubSeq - mrg32k3aM1SubSeq)
mrg32k3aM1SubSeq:
        /*0000*/ 	.byte	0x0b, 0xcc, 0xee, 0x04, 0x73, 0x29, 0x8b, 0x6f, 0xf6, 0x53, 0x03, 0xf6, 0x23, 0xf6, 0xea, 0xda
        /* <DEDUP_REMOVED lines=125> */
	.type		mrg32k3aM2SubSeq,@object
	.size		mrg32k3aM2SubSeq,(mrg32k3aM1 - mrg32k3aM2SubSeq)
mrg32k3aM2SubSeq:
        /* <DEDUP_REMOVED lines=126> */
	.type		mrg32k3aM1,@object
	.size		mrg32k3aM1,(mrg32k3aM1Seq - mrg32k3aM1)
mrg32k3aM1:
        /* <DEDUP_REMOVED lines=144> */
	.type		mrg32k3aM1Seq,@object
	.size		mrg32k3aM1Seq,(mrg32k3aM2 - mrg32k3aM1Seq)
mrg32k3aM1Seq:
        /* <DEDUP_REMOVED lines=144> */
	.type		mrg32k3aM2,@object
	.size		mrg32k3aM2,(mrg32k3aM2Seq - mrg32k3aM2)
mrg32k3aM2:
        /* <DEDUP_REMOVED lines=144> */
	.type		mrg32k3aM2Seq,@object
	.size		mrg32k3aM2Seq,(precalc_xorwow_matrix - mrg32k3aM2Seq)
mrg32k3aM2Seq:
        /* <DEDUP_REMOVED lines=144> */
	.type		precalc_xorwow_matrix,@object
	.size		precalc_xorwow_matrix,(precalc_xorwow_offset_matrix - precalc_xorwow_matrix)
precalc_xorwow_matrix:
        /* <DEDUP_REMOVED lines=6400> */
	.type		precalc_xorwow_offset_matrix,@object
	.size		precalc_xorwow_offset_matrix,(.L_1 - precalc_xorwow_offset_matrix)
precalc_xorwow_offset_matrix:
        /* <DEDUP_REMOVED lines=6400> */
.L_1:


//--------------------- .nv.shared._ZN3cub18CUB_300001_SM_10006detail6reduce28DeviceReduceSingleTileKernelINS2_10policy_hubIN4cuda3std3__45tupleIJdiEEEy12larger_tupleIdEE10Policy1000EPS9_SE_iSB_S9_S9_NS7_10__identityEEEvT0_T1_T2_T3_T4_T6_ --------------------------
	.section	.nv.shared._ZN3cub18CUB_300001_SM_10006detail6reduce28DeviceReduceSingleTileKernelINS2_10policy_hubIN4cuda3std3__45tupleIJdiEEEy12larger_tupleIdEE10Policy1000EPS9_SE_iSB_S9_S9_NS7_10__identityEEEvT0_T1_T2_T3_T4_T6_,"aw",@nobits
	.sectionflags	@""
	.align	16
.nv.shared._ZN3cub18CUB_300001_SM_10006detail6reduce28DeviceReduceSingleTileKernelINS2_10policy_hubIN4cuda3std3__45tupleIJdiEEEy12larger_tupleIdEE10Policy1000EPS9_SE_iSB_S9_S9_NS7_10__identityEEEvT0_T1_T2_T3_T4_T6_:
	.zero		1184


//--------------------- .nv.shared.reserved.0     --------------------------
	.section	.nv.shared.reserved.0,"aw",@nobits
	.weak		__nv_reservedSMEM_offset_0_alias
	.size		__nv_reservedSMEM_offset_0_alias, 0, 64
	.other		__nv_reservedSMEM_offset_0_alias,@"STO_CUDA_RESERVED_SHARED STV_DEFAULT"
__nv_reservedSMEM_offset_0_alias:
	.zero		0
	.zero		64


//--------------------- .nv.global                --------------------------
	.section	.nv.global,"aw",@nobits
.nv.global:
	.type		_ZN34_INTERNAL_f14fa45c_4_k_cu_62364bc86thrust24THRUST_300001_SM_1000_NS12placeholders2_8E,@object
	.size		_ZN34_INTERNAL_f14fa45c_4_k_cu_62364bc86thrust24THRUST_300001_SM_1000_NS12placeholders2_8E,(_ZN34_INTERNAL_f14fa45c_4_k_cu_62364bc84cuda3std3__436_GLOBAL__N__f14fa45c_4_k_cu_62364bc86ignoreE - _ZN34_INTERNAL_f14fa45c_4_k_cu_62364bc86thrust24THRUST_300001_SM_1000_NS12placeholders2_8E)
_ZN34_INTERNAL_f14fa45c_4_k_cu_62364bc86thrust24THRUST_300001_SM_1000_NS12placeholders2_8E:
	.zero		1
	.type		_ZN34_INTERNAL_f14fa45c_4_k_cu_62364bc84cuda3std3__436_GLOBAL__N__f14fa45c_4_k_cu_62364bc86ignoreE,@object
	.size		_ZN34_INTERNAL_f14fa45c_4_k_cu_62364bc84cuda3std3__436_GLOBAL__N__f14fa45c_4_k_cu_62364bc86ignoreE,(_ZN34_INTERNAL_f14fa45c_4_k_cu_62364bc84cuda3std6ranges3__45__cpo4dataE - _ZN34_INTERNAL_f14fa45c_4_k_cu_62364bc84cuda3std3__436_GLOBAL__N__f14fa45c_4_k_cu_62364bc86ignoreE)
_ZN34_INTERNAL_f14fa45c_4_k_cu_62364bc84cuda3std3__436_GLOBAL__N__f14fa45c_4_k_cu_62364bc86ignoreE:
	.zero		1
	.type		_ZN34_INTERNAL_f14fa45c_4_k_cu_62364bc84cuda3std6ranges3__45__cpo4dataE,@object
	.size		_ZN34_INTERNAL_f14fa45c_4_k_cu_62364bc84cuda3std6ranges3__45__cpo4dataE,(_ZN34_INTERNAL_f14fa45c_4_k_cu_62364bc86thrust24THRUST_300001_SM_1000_NS6system3cpp3parE - _ZN34_INTERNAL_f14fa45c_4_k_cu_62364bc84cuda3std6ranges3__45__cpo4dataE)
_ZN34_INTERNAL_f14fa45c_4_k_cu_62364bc84cuda3std6ranges3__45__cpo4dataE:
	.zero		1
	.type		_ZN34_INTERNAL_f14fa45c_4_k_cu_62364bc86thrust24THRUST_300001_SM_1000_NS6system3cpp3parE,@object
	.size		_ZN34_INTERNAL_f14fa45c_4_k_cu_62364bc86thrust24THRUST_300001_SM_1000_NS6system3cpp3parE,(_ZN34_INTERNAL_f14fa45c_4_k_cu_62364bc84cuda3std3__45__cpo5beginE - _ZN34_INTERNAL_f14fa45c_4_k_cu_62364bc86thrust24THRUST_300001_SM_1000_NS6system3cpp3parE)
_ZN34_INTERNAL_f14fa45c_4_k_cu_62364bc86thrust24THRUST_300001_SM_1000_NS6system3cpp3parE:
	.zero		1
	.type		_ZN34_INTERNAL_f14fa45c_4_k_cu_62364bc84cuda3std3__45__cpo5beginE,@object
	.size		_ZN34_INTERNAL_f14fa45c_4_k_cu_62364bc84cuda3std3__45__cpo5beginE,(_ZN34_INTERNAL_f14fa45c_4_k_cu_62364bc84cuda3std6ranges3__45__cpo5beginE - _ZN34_INTERNAL_f14fa45c_4_k_cu_62364bc84cuda3std3__45__cpo5beginE)
_ZN34_INTERNAL_f14fa45c_4_k_cu_62364bc84cuda3std3__45__cpo5beginE:
	.zero		1
	.type		_ZN34_INTERNAL_f14fa45c_4_k_cu_62364bc84cuda3std6ranges3__45__cpo5beginE,@object
	.size		_ZN34_INTERNAL_f14fa45c_4_k_cu_62364bc84cuda3std6ranges3__45__cpo5beginE,(_ZN34_INTERNAL_f14fa45c_4_k_cu_62364bc86thrust24THRUST_300001_SM_1000_NS6deviceE - _ZN34_INTERNAL_f14fa45c_4_k_cu_62364bc84cuda3std6ranges3__45__cpo5beginE)
_ZN34_INTERNAL_f14fa45c_4_k_cu_62364bc84cuda3std6ranges3__45__cpo5beginE:
	.zero		1
	.type		_ZN34_INTERNAL_f14fa45c_4_k_cu_62364bc86thrust24THRUST_300001_SM_1000_NS6deviceE,@object
	.size		_ZN34_INTERNAL_f14fa45c_4_k_cu_62364bc86thrust24THRUST_300001_SM_1000_NS6deviceE,(_ZN34_INTERNAL_f14fa45c_4_k_cu_62364bc84cuda3std3__47nulloptE - _ZN34_INTERNAL_f14fa45c_4_k_cu_62364bc86thrust24THRUST_300001_SM_1000_NS6deviceE)
_ZN34_INTERNAL_f14fa45c_4_k_cu_62364bc86thrust24THRUST_300001_SM_1000_NS6deviceE:
	.zero		1
	.type		_ZN34_INTERNAL_f14fa45c_4_k_cu_62364bc84cuda3std3__47nulloptE,@object
	.size		_ZN34_INTERNAL_f14fa45c_4_k_cu_62364bc84cuda3std3__47nulloptE,(_ZN34_INTERNAL_f14fa45c_4_k_cu_62364bc84cuda3std6ranges3__45__cpo8distanceE - _ZN34_INTERNAL_f14fa45c_4_k_cu_62364bc84cuda3std3__47nulloptE)
_ZN34_INTERNAL_f14fa45c_4_k_cu_62364bc84cuda3std3__47nulloptE:
	.zero		1
	.type		_ZN34_INTERNAL_f14fa45c_4_k_cu_62364bc84cuda3std6ranges3__45__cpo8distanceE,@object
	.size		_ZN34_INTERNAL_f14fa45c_4_k_cu_62364bc84cuda3std6ranges3__45__cpo8distanceE,(_ZN34_INTERNAL_f14fa45c_4_k_cu_62364bc86thrust24THRUST_300001_SM_1000_NS12placeholders2_4E - _ZN34_INTERNAL_f14fa45c_4_k_cu_62364bc84cuda3std6ranges3__45__cpo8distanceE)
_ZN34_INTERNAL_f14fa45c_4_k_cu_62364bc84cuda3std6ranges3__45__cpo8distanceE:
	.zero		1
	.type		_ZN34_INTERNAL_f14fa45c_4_k_cu_62364bc86thrust24THRUST_300001_SM_1000_NS12placeholders2_4E,@object
	.size		_ZN34_INTERNAL_f14fa45c_4_k_cu_62364bc86thrust24THRUST_300001_SM_1000_NS12placeholders2_4E,(_ZN34_INTERNAL_f14fa45c_4_k_cu_62364bc84cuda3std3__45__cpo6rbeginE - _ZN34_INTERNAL_f14fa45c_4_k_cu_62364bc86thrust24THRUST_300001_SM_1000_NS12placeholders2_4E)
_ZN34_INTERNAL_f14fa45c_4_k_cu_62364bc86thrust24THRUST_300001_SM_1000_NS12placeholders2_4E:
	.zero		1
	.type		_ZN34_INTERNAL_f14fa45c_4_k_cu_62364bc84cuda3std3__45__cpo6rbeginE,@object
	.size		_ZN34_INTERNAL_f14fa45c_4_k_cu_62364bc84cuda3std3__45__cpo6rbeginE,(_ZN34_INTERNAL_f14fa45c_4_k_cu_62364bc84cuda3std6ranges3__45__cpo7advanceE - _ZN34_INTERNAL_f14fa45c_4_k_cu_62364bc84cuda3std3__45__cpo6rbeginE)
_ZN34_INTERNAL_f14fa45c_4_k_cu_62364bc84cuda3std3__45__cpo6rbeginE:
	.zero		1
	.type		_ZN34_INTERNAL_f14fa45c_4_k_cu_62364bc84cuda3std6ranges3__45__cpo7advanceE,@object
	.size		_ZN34_INTERNAL_f14fa45c_4_k_cu_62364bc84cuda3std6ranges3__45__cpo7advanceE,(_ZN34_INTERNAL_f14fa45c_4_k_cu_62364bc86thrust24THRUST_300001_SM_1000_NS12placeholders3_10E - _ZN34_INTERNAL_f14fa45c_4_k_cu_62364bc84cuda3std6ranges3__45__cpo7advanceE)
_ZN34_INTERNAL_f14fa45c_4_k_cu_62364bc84cuda3std6ranges3__45__cpo7advanceE:
	.zero		1
	.type		_ZN34_INTERNAL_f14fa45c_4_k_cu_62364bc86thrust24THRUST_300001_SM_1000_NS12placeholders3_10E,@object
	.size		_ZN34_INTERNAL_f14fa45c_4_k_cu_62364bc86thrust24THRUST_300001_SM_1000_NS12placeholders3_10E,(_ZN34_INTERNAL_f14fa45c_4_k_cu_62364bc84cuda3std3__48in_placeE - _ZN34_INTERNAL_f14fa45c_4_k_cu_62364bc86thrust24THRUST_300001_SM_1000_NS12placeholders3_10E)
_ZN34_INTERNAL_f14fa45c_4_k_cu_62364bc86thrust24THRUST_300001_SM_1000_NS12placeholders3_10E:
	.zero		1
	.type		_ZN34_INTERNAL_f14fa45c_4_k_cu_62364bc84cuda3std3__48in_placeE,@object
	.size		_ZN34_INTERNAL_f14fa45c_4_k_cu_62364bc84cuda3std3__48in_placeE,(_ZN34_INTERNAL_f14fa45c_4_k_cu_62364bc84cuda3std6ranges3__45__cpo4sizeE - _ZN34_INTERNAL_f14fa45c_4_k_cu_62364bc84cuda3std3__48in_placeE)
_ZN34_INTERNAL_f14fa45c_4_k_cu_62364bc84cuda3std3__48in_placeE:
	.zero		1
	.type		_ZN34_INTERNAL_f14fa45c_4_k_cu_62364bc84cuda3std6ranges3__45__cpo4sizeE,@object
	.size		_ZN34_INTERNAL_f14fa45c_4_k_cu_62364bc84cuda3std6ranges3__45__cpo4sizeE,(_ZN34_INTERNAL_f14fa45c_4_k_cu_62364bc86thrust24THRUST_300001_SM_1000_NS12placeholders2_2E - _ZN34_INTERNAL_f14fa45c_4_k_cu_62364bc84cuda3std6ranges3__45__cpo4sizeE)
_ZN34_INTERNAL_f14fa45c_4_k_cu_62364bc84cuda3std6ranges3__45__cpo4sizeE:
	.zero		1
	.type		_ZN34_INTERNAL_f14fa45c_4_k_cu_62364bc86thrust24THRUST_300001_SM_1000_NS12placeholders2_2E,@object
	.size		_ZN34_INTERNAL_f14fa45c_4_k_cu_62364bc86thrust24THRUST_300001_SM_1000_NS12placeholders2_2E,(_ZN34_INTERNAL_f14fa45c_4_k_cu_62364bc84cuda3std3__45__cpo6cbeginE - _ZN34_INTERNAL_f14fa45c_4_k_cu_62364bc86thrust24THRUST_300001_SM_1000_NS12placeholders2_2E)
_ZN34_INTERNAL_f14fa45c_4_k_cu_62364bc86thrust24THRUST_300001_SM_1000_NS12placeholders2_2E:
	.zero		1
	.type		_ZN34_INTERNAL_f14fa45c_4_k_cu_62364bc84cuda3std3__45__cpo6cbeginE,@object
	.size		_ZN34_INTERNAL_f14fa45c_4_k_cu_62364bc84cuda3std3__45__cpo6cbeginE,(_ZN34_INTERNAL_f14fa45c_4_k_cu_62364bc84cuda3std6ranges3__45__cpo6cbeginE - _ZN34_INTERNAL_f14fa45c_4_k_cu_62364bc84cuda3std3__45__cpo6cbeginE)
_ZN34_INTERNAL_f14fa45c_4_k_cu_62364bc84cuda3std3__45__cpo6cbeginE:
	.zero		1
	.type		_ZN34_INTERNAL_f14fa45c_4_k_cu_62364bc84cuda3std6ranges3__45__cpo6cbeginE,@object
	.size		_ZN34_INTERNAL_f14fa45c_4_k_cu_62364bc84cuda3std6ranges3__45__cpo6cbeginE,(_ZN34_INTERNAL_f14fa45c_4_k_cu_62364bc86thrust24THRUST_300001_SM_1000_NS12placeholders2_6E - _ZN34_INTERNAL_f14fa45c_4_k_cu_62364bc84cuda3std6ranges3__45__cpo6cbeginE)
_ZN34_INTERNAL_f14fa45c_4_k_cu_62364bc84cuda3std6ranges3__45__cpo6cbeginE:
	.zero		1
	.type		_ZN34_INTERNAL_f14fa45c_4_k_cu_62364bc86thrust24THRUST_300001_SM_1000_NS12placeholders2_6E,@object
	.size		_ZN34_INTERNAL_f14fa45c_4_k_cu_62364bc86thrust24THRUST_300001_SM_1000_NS12placeholders2_6E,(_ZN34_INTERNAL_f14fa45c_4_k_cu_62364bc84cuda3std3__45__cpo7crbeginE - _ZN34_INTERNAL_f14fa45c_4_k_cu_62364bc86thrust24THRUST_300001_SM_1000_NS12placeholders2_6E)
_ZN34_INTERNAL_f14fa45c_4_k_cu_62364bc86thrust24THRUST_300001_SM_1000_NS12placeholders2_6E:
	.zero		1
	.type		_ZN34_INTERNAL_f14fa45c_4_k_cu_62364bc84cuda3std3__45__cpo7crbeginE,@object
	.size		_ZN34_INTERNAL_f14fa45c_4_k_cu_62364bc84cuda3std3__45__cpo7crbeginE,(_ZN34_INTERNAL_f14fa45c_4_k_cu_62364bc84cuda3std6ranges3__45__cpo4nextE - _ZN34_INTERNAL_f14fa45c_4_k_cu_62364bc84cuda3std3__45__cpo7crbeginE)
_ZN34_INTERNAL_f14fa45c_4_k_cu_62364bc84cuda3std3__45__cpo7crbeginE:
	.zero		1
	.type		_ZN34_INTERNAL_f14fa45c_4_k_cu_62364bc84cuda3std6ranges3__45__cpo4nextE,@object
	.size		_ZN34_INTERNAL_f14fa45c_4_k_cu_62364bc84cuda3std6ranges3__45__cpo4nextE,(_ZN34_INTERNAL_f14fa45c_4_k_cu_62364bc84cuda3std6ranges3__45__cpo4swapE - _ZN34_INTERNAL_f14fa45c_4_k_cu_62364bc84cuda3std6ranges3__45__cpo4nextE)
_ZN34_INTERNAL_f14fa45c_4_k_cu_62364bc84cuda3std6ranges3__45__cpo4nextE:
	.zero		1
	.type		_ZN34_INTERNAL_f14fa45c_4_k_cu_62364bc84cuda3std6ranges3__45__cpo4swapE,@object
	.size		_ZN34_INTERNAL_f14fa45c_4_k_cu_62364bc84cuda3std6ranges3__45__cpo4swapE,(_ZN34_INTERNAL_f14fa45c_4_k_cu_62364bc86thrust24THRUST_300001_SM_1000_NS8cuda_cub10par_nosyncE - _ZN34_INTERNAL_f14fa45c_4_k_cu_62364bc84cuda3std6ranges3__45__cpo4swapE)
_ZN34_INTERNAL_f14fa45c_4_k_cu_62364bc84cuda3std6ranges3__45__cpo4swapE:
	.zero		1
	.type		_ZN34_INTERNAL_f14fa45c_4_k_cu_62364bc86thrust24THRUST_300001_SM_1000_NS8cuda_cub10par_nosyncE,@object
	.size		_ZN34_INTERNAL_f14fa45c_4_k_cu_62364bc86thrust24THRUST_300001_SM_1000_NS8cuda_cub10par_nosyncE,(_ZN34_INTERNAL_f14fa45c_4_k_cu_62364bc86thrust24THRUST_300001_SM_1000_NS3seqE - _ZN34_INTERNAL_f14fa45c_4_k_cu_62364bc86thrust24THRUST_300001_SM_1000_NS8cuda_cub10par_nosyncE)
_ZN34_INTERNAL_f14fa45c_4_k_cu_62364bc86thrust24THRUST_300001_SM_1000_NS8cuda_cub10par_nosyncE:
	.zero		1
	.type		_ZN34_INTERNAL_f14fa45c_4_k_cu_62364bc86thrust24THRUST_300001_SM_1000_NS3seqE,@object
	.size		_ZN34_INTERNAL_f14fa45c_4_k_cu_62364bc86thrust24THRUST_300001_SM_1000_NS3seqE,(_ZN34_INTERNAL_f14fa45c_4_k_cu_62364bc84cuda3std3__420unreachable_sentinelE - _ZN34_INTERNAL_f14fa45c_4_k_cu_62364bc86thrust24THRUST_300001_SM_1000_NS3seqE)
_ZN34_INTERNAL_f14fa45c_4_k_cu_62364bc86thrust24THRUST_300001_SM_1000_NS3seqE:
	.zero		1
	.type		_ZN34_INTERNAL_f14fa45c_4_k_cu_62364bc84cuda3std3__420unreachable_sentinelE,@object
	.size		_ZN34_INTERNAL_f14fa45c_4_k_cu_62364bc84cuda3std3__420unreachable_sentinelE,(_ZN34_INTERNAL_f14fa45c_4_k_cu_62364bc84cuda3std6ranges3__45__cpo5ssizeE - _ZN34_INTERNAL_f14fa45c_4_k_cu_62364bc84cuda3std3__420unreachable_sentinelE)
_ZN34_INTERNAL_f14fa45c_4_k_cu_62364bc84cuda3std3__420unreachable_sentinelE:
	.zero		1
	.type		_ZN34_INTERNAL_f14fa45c_4_k_cu_62364bc84cuda3std6ranges3__45__cpo5ssizeE,@object
	.size		_ZN34_INTERNAL_f14fa45c_4_k_cu_62364bc84cuda3std6ranges3__45__cpo5ssizeE,(_ZN34_INTERNAL_f14fa45c_4_k_cu_62364bc86thrust24THRUST_300001_SM_1000_NS12placeholders2_3E - _ZN34_INTERNAL_f14fa45c_4_k_cu_62364bc84cuda3std6ranges3__45__cpo5ssizeE)
_ZN34_INTERNAL_f14fa45c_4_k_cu_62364bc84cuda3std6ranges3__45__cpo5ssizeE:
	.zero		1
	.type		_ZN34_INTERNAL_f14fa45c_4_k_cu_62364bc86thrust24THRUST_300001_SM_1000_NS12placeholders2_3E,@object
	.size		_ZN34_INTERNAL_f14fa45c_4_k_cu_62364bc86thrust24THRUST_300001_SM_1000_NS12placeholders2_3E,(_ZN34_INTERNAL_f14fa45c_4_k_cu_62364bc84cuda3std3__45__cpo4cendE - _ZN34_INTERNAL_f14fa45c_4_k_cu_62364bc86thrust24THRUST_300001_SM_1000_NS12placeholders2_3E)
_ZN34_INTERNAL_f14fa45c_4_k_cu_62364bc86thrust24THRUST_300001_SM_1000_NS12placeholders2_3E:
	.zero		1
	.type		_ZN34_INTERNAL_f14fa45c_4_k_cu_62364bc84cuda3std3__45__cpo4cendE,@object
	.size		_ZN34_INTERNAL_f14fa45c_4_k_cu_62364bc84cuda3std3__45__cpo4cendE,(_ZN34_INTERNAL_f14fa45c_4_k_cu_62364bc84cuda3std6ranges3__45__cpo4cendE - _ZN34_INTERNAL_f14fa45c_4_k_cu_62364bc84cuda3std3__45__cpo4cendE)
_ZN34_INTERNAL_f14fa45c_4_k_cu_62364bc84cuda3std3__45__cpo4cendE:
	.zero		1
	.type		_ZN34_INTERNAL_f14fa45c_4_k_cu_62364bc84cuda3std6ranges3__45__cpo4cendE,@object
	.size		_ZN34_INTERNAL_f14fa45c_4_k_cu_62364bc84cuda3std6ranges3__45__cpo4cendE,(_ZN34_INTERNAL_f14fa45c_4_k_cu_62364bc86thrust24THRUST_300001_SM_1000_NS12placeholders2_7E - _ZN34_INTERNAL_f14fa45c_4_k_cu_62364bc84cuda3std6ranges3__45__cpo4cendE)
_ZN34_INTERNAL_f14fa45c_4_k_cu_62364bc84cuda3std6ranges3__45__cpo4cendE:
	.zero		1
	.type		_ZN34_INTERNAL_f14fa45c_4_k_cu_62364bc86thrust24THRUST_300001_SM_1000_NS12placeholders2_7E,@object
	.size		_ZN34_INTERNAL_f14fa45c_4_k_cu_62364bc86thrust24THRUST_300001_SM_1000_NS12placeholders2_7E,(_ZN34_INTERNAL_f14fa45c_4_k_cu_62364bc84cuda3std3__45__cpo5crendE - _ZN34_INTERNAL_f14fa45c_4_k_cu_62364bc86thrust24THRUST_300001_SM_1000_NS12placeholders2_7E)
_ZN34_INTERNAL_f14fa45c_4_k_cu_62364bc86thrust24THRUST_300001_SM_1000_NS12placeholders2_7E:
	.zero		1
	.type		_ZN34_INTERNAL_f14fa45c_4_k_cu_62364bc84cuda3std3__45__cpo5crendE,@object
	.size		_ZN34_INTERNAL_f14fa45c_4_k_cu_62364bc84cuda3std3__45__cpo5crendE,(_ZN34_INTERNAL_f14fa45c_4_k_cu_62364bc84cuda3std6ranges3__45__cpo4prevE - _ZN34_INTERNAL_f14fa45c_4_k_cu_62364bc84cuda3std3__45__cpo5crendE)
_ZN34_INTERNAL_f14fa45c_4_k_cu_62364bc84cuda3std3__45__cpo5crendE:
	.zero		1
	.type		_ZN34_INTERNAL_f14fa45c_4_k_cu_62364bc84cuda3std6ranges3__45__cpo4prevE,@object
	.size		_ZN34_INTERNAL_f14fa45c_4_k_cu_62364bc84cuda3std6ranges3__45__cpo4prevE,(_ZN34_INTERNAL_f14fa45c_4_k_cu_62364bc84cuda3std6ranges3__45__cpo9iter_moveE - _ZN34_INTERNAL_f14fa45c_4_k_cu_62364bc84cuda3std6ranges3__45__cpo4prevE)
_ZN34_INTERNAL_f14fa45c_4_k_cu_62364bc84cuda3std6ranges3__45__cpo4prevE:
	.zero		1
	.type		_ZN34_INTERNAL_f14fa45c_4_k_cu_62364bc84cuda3std6ranges3__45__cpo9iter_moveE,@object
	.size		_ZN34_INTERNAL_f14fa45c_4_k_cu_62364bc84cuda3std6ranges3__45__cpo9iter_moveE,(_ZN34_INTERNAL_f14fa45c_4_k_cu_62364bc86thrust24THRUST_300001_SM_1000_NS6system6detail10sequential3seqE - _ZN34_INTERNAL_f14fa45c_4_k_cu_62364bc84cuda3std6ranges3__45__cpo9iter_moveE)
_ZN34_INTERNAL_f14fa45c_4_k_cu_62364bc84cuda3std6ranges3__45__cpo9iter_moveE:
	.zero		1
	.type		_ZN34_INTERNAL_f14fa45c_4_k_cu_62364bc86thrust24THRUST_300001_SM_1000_NS6system6detail10sequential3seqE,@object
	.size		_ZN34_INTERNAL_f14fa45c_4_k_cu_62364bc86thrust24THRUST_300001_SM_1000_NS6system6detail10sequential3seqE,(_ZN34_INTERNAL_f14fa45c_4_k_cu_62364bc86thrust24THRUST_300001_SM_1000_NS12placeholders2_9E - _ZN34_INTERNAL_f14fa45c_4_k_cu_62364bc86thrust24THRUST_300001_SM_1000_NS6system6detail10sequential3seqE)
_ZN34_INTERNAL_f14fa45c_4_k_cu_62364bc86thrust24THRUST_300001_SM_1000_NS6system6detail10sequential3seqE:
	.zero		1
	.type		_ZN34_INTERNAL_f14fa45c_4_k_cu_62364bc86thrust24THRUST_300001_SM_1000_NS12placeholders2_9E,@object
	.size		_ZN34_INTERNAL_f14fa45c_4_k_cu_62364bc86thrust24THRUST_300001_SM_1000_NS12placeholders2_9E,(_ZN34_INTERNAL_f14fa45c_4_k_cu_62364bc84cuda3std3__419piecewise_constructE - _ZN34_INTERNAL_f14fa45c_4_k_cu_62364bc86thrust24THRUST_300001_SM_1000_NS12placeholders2_9E)
_ZN34_INTERNAL_f14fa45c_4_k_cu_62364bc86thrust24THRUST_300001_SM_1000_NS12placeholders2_9E:
	.zero		1
	.type		_ZN34_INTERNAL_f14fa45c_4_k_cu_62364bc84cuda3std3__419piecewise_constructE,@object
	.size		_ZN34_INTERNAL_f14fa45c_4_k_cu_62364bc84cuda3std3__419piecewise_constructE,(_ZN34_INTERNAL_f14fa45c_4_k_cu_62364bc84cuda3std6ranges3__45__cpo5cdataE - _ZN34_INTERNAL_f14fa45c_4_k_cu_62364bc84cuda3std3__419piecewise_constructE)
_ZN34_INTERNAL_f14fa45c_4_k_cu_62364bc84cuda3std3__419piecewise_constructE:
	.zero		1
	.type		_ZN34_INTERNAL_f14fa45c_4_k_cu_62364bc84cuda3std6ranges3__45__cpo5cdataE,@object
	.size		_ZN34_INTERNAL_f14fa45c_4_k_cu_62364bc84cuda3std6ranges3__45__cpo5cdataE,(_ZN34_INTERNAL_f14fa45c_4_k_cu_62364bc86thrust24THRUST_300001_SM_1000_NS12placeholders2_1E - _ZN34_INTERNAL_f14fa45c_4_k_cu_62364bc84cuda3std6ranges3__45__cpo5cdataE)
_ZN34_INTERNAL_f14fa45c_4_k_cu_62364bc84cuda3std6ranges3__45__cpo5cdataE:
	.zero		1
	.type		_ZN34_INTERNAL_f14fa45c_4_k_cu_62364bc86thrust24THRUST_300001_SM_1000_NS12placeholders2_1E,@object
	.size		_ZN34_INTERNAL_f14fa45c_4_k_cu_62364bc86thrust24THRUST_300001_SM_1000_NS12placeholders2_1E,(_ZN34_INTERNAL_f14fa45c_4_k_cu_62364bc84cuda3std3__45__cpo3endE - _ZN34_INTERNAL_f14fa45c_4_k_cu_62364bc86thrust24THRUST_300001_SM_1000_NS12placeholders2_1E)
_ZN34_INTERNAL_f14fa45c_4_k_cu_62364bc86thrust24THRUST_300001_SM_1000_NS12placeholders2_1E:
	.zero		1
	.type		_ZN34_INTERNAL_f14fa45c_4_k_cu_62364bc84cuda3std3__45__cpo3endE,@object
	.size		_ZN34_INTERNAL_f14fa45c_4_k_cu_62364bc84cuda3std3__45__cpo3endE,(_ZN34_INTERNAL_f14fa45c_4_k_cu_62364bc84cuda3std6ranges3__45__cpo3endE - _ZN34_INTERNAL_f14fa45c_4_k_cu_62364bc84cuda3std3__45__cpo3endE)
_ZN34_INTERNAL_f14fa45c_4_k_cu_62364bc84cuda3std3__45__cpo3endE:
	.zero		1
	.type		_ZN34_INTERNAL_f14fa45c_4_k_cu_62364bc84cuda3std6ranges3__45__cpo3endE,@object
	.size		_ZN34_INTERNAL_f14fa45c_4_k_cu_62364bc84cuda3std6ranges3__45__cpo3endE,(_ZN34_INTERNAL_f14fa45c_4_k_cu_62364bc86thrust24THRUST_300001_SM_1000_NS12placeholders2_5E - _ZN34_INTERNAL_f14fa45c_4_k_cu_62364bc84cuda3std6ranges3__45__cpo3endE)
_ZN34_INTERNAL_f14fa45c_4_k_cu_62364bc84cuda3std6ranges3__45__cpo3endE:
	.zero		1
	.type		_ZN34_INTERNAL_f14fa45c_4_k_cu_62364bc86thrust24THRUST_300001_SM_1000_NS12placeholders2_5E,@object
	.size		_ZN34_INTERNAL_f14fa45c_4_k_cu_62364bc86thrust24THRUST_300001_SM_1000_NS12placeholders2_5E,(_ZN34_INTERNAL_f14fa45c_4_k_cu_62364bc84cuda3std3__45__cpo4rendE - _ZN34_INTERNAL_f14fa45c_4_k_cu_62364bc86thrust24THRUST_300001_SM_1000_NS12placeholders2_5E)
_ZN34_INTERNAL_f14fa45c_4_k_cu_62364bc86thrust24THRUST_300001_SM_1000_NS12placeholders2_5E:
	.zero		1
	.type		_ZN34_INTERNAL_f14fa45c_4_k_cu_62364bc84cuda3std3__45__cpo4rendE,@object
	.size		_ZN34_INTERNAL_f14fa45c_4_k_cu_62364bc84cuda3std3__45__cpo4rendE,(_ZN34_INTERNAL_f14fa45c_4_k_cu_62364bc84cuda3std6ranges3__45__cpo9iter_swapE - _ZN34_INTERNAL_f14fa45c_4_k_cu_62364bc84cuda3std3__45__cpo4rendE)
_ZN34_INTERNAL_f14fa45c_4_k_cu_62364bc84cuda3std3__45__cpo4rendE:
	.zero		1
	.type		_ZN34_INTERNAL_f14fa45c_4_k_cu_62364bc84cuda3std6ranges3__45__cpo9iter_swapE,@object
	.size		_ZN34_INTERNAL_f14fa45c_4_k_cu_62364bc84cuda3std6ranges3__45__cpo9iter_swapE,(_ZN34_INTERNAL_f14fa45c_4_k_cu_62364bc84cuda3std3__48unexpectE - _ZN34_INTERNAL_f14fa45c_4_k_cu_62364bc84cuda3std6ranges3__45__cpo9iter_swapE)
_ZN34_INTERNAL_f14fa45c_4_k_cu_62364bc84cuda3std6ranges3__45__cpo9iter_swapE:
	.zero		1
	.type		_ZN34_INTERNAL_f14fa45c_4_k_cu_62364bc84cuda3std3__48unexpectE,@object
	.size		_ZN34_INTERNAL_f14fa45c_4_k_cu_62364bc84cuda3std3__48unexpectE,(_ZN34_INTERNAL_f14fa45c_4_k_cu_62364bc86thrust24THRUST_300001_SM_1000_NS8cuda_cub3parE - _ZN34_INTERNAL_f14fa45c_4_k_cu_62364bc84cuda3std3__48unexpectE)
_ZN34_INTERNAL_f14fa45c_4_k_cu_62364bc84cuda3std3__48unexpectE:
	.zero		1
	.type		_ZN34_INTERNAL_f14fa45c_4_k_cu_62364bc86thrust24THRUST_300001_SM_1000_NS8cuda_cub3parE,@object
	.size		_ZN34_INTERNAL_f14fa45c_4_k_cu_62364bc86thrust24THRUST_300001_SM_1000_NS8cuda_cub3parE,(.L_38 - _ZN34_INTERNAL_f14fa45c_4_k_cu_62364bc86thrust24THRUST_300001_SM_1000_NS8cuda_cub3parE)
_ZN34_INTERNAL_f14fa45c_4_k_cu_62364bc86thrust24THRUST_300001_SM_1000_NS8cuda_cub3parE:
	.zero		1
.L_38:


//--------------------- .nv.shared._ZN3cub18CUB_300001_SM_10006detail6reduce18DeviceReduceKernelINS2_10policy_hubIN4cuda3std3__45tupleIJdiEEEy12larger_tupleIdEE10Policy1000EN6thrust24THRUST_300001_SM_1000_NS12zip_iteratorINS8_IJNSF_6detail15normal_iteratorINSF_10device_ptrIdEEEENSF_17counting_iteratorIiNSF_11use_defaultESN_SN_EEEEEEEySB_S9_NS7_10__identityEEEvT0_PT3_T1_NS0_13GridEvenShareISV_EET2_T4_ --------------------------
	.section	.nv.shared._ZN3cub18CUB_300001_SM_10006detail6reduce18DeviceReduceKernelINS2_10policy_hubIN4cuda3std3__45tupleIJdiEEEy12larger_tupleIdEE10Policy1000EN6thrust24THRUST_300001_SM_1000_NS12zip_iteratorINS8_IJNSF_6detail15normal_iteratorINSF_10device_ptrIdEEEENSF_17counting_iteratorIiNSF_11use_defaultESN_SN_EEEEEEEySB_S9_NS7_10__identityEEEvT0_PT3_T1_NS0_13GridEvenShareISV_EET2_T4_,"aw",@nobits
	.sectionflags	@""
	.align	16
.nv.shared._ZN3cub18CUB_300001_SM_10006detail6reduce18DeviceReduceKernelINS2_10policy_hubIN4cuda3std3__45tupleIJdiEEEy12larger_tupleIdEE10Policy1000EN6thrust24THRUST_300001_SM_1000_NS12zip_iteratorINS8_IJNSF_6detail15normal_iteratorINSF_10device_ptrIdEEEENSF_17counting_iteratorIiNSF_11use_defaultESN_SN_EEEEEEEySB_S9_NS7_10__identityEEEvT0_PT3_T1_NS0_13GridEvenShareISV_EET2_T4_:
	.zero		1184


//--------------------- .nv.shared._ZN3cub18CUB_300001_SM_10006detail6reduce28DeviceReduceSingleTileKernelINS2_10policy_hubIN4cuda3std3__45tupleIJdiEEEy12larger_tupleIdEE10Policy1000EN6thrust24THRUST_300001_SM_1000_NS12zip_iteratorINS8_IJNSF_6detail15normal_iteratorINSF_10device_ptrIdEEEENSF_17counting_iteratorIiNSF_11use_defaultESN_SN_EEEEEEEPS9_ySB_S9_S9_NS7_10__identityEEEvT0_T1_T2_T3_T4_T6_ --------------------------
	.section	.nv.shared._ZN3cub18CUB_300001_SM_10006detail6reduce28DeviceReduceSingleTileKernelINS2_10policy_hubIN4cuda3std3__45tupleIJdiEEEy12larger_tupleIdEE10Policy1000EN6thrust24THRUST_300001_SM_1000_NS12zip_iteratorINS8_IJNSF_6detail15normal_iteratorINSF_10device_ptrIdEEEENSF_17counting_iteratorIiNSF_11use_defaultESN_SN_EEEEEEEPS9_ySB_S9_S9_NS7_10__identityEEEvT0_T1_T2_T3_T4_T6_,"aw",@nobits
	.sectionflags	@""
	.align	16
.nv.shared._ZN3cub18CUB_300001_SM_10006detail6reduce28DeviceReduceSingleTileKernelINS2_10policy_hubIN4cuda3std3__45tupleIJdiEEEy12larger_tupleIdEE10Policy1000EN6thrust24THRUST_300001_SM_1000_NS12zip_iteratorINS8_IJNSF_6detail15normal_iteratorINSF_10device_ptrIdEEEENSF_17counting_iteratorIiNSF_11use_defaultESN_SN_EEEEEEEPS9_ySB_S9_S9_NS7_10__identityEEEvT0_T1_T2_T3_T4_T6_:
	.zero		1184


//--------------------- .nv.shared._ZN3cub18CUB_300001_SM_10006detail6reduce28DeviceReduceSingleTileKernelINS2_10policy_hubIN4cuda3std3__45tupleIJdiEEEj12larger_tupleIdEE10Policy1000EPS9_SE_iSB_S9_S9_NS7_10__identityEEEvT0_T1_T2_T3_T4_T6_ --------------------------
	.section	.nv.shared._ZN3cub18CUB_300001_SM_10006detail6reduce28DeviceReduceSingleTileKernelINS2_10policy_hubIN4cuda3std3__45tupleIJdiEEEj12larger_tupleIdEE10Policy1000EPS9_SE_iSB_S9_S9_NS7_10__identityEEEvT0_T1_T2_T3_T4_T6_,"aw",@nobits
	.sectionflags	@""
	.align	16
.nv.shared._ZN3cub18CUB_300001_SM_10006detail6reduce28DeviceReduceSingleTileKernelINS2_10policy_hubIN4cuda3std3__45tupleIJdiEEEj12larger_tupleIdEE10Policy1000EPS9_SE_iSB_S9_S9_NS7_10__identityEEEvT0_T1_T2_T3_T4_T6_:
	.zero		1184


//--------------------- .nv.shared._ZN3cub18CUB_300001_SM_10006detail6reduce18DeviceReduceKernelINS2_10policy_hubIN4cuda3std3__45tupleIJdiEEEj12larger_tupleIdEE10Policy1000EN6thrust24THRUST_300001_SM_1000_NS12zip_iteratorINS8_IJNSF_6detail15normal_iteratorINSF_10device_ptrIdEEEENSF_17counting_iteratorIiNSF_11use_defaultESN_SN_EEEEEEEjSB_S9_NS7_10__identityEEEvT0_PT3_T1_NS0_13GridEvenShareISV_EET2_T4_ --------------------------
	.section	.nv.shared._ZN3cub18CUB_300001_SM_10006detail6reduce18DeviceReduceKernelINS2_10policy_hubIN4cuda3std3__45tupleIJdiEEEj12larger_tupleIdEE10Policy1000EN6thrust24THRUST_300001_SM_1000_NS12zip_iteratorINS8_IJNSF_6detail15normal_iteratorINSF_10device_ptrIdEEEENSF_17counting_iteratorIiNSF_11use_defaultESN_SN_EEEEEEEjSB_S9_NS7_10__identityEEEvT0_PT3_T1_NS0_13GridEvenShareISV_EET2_T4_,"aw",@nobits
	.sectionflags	@""
	.align	16
.nv.shared._ZN3cub18CUB_300001_SM_10006detail6reduce18DeviceReduceKernelINS2_10policy_hubIN4cuda3std3__45tupleIJdiEEEj12larger_tupleIdEE10Policy1000EN6thrust24THRUST_300001_SM_1000_NS12zip_iteratorINS8_IJNSF_6detail15normal_iteratorINSF_10device_ptrIdEEEENSF_17counting_iteratorIiNSF_11use_defaultESN_SN_EEEEEEEjSB_S9_NS7_10__identityEEEvT0_PT3_T1_NS0_13GridEvenShareISV_EET2_T4_:
	.zero		1184


//--------------------- .nv.shared._ZN3cub18CUB_300001_SM_10006detail6reduce28DeviceReduceSingleTileKernelINS2_10policy_hubIN4cuda3std3__45tupleIJdiEEEj12larger_tupleIdEE10Policy1000EN6thrust24THRUST_300001_SM_1000_NS12zip_iteratorINS8_IJNSF_6detail15normal_iteratorINSF_10device_ptrIdEEEENSF_17counting_iteratorIiNSF_11use_defaultESN_SN_EEEEEEEPS9_jSB_S9_S9_NS7_10__identityEEEvT0_T1_T2_T3_T4_T6_ --------------------------
	.section	.nv.shared._ZN3cub18CUB_300001_SM_10006detail6reduce28DeviceReduceSingleTileKernelINS2_10policy_hubIN4cuda3std3__45tupleIJdiEEEj12larger_tupleIdEE10Policy1000EN6thrust24THRUST_300001_SM_1000_NS12zip_iteratorINS8_IJNSF_6detail15normal_iteratorINSF_10device_ptrIdEEEENSF_17counting_iteratorIiNSF_11use_defaultESN_SN_EEEEEEEPS9_jSB_S9_S9_NS7_10__identityEEEvT0_T1_T2_T3_T4_T6_,"aw",@nobits
	.sectionflags	@""
	.align	16
.nv.shared._ZN3cub18CUB_300001_SM_10006detail6reduce28DeviceReduceSingleTileKernelINS2_10policy_hubIN4cuda3std3__45tupleIJdiEEEj12larger_tupleIdEE10Policy1000EN6thrust24THRUST_300001_SM_1000_NS12zip_iteratorINS8_IJNSF_6detail15normal_iteratorINSF_10device_ptrIdEEEENSF_17counting_iteratorIiNSF_11use_defaultESN_SN_EEEEEEEPS9_jSB_S9_S9_NS7_10__identityEEEvT0_T1_T2_T3_T4_T6_:
	.zero		1184


//--------------------- .nv.shared._ZN3cub18CUB_300001_SM_10006detail9transform16transform_kernelINS2_10policy_hubILb1EN4cuda3std3__45tupleIJN6thrust24THRUST_300001_SM_1000_NS17counting_iteratorIjNSA_11use_defaultESC_SC_EEEEEE10policy1000El3prgNSA_6detail15normal_iteratorINSA_10device_ptrIdEEEEJSD_EEEvT0_iT1_T2_DpNS2_10kernel_argIT3_EE --------------------------
	.section	.nv.shared._ZN3cub18CUB_300001_SM_10006detail9transform16transform_kernelINS2_10policy_hubILb1EN4cuda3std3__45tupleIJN6thrust24THRUST_300001_SM_1000_NS17counting_iteratorIjNSA_11use_defaultESC_SC_EEEEEE10policy1000El3prgNSA_6detail15normal_iteratorINSA_10device_ptrIdEEEEJSD_EEEvT0_iT1_T2_DpNS2_10kernel_argIT3_EE,"aw",@nobits
	.sectionflags	@""
	.align	16
	.zero		1024


//--------------------- .nv.shared._ZN3cub18CUB_300001_SM_10006detail9transform16transform_kernelINS2_10policy_hubILb1EN4cuda3std3__45tupleIJN6thrust24THRUST_300001_SM_1000_NS17counting_iteratorIjNSA_11use_defaultESC_SC_EEEEEE10policy1000Ei3prgNSA_6detail15normal_iteratorINSA_10device_ptrIdEEEEJSD_EEEvT0_iT1_T2_DpNS2_10kernel_argIT3_EE --------------------------
	.section	.nv.shared._ZN3cub18CUB_300001_SM_10006detail9transform16transform_kernelINS2_10policy_hubILb1EN4cuda3std3__45tupleIJN6thrust24THRUST_300001_SM_1000_NS17counting_iteratorIjNSA_11use_defaultESC_SC_EEEEEE10policy1000Ei3prgNSA_6detail15normal_iteratorINSA_10device_ptrIdEEEEJSD_EEEvT0_iT1_T2_DpNS2_10kernel_argIT3_EE,"aw",@nobits
	.sectionflags	@""
	.align	16
	.zero		1024


//--------------------- .nv.shared._ZN3cub18CUB_300001_SM_10006detail8for_each13static_kernelINS2_12policy_hub_t12policy_500_tEmN6thrust24THRUST_300001_SM_1000_NS8cuda_cub20__uninitialized_fill7functorINS7_10device_ptrIdEEdEEEEvT0_T1_ --------------------------
	.section	.nv.shared._ZN3cub18CUB_300001_SM_10006detail8for_each13static_kernelINS2_12policy_hub_t12policy_500_tEmN6thrust24THRUST_300001_SM_1000_NS8cuda_cub20__uninitialized_fill7functorINS7_10device_ptrIdEEdEEEEvT0_T1_,"aw",@nobits
	.sectionflags	@""
	.align	16
	.zero		1024


//--------------------- .nv.shared._ZN3cub18CUB_300001_SM_10006detail11EmptyKernelIvEEvv --------------------------
	.section	.nv.shared._ZN3cub18CUB_300001_SM_10006detail11EmptyKernelIvEEvv,"aw",@nobits
	.sectionflags	@""
	.align	16
	.zero		1024


//--------------------- .nv.shared._ZN6thrust24THRUST_300001_SM_1000_NS8cuda_cub4core6detail13_kernel_agentINS1_8__reduce11ReduceAgentIPN4cuda3std3__45tupleIJdlEEESC_SB_lNS1_9__extrema9arg_min_fIdlNS9_4lessIdEEEEEEJSC_SC_iSH_EEEvDpT0_ --------------------------
	.section	.nv.shared._ZN6thrust24THRUST_300001_SM_1000_NS8cuda_cub4core6detail13_kernel_agentINS1_8__reduce11ReduceAgentIPN4cuda3std3__45tupleIJdlEEESC_SB_lNS1_9__extrema9arg_min_fIdlNS9_4lessIdEEEEEEJSC_SC_iSH_EEEvDpT0_,"aw",@nobits
	.sectionflags	@""
	.align	16
	.zero		1024


//--------------------- .nv.shared._ZN6thrust24THRUST_300001_SM_1000_NS8cuda_cub4core6detail13_kernel_agentINS1_8__reduce11ReduceAgentINS0_12zip_iteratorIN4cuda3std3__45tupleIJNS0_6detail15normal_iteratorINS0_10device_ptrIdEEEENS0_17counting_iteratorIlNS0_11use_defaultESI_SI_EEEEEEEPNSB_IJdlEEESM_lNS1_9__extrema9arg_min_fIdlNSA_4lessIdEEEEEEJSL_SN_lN3cub18CUB_300001_SM_100013GridEvenShareIlEENSV_9GridQueueIyEESS_EEEvDpT0_ --------------------------
	.section	.nv.shared._ZN6thrust24THRUST_300001_SM_1000_NS8cuda_cub4core6detail13_kernel_agentINS1_8__reduce11ReduceAgentINS0_12zip_iteratorIN4cuda3std3__45tupleIJNS0_6detail15normal_iteratorINS0_10device_ptrIdEEEENS0_17counting_iteratorIlNS0_11use_defaultESI_SI_EEEEEEEPNSB_IJdlEEESM_lNS1_9__extrema9arg_min_fIdlNSA_4lessIdEEEEEEJSL_SN_lN3cub18CUB_300001_SM_100013GridEvenShareIlEENSV_9GridQueueIyEESS_EEEvDpT0_,"aw",@nobits
	.sectionflags	@""
	.align	16
	.zero		1024


//--------------------- .nv.shared._ZN6thrust24THRUST_300001_SM_1000_NS8cuda_cub4core6detail13_kernel_agentINS1_8__reduce11ReduceAgentINS0_12zip_iteratorIN4cuda3std3__45tupleIJNS0_6detail15normal_iteratorINS0_10device_ptrIdEEEENS0_17counting_iteratorIlNS0_11use_defaultESI_SI_EEEEEEEPNSB_IJdlEEESM_lNS1_9__extrema9arg_min_fIdlNSA_4lessIdEEEEEEJSL_SN_lSS_EEEvDpT0_ --------------------------
	.section	.nv.shared._ZN6thrust24THRUST_300001_SM_1000_NS8cuda_cub4core6detail13_kernel_agentINS1_8__reduce11ReduceAgentINS0_12zip_iteratorIN4cuda3std3__45tupleIJNS0_6detail15normal_iteratorINS0_10device_ptrIdEEEENS0_17counting_iteratorIlNS0_11use_defaultESI_SI_EEEEEEEPNSB_IJdlEEESM_lNS1_9__extrema9arg_min_fIdlNSA_4lessIdEEEEEEJSL_SN_lSS_EEEvDpT0_,"aw",@nobits
	.sectionflags	@""
	.align	16
	.zero		1024


//--------------------- .nv.shared._ZN6thrust24THRUST_300001_SM_1000_NS8cuda_cub4core6detail13_kernel_agentINS1_8__reduce11ReduceAgentIPN4cuda3std3__45tupleIJdlEEESC_SB_iNS1_9__extrema9arg_min_fIdlNS9_4lessIdEEEEEEJSC_SC_iSH_EEEvDpT0_ --------------------------
	.section	.nv.shared._ZN6thrust24THRUST_300001_SM_1000_NS8cuda_cub4core6detail13_kernel_agentINS1_8__reduce11ReduceAgentIPN4cuda3std3__45tupleIJdlEEESC_SB_iNS1_9__extrema9arg_min_fIdlNS9_4lessIdEEEEEEJSC_SC_iSH_EEEvDpT0_,"aw",@nobits
	.sectionflags	@""
	.align	16
	.zero		1024


//--------------------- .nv.shared._ZN6thrust24THRUST_300001_SM_1000_NS8cuda_cub4core6detail13_kernel_agentINS1_8__reduce11ReduceAgentINS0_12zip_iteratorIN4cuda3std3__45tupleIJNS0_6detail15normal_iteratorINS0_10device_ptrIdEEEENS0_17counting_iteratorIlNS0_11use_defaultESI_SI_EEEEEEEPNSB_IJdlEEESM_iNS1_9__extrema9arg_min_fIdlNSA_4lessIdEEEEEEJSL_SN_iN3cub18CUB_300001_SM_100013GridEvenShareIiEENSV_9GridQueueIjEESS_EEEvDpT0_ --------------------------
	.section	.nv.shared._ZN6thrust24THRUST_300001_SM_1000_NS8cuda_cub4core6detail13_kernel_agentINS1_8__reduce11ReduceAgentINS0_12zip_iteratorIN4cuda3std3__45tupleIJNS0_6detail15normal_iteratorINS0_10device_ptrIdEEEENS0_17counting_iteratorIlNS0_11use_defaultESI_SI_EEEEEEEPNSB_IJdlEEESM_iNS1_9__extrema9arg_min_fIdlNSA_4lessIdEEEEEEJSL_SN_iN3cub18CUB_300001_SM_100013GridEvenShareIiEENSV_9GridQueueIjEESS_EEEvDpT0_,"aw",@nobits
	.sectionflags	@""
	.align	16
	.zero		1024


//--------------------- .nv.shared._ZN6thrust24THRUST_300001_SM_1000_NS8cuda_cub4core6detail13_kernel_agentINS1_8__reduce11ReduceAgentINS0_12zip_iteratorIN4cuda3std3__45tupleIJNS0_6detail15normal_iteratorINS0_10device_ptrIdEEEENS0_17counting_iteratorIlNS0_11use_defaultESI_SI_EEEEEEEPNSB_IJdlEEESM_iNS1_9__extrema9arg_min_fIdlNSA_4lessIdEEEEEEJSL_SN_iSS_EEEvDpT0_ --------------------------
	.section	.nv.shared._ZN6thrust24THRUST_300001_SM_1000_NS8cuda_cub4core6detail13_kernel_agentINS1_8__reduce11ReduceAgentINS0_12zip_iteratorIN4cuda3std3__45tupleIJNS0_6detail15normal_iteratorINS0_10device_ptrIdEEEENS0_17counting_iteratorIlNS0_11use_defaultESI_SI_EEEEEEEPNSB_IJdlEEESM_iNS1_9__extrema9arg_min_fIdlNSA_4lessIdEEEEEEJSL_SN_iSS_EEEvDpT0_,"aw",@nobits
	.sectionflags	@""
	.align	16
	.zero		1024


//--------------------- .nv.shared._ZN6thrust24THRUST_300001_SM_1000_NS8cuda_cub4core6detail13_kernel_agentINS1_8__reduce11ReduceAgentIPN4cuda3std3__45tupleIJdlEEESC_SB_lNS1_9__extrema9arg_max_fIdlNS9_4lessIdEEEEEEJSC_SC_iSH_EEEvDpT0_ --------------------------
	.section	.nv.shared._ZN6thrust24THRUST_300001_SM_1000_NS8cuda_cub4core6detail13_kernel_agentINS1_8__reduce11ReduceAgentIPN4cuda3std3__45tupleIJdlEEESC_SB_lNS1_9__extrema9arg_max_fIdlNS9_4lessIdEEEEEEJSC_SC_iSH_EEEvDpT0_,"aw",@nobits
	.sectionflags	@""
	.align	16
	.zero		1024


//--------------------- .nv.shared._ZN6thrust24THRUST_300001_SM_1000_NS8cuda_cub4core6detail13_kernel_agentINS1_8__reduce10DrainAgentIlEEJN3cub18CUB_300001_SM_10009GridQueueIyEElEEEvDpT0_ --------------------------
	.section	.nv.shared._ZN6thrust24THRUST_300001_SM_1000_NS8cuda_cub4core6detail13_kernel_agentINS1_8__reduce10DrainAgentIlEEJN3cub18CUB_300001_SM_10009GridQueueIyEElEEEvDpT0_,"aw",@nobits
	.sectionflags	@""
	.align	16
	.zero		1024


//--------------------- .nv.shared._ZN6thrust24THRUST_300001_SM_1000_NS8cuda_cub4core6detail13_kernel_agentINS1_8__reduce11ReduceAgentINS0_12zip_iteratorIN4cuda3std3__45tupleIJNS0_6detail15normal_iteratorINS0_10device_ptrIdEEEENS0_17counting_iteratorIlNS0_11use_defaultESI_SI_EEEEEEEPNSB_IJdlEEESM_lNS1_9__extrema9arg_max_fIdlNSA_4lessIdEEEEEEJSL_SN_lN3cub18CUB_300001_SM_100013GridEvenShareIlEENSV_9GridQueueIyEESS_EEEvDpT0_ --------------------------
	.section	.nv.shared._ZN6thrust24THRUST_300001_SM_1000_NS8cuda_cub4core6detail13_kernel_agentINS1_8__reduce11ReduceAgentINS0_12zip_iteratorIN4cuda3std3__45tupleIJNS0_6detail15normal_iteratorINS0_10device_ptrIdEEEENS0_17counting_iteratorIlNS0_11use_defaultESI_SI_EEEEEEEPNSB_IJdlEEESM_lNS1_9__extrema9arg_max_fIdlNSA_4lessIdEEEEEEJSL_SN_lN3cub18CUB_300001_SM_100013GridEvenShareIlEENSV_9GridQueueIyEESS_EEEvDpT0_,"aw",@nobits
	.sectionflags	@""
	.align	16
	.zero		1024


//--------------------- .nv.shared._ZN6thrust24THRUST_300001_SM_1000_NS8cuda_cub4core6detail13_kernel_agentINS1_8__reduce11ReduceAgentINS0_12zip_iteratorIN4cuda3std3__45tupleIJNS0_6detail15normal_iteratorINS0_10device_ptrIdEEEENS0_17counting_iteratorIlNS0_11use_defaultESI_SI_EEEEEEEPNSB_IJdlEEESM_lNS1_9__extrema9arg_max_fIdlNSA_4lessIdEEEEEEJSL_SN_lSS_EEEvDpT0_ --------------------------
	.section	.nv.shared._ZN6thrust24THRUST_300001_SM_1000_NS8cuda_cub4core6detail13_kernel_agentINS1_8__reduce11ReduceAgentINS0_12zip_iteratorIN4cuda3std3__45tupleIJNS0_6detail15normal_iteratorINS0_10device_ptrIdEEEENS0_17counting_iteratorIlNS0_11use_defaultESI_SI_EEEEEEEPNSB_IJdlEEESM_lNS1_9__extrema9arg_max_fIdlNSA_4lessIdEEEEEEJSL_SN_lSS_EEEvDpT0_,"aw",@nobits
	.sectionflags	@""
	.align	16
	.zero		1024


//--------------------- .nv.shared._ZN6thrust24THRUST_300001_SM_1000_NS8cuda_cub4core6detail13_kernel_agentINS1_8__reduce11ReduceAgentIPN4cuda3std3__45tupleIJdlEEESC_SB_iNS1_9__extrema9arg_max_fIdlNS9_4lessIdEEEEEEJSC_SC_iSH_EEEvDpT0_ --------------------------
	.section	.nv.shared._ZN6thrust24THRUST_300001_SM_1000_NS8cuda_cub4core6detail13_kernel_agentINS1_8__reduce11ReduceAgentIPN4cuda3std3__45tupleIJdlEEESC_SB_iNS1_9__extrema9arg_max_fIdlNS9_4lessIdEEEEEEJSC_SC_iSH_EEEvDpT0_,"aw",@nobits
	.sectionflags	@""
	.align	16
	.zero		1024


//--------------------- .nv.shared._ZN6thrust24THRUST_300001_SM_1000_NS8cuda_cub4core6detail13_kernel_agentINS1_8__reduce10DrainAgentIiEEJN3cub18CUB_300001_SM_10009GridQueueIjEEiEEEvDpT0_ --------------------------
	.section	.nv.shared._ZN6thrust24THRUST_300001_SM_1000_NS8cuda_cub4core6detail13_kernel_agentINS1_8__reduce10DrainAgentIiEEJN3cub18CUB_300001_SM_10009GridQueueIjEEiEEEvDpT0_,"aw",@nobits
	.sectionflags	@""
	.align	16
	.zero		1024


//--------------------- .nv.shared._ZN6thrust24THRUST_300001_SM_1000_NS8cuda_cub4core6detail13_kernel_agentINS1_8__reduce11ReduceAgentINS0_12zip_iteratorIN4cuda3std3__45tupleIJNS0_6detail15normal_iteratorINS0_10device_ptrIdEEEENS0_17counting_iteratorIlNS0_11use_defaultESI_SI_EEEEEEEPNSB_IJdlEEESM_iNS1_9__extrema9arg_max_fIdlNSA_4lessIdEEEEEEJSL_SN_iN3cub18CUB_300001_SM_100013GridEvenShareIiEENSV_9GridQueueIjEESS_EEEvDpT0_ --------------------------
	.section	.nv.shared._ZN6thrust24THRUST_300001_SM_1000_NS8cuda_cub4core6detail13_kernel_agentINS1_8__reduce11ReduceAgentINS0_12zip_iteratorIN4cuda3std3__45tupleIJNS0_6detail15normal_iteratorINS0_10device_ptrIdEEEENS0_17counting_iteratorIlNS0_11use_defaultESI_SI_EEEEEEEPNSB_IJdlEEESM_iNS1_9__extrema9arg_max_fIdlNSA_4lessIdEEEEEEJSL_SN_iN3cub18CUB_300001_SM_100013GridEvenShareIiEENSV_9GridQueueIjEESS_EEEvDpT0_,"aw",@nobits
	.sectionflags	@""
	.align	16
	.zero		1024


//--------------------- .nv.shared._ZN6thrust24THRUST_300001_SM_1000_NS8cuda_cub4core6detail13_kernel_agentINS1_8__reduce11ReduceAgentINS0_12zip_iteratorIN4cuda3std3__45tupleIJNS0_6detail15normal_iteratorINS0_10device_ptrIdEEEENS0_17counting_iteratorIlNS0_11use_defaultESI_SI_EEEEEEEPNSB_IJdlEEESM_iNS1_9__extrema9arg_max_fIdlNSA_4lessIdEEEEEEJSL_SN_iSS_EEEvDpT0_ --------------------------
	.section	.nv.shared._ZN6thrust24THRUST_300001_SM_1000_NS8cuda_cub4core6detail13_kernel_agentINS1_8__reduce11ReduceAgentINS0_12zip_iteratorIN4cuda3std3__45tupleIJNS0_6detail15normal_iteratorINS0_10device_ptrIdEEEENS0_17counting_iteratorIlNS0_11use_defaultESI_SI_EEEEEEEPNSB_IJdlEEESM_iNS1_9__extrema9arg_max_fIdlNSA_4lessIdEEEEEEJSL_SN_iSS_EEEvDpT0_,"aw",@nobits
	.sectionflags	@""
	.align	16
	.zero		1024


//--------------------- .nv.shared._Z9setRandomP17curandStateXORWOWPi --------------------------
	.section	.nv.shared._Z9setRandomP17curandStateXORWOWPi,"aw",@nobits
	.sectionflags	@""
	.align	16
	.zero		1024


//--------------------- .nv.shared._Z4initjP17curandStateXORWOW --------------------------
	.section	.nv.shared._Z4initjP17curandStateXORWOW,"aw",@nobits
	.sectionflags	@""
	.align	16
	.zero		1024


//--------------------- .nv.shared._Z11pickParentsjjPiPdS_ --------------------------
	.section	.nv.shared._Z11pickParentsjjPiPdS_,"aw",@nobits
	.sectionflags	@""
	.align	16
	.zero		1024


//--------------------- .nv.shared._Z5scorejjPdS_ --------------------------
	.section	.nv.shared._Z5scorejjPdS_,"aw",@nobits
	.sectionflags	@""
	.align	16
	.zero		1024


//--------------------- .nv.constant0._ZN3cub18CUB_300001_SM_10006detail6reduce28DeviceReduceSingleTileKernelINS2_10policy_hubIN4cuda3std3__45tupleIJdiEEEy12larger_tupleIdEE10Policy1000EPS9_SE_iSB_S9_S9_NS7_10__identityEEEvT0_T1_T2_T3_T4_T6_ --------------------------
	.section	.nv.constant0._ZN3cub18CUB_300001_SM_10006detail6reduce28DeviceReduceSingleTileKernelINS2_10policy_hubIN4cuda3std3__45tupleIJdiEEEy12larger_tupleIdEE10Policy1000EPS9_SE_iSB_S9_S9_NS7_10__identityEEEvT0_T1_T2_T3_T4_T6_,"a",@progbits
	.sectionflags	@""
	.align	4
.nv.constant0._ZN3cub18CUB_300001_SM_10006detail6reduce28DeviceReduceSingleTileKernelINS2_10policy_hubIN4cuda3std3__45tupleIJdiEEEy12larger_tupleIdEE10Policy1000EPS9_SE_iSB_S9_S9_NS7_10__identityEEEvT0_T1_T2_T3_T4_T6_:
	.zero		937


//--------------------- .nv.constant0._ZN3cub18CUB_300001_SM_10006detail6reduce18DeviceReduceKernelINS2_10policy_hubIN4cuda3std3__45tupleIJdiEEEy12larger_tupleIdEE10Policy1000EN6thrust24THRUST_300001_SM_1000_NS12zip_iteratorINS8_IJNSF_6detail15normal_iteratorINSF_10device_ptrIdEEEENSF_17counting_iteratorIiNSF_11use_defaultESN_SN_EEEEEEEySB_S9_NS7_10__identityEEEvT0_PT3_T1_NS0_13GridEvenShareISV_EET2_T4_ --------------------------
	.section	.nv.constant0._ZN3cub18CUB_300001_SM_10006detail6reduce18DeviceReduceKernelINS2_10policy_hubIN4cuda3std3__45tupleIJdiEEEy12larger_tupleIdEE10Policy1000EN6thrust24THRUST_300001_SM_1000_NS12zip_iteratorINS8_IJNSF_6detail15normal_iteratorINSF_10device_ptrIdEEEENSF_17counting_iteratorIiNSF_11use_defaultESN_SN_EEEEEEEySB_S9_NS7_10__identityEEEvT0_PT3_T1_NS0_13GridEvenShareISV_EET2_T4_,"a",@progbits
	.sectionflags	@""
	.align	4
.nv.constant0._ZN3cub18CUB_300001_SM_10006detail6reduce18DeviceReduceKernelINS2_10policy_hubIN4cuda3std3__45tupleIJdiEEEy12larger_tupleIdEE10Policy1000EN6thrust24THRUST_300001_SM_1000_NS12zip_iteratorINS8_IJNSF_6detail15normal_iteratorINSF_10device_ptrIdEEEENSF_17counting_iteratorIiNSF_11use_defaultESN_SN_EEEEEEEySB_S9_NS7_10__identityEEEvT0_PT3_T1_NS0_13GridEvenShareISV_EET2_T4_:
	.zero		1002


//--------------------- .nv.constant0._ZN3cub18CUB_300001_SM_10006detail6reduce28DeviceReduceSingleTileKernelINS2_10policy_hubIN4cuda3std3__45tupleIJdiEEEy12larger_tupleIdEE10Policy1000EN6thrust24THRUST_300001_SM_1000_NS12zip_iteratorINS8_IJNSF_6detail15normal_iteratorINSF_10device_ptrIdEEEENSF_17counting_iteratorIiNSF_11use_defaultESN_SN_EEEEEEEPS9_ySB_S9_S9_NS7_10__identityEEEvT0_T1_T2_T3_T4_T6_ --------------------------
	.section	.nv.constant0._ZN3cub18CUB_300001_SM_10006detail6reduce28DeviceReduceSingleTileKernelINS2_10policy_hubIN4cuda3std3__45tupleIJdiEEEy12larger_tupleIdEE10Policy1000EN6thrust24THRUST_300001_SM_1000_NS12zip_iteratorINS8_IJNSF_6detail15normal_iteratorINSF_10device_ptrIdEEEENSF_17counting_iteratorIiNSF_11use_defaultESN_SN_EEEEEEEPS9_ySB_S9_S9_NS7_10__identityEEEvT0_T1_T2_T3_T4_T6_,"a",@progbits
	.sectionflags	@""
	.align	4
.nv.constant0._ZN3cub18CUB_300001_SM_10006detail6reduce28DeviceReduceSingleTileKernelINS2_10policy_hubIN4cuda3std3__45tupleIJdiEEEy12larger_tupleIdEE10Policy1000EN6thrust24THRUST_300001_SM_1000_NS12zip_iteratorINS8_IJNSF_6detail15normal_iteratorINSF_10device_ptrIdEEEENSF_17counting_iteratorIiNSF_11use_defaultESN_SN_EEEEEEEPS9_ySB_S9_S9_NS7_10__identityEEEvT0_T1_T2_T3_T4_T6_:
	.zero		953


//--------------------- .nv.constant0._ZN3cub18CUB_300001_SM_10006detail6reduce28DeviceReduceSingleTileKernelINS2_10policy_hubIN4cuda3std3__45tupleIJdiEEEj12larger_tupleIdEE10Policy1000EPS9_SE_iSB_S9_S9_NS7_10__identityEEEvT0_T1_T2_T3_T4_T6_ --------------------------
	.section	.nv.constant0._ZN3cub18CUB_300001_SM_10006detail6reduce28DeviceReduceSingleTileKernelINS2_10policy_hubIN4cuda3std3__45tupleIJdiEEEj12larger_tupleIdEE10Policy1000EPS9_SE_iSB_S9_S9_NS7_10__identityEEEvT0_T1_T2_T3_T4_T6_,"a",@progbits
	.sectionflags	@""
	.align	4
.nv.constant0._ZN3cub18CUB_300001_SM_10006detail6reduce28DeviceReduceSingleTileKernelINS2_10policy_hubIN4cuda3std3__45tupleIJdiEEEj12larger_tupleIdEE10Policy1000EPS9_SE_iSB_S9_S9_NS7_10__identityEEEvT0_T1_T2_T3_T4_T6_:
	.zero		937


//--------------------- .nv.constant0._ZN3cub18CUB_300001_SM_10006detail6reduce18DeviceReduceKernelINS2_10policy_hubIN4cuda3std3__45tupleIJdiEEEj12larger_tupleIdEE10Policy1000EN6thrust24THRUST_300001_SM_1000_NS12zip_iteratorINS8_IJNSF_6detail15normal_iteratorINSF_10device_ptrIdEEEENSF_17counting_iteratorIiNSF_11use_defaultESN_SN_EEEEEEEjSB_S9_NS7_10__identityEEEvT0_PT3_T1_NS0_13GridEvenShareISV_EET2_T4_ --------------------------
	.section	.nv.constant0._ZN3cub18CUB_300001_SM_10006detail6reduce18DeviceReduceKernelINS2_10policy_hubIN4cuda3std3__45tupleIJdiEEEj12larger_tupleIdEE10Policy1000EN6thrust24THRUST_300001_SM_1000_NS12zip_iteratorINS8_IJNSF_6detail15normal_iteratorINSF_10device_ptrIdEEEENSF_17counting_iteratorIiNSF_11use_defaultESN_SN_EEEEEEEjSB_S9_NS7_10__identityEEEvT0_PT3_T1_NS0_13GridEvenShareISV_EET2_T4_,"a",@progbits
	.sectionflags	@""
	.align	4
.nv.constant0._ZN3cub18CUB_300001_SM_10006detail6reduce18DeviceReduceKernelINS2_10policy_hubIN4cuda3std3__45tupleIJdiEEEj12larger_tupleIdEE10Policy1000EN6thrust24THRUST_300001_SM_1000_NS12zip_iteratorINS8_IJNSF_6detail15normal_iteratorINSF_10device_ptrIdEEEENSF_17counting_iteratorIiNSF_11use_defaultESN_SN_EEEEEEEjSB_S9_NS7_10__identityEEEvT0_PT3_T1_NS0_13GridEvenShareISV_EET2_T4_:
	.zero		966


//--------------------- .nv.constant0._ZN3cub18CUB_300001_SM_10006detail6reduce28DeviceReduceSingleTileKernelINS2_10policy_hubIN4cuda3std3__45tupleIJdiEEEj12larger_tupleIdEE10Policy1000EN6thrust24THRUST_300001_SM_1000_NS12zip_iteratorINS8_IJNSF_6detail15normal_iteratorINSF_10device_ptrIdEEEENSF_17counting_iteratorIiNSF_11use_defaultESN_SN_EEEEEEEPS9_jSB_S9_S9_NS7_10__identityEEEvT0_T1_T2_T3_T4_T6_ --------------------------
	.section	.nv.constant0._ZN3cub18CUB_300001_SM_10006detail6reduce28DeviceReduceSingleTileKernelINS2_10policy_hubIN4cuda3std3__45tupleIJdiEEEj12larger_tupleIdEE10Policy1000EN6thrust24THRUST_300001_SM_1000_NS12zip_iteratorINS8_IJNSF_6detail15normal_iteratorINSF_10device_ptrIdEEEENSF_17counting_iteratorIiNSF_11use_defaultESN_SN_EEEEEEEPS9_jSB_S9_S9_NS7_10__identityEEEvT0_T1_T2_T3_T4_T6_,"a",@progbits
	.sectionflags	@""
	.align	4
.nv.constant0._ZN3cub18CUB_300001_SM_10006detail6reduce28DeviceReduceSingleTileKernelINS2_10policy_hubIN4cuda3std3__45tupleIJdiEEEj12larger_tupleIdEE10Policy1000EN6thrust24THRUST_300001_SM_1000_NS12zip_iteratorINS8_IJNSF_6detail15normal_iteratorINSF_10device_ptrIdEEEENSF_17counting_iteratorIiNSF_11use_defaultESN_SN_EEEEEEEPS9_jSB_S9_S9_NS7_10__identityEEEvT0_T1_T2_T3_T4_T6_:
	.zero		945


//--------------------- .nv.constant0._ZN3cub18CUB_300001_SM_10006detail9transform16transform_kernelINS2_10policy_hubILb1EN4cuda3std3__45tupleIJN6thrust24THRUST_300001_SM_1000_NS17counting_iteratorIjNSA_11use_defaultESC_SC_EEEEEE10policy1000El3prgNSA_6detail15normal_iteratorINSA_10device_ptrIdEEEEJSD_EEEvT0_iT1_T2_DpNS2_10kernel_argIT3_EE --------------------------
	.section	.nv.constant0._ZN3cub18CUB_300001_SM_10006detail9transform16transform_kernelINS2_10policy_hubILb1EN4cuda3std3__45tupleIJN6thrust24THRUST_300001_SM_1000_NS17counting_iteratorIjNSA_11use_defaultESC_SC_EEEEEE10policy1000El3prgNSA_6detail15normal_iteratorINSA_10device_ptrIdEEEEJSD_EEEvT0_iT1_T2_DpNS2_10kernel_argIT3_EE,"a",@progbits
	.sectionflags	@""
	.align	4
.nv.constant0._ZN3cub18CUB_300001_SM_10006detail9transform16transform_kernelINS2_10policy_hubILb1EN4cuda3std3__45tupleIJN6thrust24THRUST_300001_SM_1000_NS17counting_iteratorIjNSA_11use_defaultESC_SC_EEEEEE10policy1000El3prgNSA_6detail15normal_iteratorINSA_10device_ptrIdEEEEJSD_EEEvT0_iT1_T2_DpNS2_10kernel_argIT3_EE:
	.zero		952


//--------------------- .nv.constant0._ZN3cub18CUB_300001_SM_10006detail9transform16transform_kernelINS2_10policy_hubILb1EN4cuda3std3__45tupleIJN6thrust24THRUST_300001_SM_1000_NS17counting_iteratorIjNSA_11use_defaultESC_SC_EEEEEE10policy1000Ei3prgNSA_6detail15normal_iteratorINSA_10device_ptrIdEEEEJSD_EEEvT0_iT1_T2_DpNS2_10kernel_argIT3_EE --------------------------
	.section	.nv.constant0._ZN3cub18CUB_300001_SM_10006detail9transform16transform_kernelINS2_10policy_hubILb1EN4cuda3std3__45tupleIJN6thrust24THRUST_300001_SM_1000_NS17counting_iteratorIjNSA_11use_defaultESC_SC_EEEEEE10policy1000Ei3prgNSA_6detail15normal_iteratorINSA_10device_ptrIdEEEEJSD_EEEvT0_iT1_T2_DpNS2_10kernel_argIT3_EE,"a",@progbits
	.sectionflags	@""
	.align	4
.nv.constant0._ZN3cub18CUB_300001_SM_10006detail9transform16transform_kernelINS2_10policy_hubILb1EN4cuda3std3__45tupleIJN6thrust24THRUST_300001_SM_1000_NS17counting_iteratorIjNSA_11use_defaultESC_SC_EEEEEE10policy1000Ei3prgNSA_6detail15normal_iteratorINSA_10device_ptrIdEEEEJSD_EEEvT0_iT1_T2_DpNS2_10kernel_argIT3_EE:
	.zero		944


//--------------------- .nv.constant0._ZN3cub18CUB_300001_SM_10006detail8for_each13static_kernelINS2_12policy_hub_t12policy_500_tEmN6thrust24THRUST_300001_SM_1000_NS8cuda_cub20__uninitialized_fill7functorINS7_10device_ptrIdEEdEEEEvT0_T1_ --------------------------
	.section	.nv.constant0._ZN3cub18CUB_300001_SM_10006detail8for_each13static_kernelINS2_12policy_hub_t12policy_500_tEmN6thrust24THRUST_300001_SM_1000_NS8cuda_cub20__uninitialized_fill7functorINS7_10device_ptrIdEEdEEEEvT0_T1_,"a",@progbits
	.sectionflags	@""
	.align	4
.nv.constant0._ZN3cub18CUB_300001_SM_10006detail8for_each13static_kernelINS2_12policy_hub_t12policy_500_tEmN6thrust24THRUST_300001_SM_1000_NS8cuda_cub20__uninitialized_fill7functorINS7_10device_ptrIdEEdEEEEvT0_T1_:
	.zero		920


//--------------------- .nv.constant0._ZN3cub18CUB_300001_SM_10006detail11EmptyKernelIvEEvv --------------------------
	.section	.nv.constant0._ZN3cub18CUB_300001_SM_10006detail11EmptyKernelIvEEvv,"a",@progbits
	.sectionflags	@""
	.align	4
.nv.constant0._ZN3cub18CUB_300001_SM_10006detail11EmptyKernelIvEEvv:
	.zero		896


//--------------------- .nv.constant0._ZN6thrust24THRUST_300001_SM_1000_NS8cuda_cub4core6detail13_kernel_agentINS1_8__reduce11ReduceAgentIPN4cuda3std3__45tupleIJdlEEESC_SB_lNS1_9__extrema9arg_min_fIdlNS9_4lessIdEEEEEEJSC_SC_iSH_EEEvDpT0_ --------------------------
	.section	.nv.constant0._ZN6thrust24THRUST_300001_SM_1000_NS8cuda_cub4core6detail13_kernel_agentINS1_8__reduce11ReduceAgentIPN4cuda3std3__45tupleIJdlEEESC_SB_lNS1_9__extrema9arg_min_fIdlNS9_4lessIdEEEEEEJSC_SC_iSH_EEEvDpT0_,"a",@progbits
	.sectionflags	@""
	.align	4
.nv.constant0._ZN6thrust24THRUST_300001_SM_1000_NS8cuda_cub4core6detail13_kernel_agentINS1_8__reduce11ReduceAgentIPN4cuda3std3__45tupleIJdlEEESC_SB_lNS1_9__extrema9arg_min_fIdlNS9_4lessIdEEEEEEJSC_SC_iSH_EEEvDpT0_:
	.zero		917


//--------------------- .nv.constant0._ZN6thrust24THRUST_300001_SM_1000_NS8cuda_cub4core6detail13_kernel_agentINS1_8__reduce11ReduceAgentINS0_12zip_iteratorIN4cuda3std3__45tupleIJNS0_6detail15normal_iteratorINS0_10device_ptrIdEEEENS0_17counting_iteratorIlNS0_11use_defaultESI_SI_EEEEEEEPNSB_IJdlEEESM_lNS1_9__extrema9arg_min_fIdlNSA_4lessIdEEEEEEJSL_SN_lN3cub18CUB_300001_SM_100013GridEvenShareIlEENSV_9GridQueueIyEESS_EEEvDpT0_ --------------------------
	.section	.nv.constant0._ZN6thrust24THRUST_300001_SM_1000_NS8cuda_cub4core6detail13_kernel_agentINS1_8__reduce11ReduceAgentINS0_12zip_iteratorIN4cuda3std3__45tupleIJNS0_6detail15normal_iteratorINS0_10device_ptrIdEEEENS0_17counting_iteratorIlNS0_11use_defaultESI_SI_EEEEEEEPNSB_IJdlEEESM_lNS1_9__extrema9arg_min_fIdlNSA_4lessIdEEEEEEJSL_SN_lN3cub18CUB_300001_SM_100013GridEvenShareIlEENSV_9GridQueueIyEESS_EEEvDpT0_,"a",@progbits
	.sectionflags	@""
	.align	4
.nv.constant0._ZN6thrust24THRUST_300001_SM_1000_NS8cuda_cub4core6detail13_kernel_agentINS1_8__reduce11ReduceAgentINS0_12zip_iteratorIN4cuda3std3__45tupleIJNS0_6detail15normal_iteratorINS0_10device_ptrIdEEEENS0_17counting_iteratorIlNS0_11use_defaultESI_SI_EEEEEEEPNSB_IJdlEEESM_lNS1_9__extrema9arg_min_fIdlNSA_4lessIdEEEEEEJSL_SN_lN3cub18CUB_300001_SM_100013GridEvenShareIlEENSV_9GridQueueIyEESS_EEEvDpT0_:
	.zero		1009


//--------------------- .nv.constant0._ZN6thrust24THRUST_300001_SM_1000_NS8cuda_cub4core6detail13_kernel_agentINS1_8__reduce11ReduceAgentINS0_12zip_iteratorIN4cuda3std3__45tupleIJNS0_6detail15normal_iteratorINS0_10device_ptrIdEEEENS0_17counting_iteratorIlNS0_11use_defaultESI_SI_EEEEEEEPNSB_IJdlEEESM_lNS1_9__extrema9arg_min_fIdlNSA_4lessIdEEEEEEJSL_SN_lSS_EEEvDpT0_ --------------------------
	.section	.nv.constant0._ZN6thrust24THRUST_300001_SM_1000_NS8cuda_cub4core6detail13_kernel_agentINS1_8__reduce11ReduceAgentINS0_12zip_iteratorIN4cuda3std3__45tupleIJNS0_6detail15normal_iteratorINS0_10device_ptrIdEEEENS0_17counting_iteratorIlNS0_11use_defaultESI_SI_EEEEEEEPNSB_IJdlEEESM_lNS1_9__extrema9arg_min_fIdlNSA_4lessIdEEEEEEJSL_SN_lSS_EEEvDpT0_,"a",@progbits
	.sectionflags	@""
	.align	4
.nv.constant0._ZN6thrust24THRUST_300001_SM_1000_NS8cuda_cub4core6detail13_kernel_agentINS1_8__reduce11ReduceAgentINS0_12zip_iteratorIN4cuda3std3__45tupleIJNS0_6detail15normal_iteratorINS0_10device_ptrIdEEEENS0_17counting_iteratorIlNS0_11use_defaultESI_SI_EEEEEEEPNSB_IJdlEEESM_lNS1_9__extrema9arg_min_fIdlNSA_4lessIdEEEEEEJSL_SN_lSS_EEEvDpT0_:
	.zero		929


//--------------------- .nv.constant0._ZN6thrust24THRUST_300001_SM_1000_NS8cuda_cub4core6detail13_kernel_agentINS1_8__reduce11ReduceAgentIPN4cuda3std3__45tupleIJdlEEESC_SB_iNS1_9__extrema9arg_min_fIdlNS9_4lessIdEEEEEEJSC_SC_iSH_EEEvDpT0_ --------------------------
	.section	.nv.constant0._ZN6thrust24THRUST_300001_SM_1000_NS8cuda_cub4core6detail13_kernel_agentINS1_8__reduce11ReduceAgentIPN4cuda3std3__45tupleIJdlEEESC_SB_iNS1_9__extrema9arg_min_fIdlNS9_4lessIdEEEEEEJSC_SC_iSH_EEEvDpT0_,"a",@progbits
	.sectionflags	@""
	.align	4
.nv.constant0._ZN6thrust24THRUST_300001_SM_1000_NS8cuda_cub4core6detail13_kernel_agentINS1_8__reduce11ReduceAgentIPN4cuda3std3__45tupleIJdlEEESC_SB_iNS1_9__extrema9arg_min_fIdlNS9_4lessIdEEEEEEJSC_SC_iSH_EEEvDpT0_:
	.zero		917


//--------------------- .nv.constant0._ZN6thrust24THRUST_300001_SM_1000_NS8cuda_cub4core6detail13_kernel_agentINS1_8__reduce11ReduceAgentINS0_12zip_iteratorIN4cuda3std3__45tupleIJNS0_6detail15normal_iteratorINS0_10device_ptrIdEEEENS0_17counting_iteratorIlNS0_11use_defaultESI_SI_EEEEEEEPNSB_IJdlEEESM_iNS1_9__extrema9arg_min_fIdlNSA_4lessIdEEEEEEJSL_SN_iN3cub18CUB_300001_SM_100013GridEvenShareIiEENSV_9GridQueueIjEESS_EEEvDpT0_ --------------------------
	.section	.nv.constant0._ZN6thrust24THRUST_300001_SM_1000_NS8cuda_cub4core6detail13_kernel_agentINS1_8__reduce11ReduceAgentINS0_12zip_iteratorIN4cuda3std3__45tupleIJNS0_6detail15normal_iteratorINS0_10device_ptrIdEEEENS0_17counting_iteratorIlNS0_11use_defaultESI_SI_EEEEEEEPNSB_IJdlEEESM_iNS1_9__extrema9arg_min_fIdlNSA_4lessIdEEEEEEJSL_SN_iN3cub18CUB_300001_SM_100013GridEvenShareIiEENSV_9GridQueueIjEESS_EEEvDpT0_,"a",@progbits
	.sectionflags	@""
	.align	4
.nv.constant0._ZN6thrust24THRUST_300001_SM_1000_NS8cuda_cub4core6detail13_kernel_agentINS1_8__reduce11ReduceAgentINS0_12zip_iteratorIN4cuda3std3__45tupleIJNS0_6detail15normal_iteratorINS0_10device_ptrIdEEEENS0_17counting_iteratorIlNS0_11use_defaultESI_SI_EEEEEEEPNSB_IJdlEEESM_iNS1_9__extrema9arg_min_fIdlNSA_4lessIdEEEEEEJSL_SN_iN3cub18CUB_300001_SM_100013GridEvenShareIiEENSV_9GridQueueIjEESS_EEEvDpT0_:
	.zero		977


//--------------------- .nv.constant0._ZN6thrust24THRUST_300001_SM_1000_NS8cuda_cub4core6detail13_kernel_agentINS1_8__reduce11ReduceAgentINS0_12zip_iteratorIN4cuda3std3__45tupleIJNS0_6detail15normal_iteratorINS0_10device_ptrIdEEEENS0_17counting_iteratorIlNS0_11use_defaultESI_SI_EEEEEEEPNSB_IJdlEEESM_iNS1_9__extrema9arg_min_fIdlNSA_4lessIdEEEEEEJSL_SN_iSS_EEEvDpT0_ --------------------------
	.section	.nv.constant0._ZN6thrust24THRUST_300001_SM_1000_NS8cuda_cub4core6detail13_kernel_agentINS1_8__reduce11ReduceAgentINS0_12zip_iteratorIN4cuda3std3__45tupleIJNS0_6detail15normal_iteratorINS0_10device_ptrIdEEEENS0_17counting_iteratorIlNS0_11use_defaultESI_SI_EEEEEEEPNSB_IJdlEEESM_iNS1_9__extrema9arg_min_fIdlNSA_4lessIdEEEEEEJSL_SN_iSS_EEEvDpT0_,"a",@progbits
	.sectionflags	@""
	.align	4
.nv.constant0._ZN6thrust24THRUST_300001_SM_1000_NS8cuda_cub4core6detail13_kernel_agentINS1_8__reduce11ReduceAgentINS0_12zip_iteratorIN4cuda3std3__45tupleIJNS0_6detail15normal_iteratorINS0_10device_ptrIdEEEENS0_17counting_iteratorIlNS0_11use_defaultESI_SI_EEEEEEEPNSB_IJdlEEESM_iNS1_9__extrema9arg_min_fIdlNSA_4lessIdEEEEEEJSL_SN_iSS_EEEvDpT0_:
	.zero		925


//--------------------- .nv.constant0._ZN6thrust24THRUST_300001_SM_1000_NS8cuda_cub4core6detail13_kernel_agentINS1_8__reduce11ReduceAgentIPN4cuda3std3__45tupleIJdlEEESC_SB_lNS1_9__extrema9arg_max_fIdlNS9_4lessIdEEEEEEJSC_SC_iSH_EEEvDpT0_ --------------------------
	.section	.nv.constant0._ZN6thrust24THRUST_300001_SM_1000_NS8cuda_cub4core6detail13_kernel_agentINS1_8__reduce11ReduceAgentIPN4cuda3std3__45tupleIJdlEEESC_SB_lNS1_9__extrema9arg_max_fIdlNS9_4lessIdEEEEEEJSC_SC_iSH_EEEvDpT0_,"a",@progbits
	.sectionflags	@""
	.align	4
.nv.constant0._ZN6thrust24THRUST_300001_SM_1000_NS8cuda_cub4core6detail13_kernel_agentINS1_8__reduce11ReduceAgentIPN4cuda3std3__45tupleIJdlEEESC_SB_lNS1_9__extrema9arg_max_fIdlNS9_4lessIdEEEEEEJSC_SC_iSH_EEEvDpT0_:
	.zero		917


//--------------------- .nv.constant0._ZN6thrust24THRUST_300001_SM_1000_NS8cuda_cub4core6detail13_kernel_agentINS1_8__reduce10DrainAgentIlEEJN3cub18CUB_300001_SM_10009GridQueueIyEElEEEvDpT0_ --------------------------
	.section	.nv.constant0._ZN6thrust24THRUST_300001_SM_1000_NS8cuda_cub4core6detail13_kernel_agentINS1_8__reduce10DrainAgentIlEEJN3cub18CUB_300001_SM_10009GridQueueIyEElEEEvDpT0_,"a",@progbits
	.sectionflags	@""
	.align	4
.nv.constant0._ZN6thrust24THRUST_300001_SM_1000_NS8cuda_cub4core6detail13_kernel_agentINS1_8__reduce10DrainAgentIlEEJN3cub18CUB_300001_SM_10009GridQueueIyEElEEEvDpT0_:
	.zero		912


//--------------------- .nv.constant0._ZN6thrust24THRUST_300001_SM_1000_NS8cuda_cub4core6detail13_kernel_agentINS1_8__reduce11ReduceAgentINS0_12zip_iteratorIN4cuda3std3__45tupleIJNS0_6detail15normal_iteratorINS0_10device_ptrIdEEEENS0_17counting_iteratorIlNS0_11use_defaultESI_SI_EEEEEEEPNSB_IJdlEEESM_lNS1_9__extrema9arg_max_fIdlNSA_4lessIdEEEEEEJSL_SN_lN3cub18CUB_300001_SM_100013GridEvenShareIlEENSV_9GridQueueIyEESS_EEEvDpT0_ --------------------------
	.section	.nv.constant0._ZN6thrust24THRUST_300001_SM_1000_NS8cuda_cub4core6detail13_kernel_agentINS1_8__reduce11ReduceAgentINS0_12zip_iteratorIN4cuda3std3__45tupleIJNS0_6detail15normal_iteratorINS0_10device_ptrIdEEEENS0_17counting_iteratorIlNS0_11use_defaultESI_SI_EEEEEEEPNSB_IJdlEEESM_lNS1_9__extrema9arg_max_fIdlNSA_4lessIdEEEEEEJSL_SN_lN3cub18CUB_300001_SM_100013GridEvenShareIlEENSV_9GridQueueIyEESS_EEEvDpT0_,"a",@progbits
	.sectionflags	@""
	.align	4
.nv.constant0._ZN6thrust24THRUST_300001_SM_1000_NS8cuda_cub4core6detail13_kernel_agentINS1_8__reduce11ReduceAgentINS0_12zip_iteratorIN4cuda3std3__45tupleIJNS0_6detail15normal_iteratorINS0_10device_ptrIdEEEENS0_17counting_iteratorIlNS0_11use_defaultESI_SI_EEEEEEEPNSB_IJdlEEESM_lNS1_9__extrema9arg_max_fIdlNSA_4lessIdEEEEEEJSL_SN_lN3cub18CUB_300001_SM_100013GridEvenShareIlEENSV_9GridQueueIyEESS_EEEvDpT0_:
	.zero		1009


//--------------------- .nv.constant0._ZN6thrust24THRUST_300001_SM_1000_NS8cuda_cub4core6detail13_kernel_agentINS1_8__reduce11ReduceAgentINS0_12zip_iteratorIN4cuda3std3__45tupleIJNS0_6detail15normal_iteratorINS0_10device_ptrIdEEEENS0_17counting_iteratorIlNS0_11use_defaultESI_SI_EEEEEEEPNSB_IJdlEEESM_lNS1_9__extrema9arg_max_fIdlNSA_4lessIdEEEEEEJSL_SN_lSS_EEEvDpT0_ --------------------------
	.section	.nv.constant0._ZN6thrust24THRUST_300001_SM_1000_NS8cuda_cub4core6detail13_kernel_agentINS1_8__reduce11ReduceAgentINS0_12zip_iteratorIN4cuda3std3__45tupleIJNS0_6detail15normal_iteratorINS0_10device_ptrIdEEEENS0_17counting_iteratorIlNS0_11use_defaultESI_SI_EEEEEEEPNSB_IJdlEEESM_lNS1_9__extrema9arg_max_fIdlNSA_4lessIdEEEEEEJSL_SN_lSS_EEEvDpT0_,"a",@progbits
	.sectionflags	@""
	.align	4
.nv.constant0._ZN6thrust24THRUST_300001_SM_1000_NS8cuda_cub4core6detail13_kernel_agentINS1_8__reduce11ReduceAgentINS0_12zip_iteratorIN4cuda3std3__45tupleIJNS0_6detail15normal_iteratorINS0_10device_ptrIdEEEENS0_17counting_iteratorIlNS0_11use_defaultESI_SI_EEEEEEEPNSB_IJdlEEESM_lNS1_9__extrema9arg_max_fIdlNSA_4lessIdEEEEEEJSL_SN_lSS_EEEvDpT0_:
	.zero		929


//--------------------- .nv.constant0._ZN6thrust24THRUST_300001_SM_1000_NS8cuda_cub4core6detail13_kernel_agentINS1_8__reduce11ReduceAgentIPN4cuda3std3__45tupleIJdlEEESC_SB_iNS1_9__extrema9arg_max_fIdlNS9_4lessIdEEEEEEJSC_SC_iSH_EEEvDpT0_ --------------------------
	.section	.nv.constant0._ZN6thrust24THRUST_300001_SM_1000_NS8cuda_cub4core6detail13_kernel_agentINS1_8__reduce11ReduceAgentIPN4cuda3std3__45tupleIJdlEEESC_SB_iNS1_9__extrema9arg_max_fIdlNS9_4lessIdEEEEEEJSC_SC_iSH_EEEvDpT0_,"a",@progbits
	.sectionflags	@""
	.align	4
.nv.constant0._ZN6thrust24THRUST_300001_SM_1000_NS8cuda_cub4core6detail13_kernel_agentINS1_8__reduce11ReduceAgentIPN4cuda3std3__45tupleIJdlEEESC_SB_iNS1_9__extrema9arg_max_fIdlNS9_4lessIdEEEEEEJSC_SC_iSH_EEEvDpT0_:
	.zero		917


//--------------------- .nv.constant0._ZN6thrust24THRUST_300001_SM_1000_NS8cuda_cub4core6detail13_kernel_agentINS1_8__reduce10DrainAgentIiEEJN3cub18CUB_300001_SM_10009GridQueueIjEEiEEEvDpT0_ --------------------------
	.section	.nv.constant0._ZN6thrust24THRUST_300001_SM_1000_NS8cuda_cub4core6detail13_kernel_agentINS1_8__reduce10DrainAgentIiEEJN3cub18CUB_300001_SM_10009GridQueueIjEEiEEEvDpT0_,"a",@progbits
	.sectionflags	@""
	.align	4
.nv.constant0._ZN6thrust24THRUST_300001_SM_1000_NS8cuda_cub4core6detail13_kernel_agentINS1_8__reduce10DrainAgentIiEEJN3cub18CUB_300001_SM_10009GridQueueIjEEiEEEvDpT0_:
	.zero		908


//--------------------- .nv.constant0._ZN6thrust24THRUST_300001_SM_1000_NS8cuda_cub4core6detail13_kernel_agentINS1_8__reduce11ReduceAgentINS0_12zip_iteratorIN4cuda3std3__45tupleIJNS0_6detail15normal_iteratorINS0_10device_ptrIdEEEENS0_17counting_iteratorIlNS0_11use_defaultESI_SI_EEEEEEEPNSB_IJdlEEESM_iNS1_9__extrema9arg_max_fIdlNSA_4lessIdEEEEEEJSL_SN_iN3cub18CUB_300001_SM_100013GridEvenShareIiEENSV_9GridQueueIjEESS_EEEvDpT0_ --------------------------
	.section	.nv.constant0._ZN6thrust24THRUST_300001_SM_1000_NS8cuda_cub4core6detail13_kernel_agentINS1_8__reduce11ReduceAgentINS0_12zip_iteratorIN4cuda3std3__45tupleIJNS0_6detail15normal_iteratorINS0_10device_ptrIdEEEENS0_17counting_iteratorIlNS0_11use_defaultESI_SI_EEEEEEEPNSB_IJdlEEESM_iNS1_9__extrema9arg_max_fIdlNSA_4lessIdEEEEEEJSL_SN_iN3cub18CUB_300001_SM_100013GridEvenShareIiEENSV_9GridQueueIjEESS_EEEvDpT0_,"a",@progbits
	.sectionflags	@""
	.align	4
.nv.constant0._ZN6thrust24THRUST_300001_SM_1000_NS8cuda_cub4core6detail13_kernel_agentINS1_8__reduce11ReduceAgentINS0_12zip_iteratorIN4cuda3std3__45tupleIJNS0_6detail15normal_iteratorINS0_10device_ptrIdEEEENS0_17counting_iteratorIlNS0_11use_defaultESI_SI_EEEEEEEPNSB_IJdlEEESM_iNS1_9__extrema9arg_max_fIdlNSA_4lessIdEEEEEEJSL_SN_iN3cub18CUB_300001_SM_100013GridEvenShareIiEENSV_9GridQueueIjEESS_EEEvDpT0_:
	.zero		977


//--------------------- .nv.constant0._ZN6thrust24THRUST_300001_SM_1000_NS8cuda_cub4core6detail13_kernel_agentINS1_8__reduce11ReduceAgentINS0_12zip_iteratorIN4cuda3std3__45tupleIJNS0_6detail15normal_iteratorINS0_10device_ptrIdEEEENS0_17counting_iteratorIlNS0_11use_defaultESI_SI_EEEEEEEPNSB_IJdlEEESM_iNS1_9__extrema9arg_max_fIdlNSA_4lessIdEEEEEEJSL_SN_iSS_EEEvDpT0_ --------------------------
	.section	.nv.constant0._ZN6thrust24THRUST_300001_SM_1000_NS8cuda_cub4core6detail13_kernel_agentINS1_8__reduce11ReduceAgentINS0_12zip_iteratorIN4cuda3std3__45tupleIJNS0_6detail15normal_iteratorINS0_10device_ptrIdEEEENS0_17counting_iteratorIlNS0_11use_defaultESI_SI_EEEEEEEPNSB_IJdlEEESM_iNS1_9__extrema9arg_max_fIdlNSA_4lessIdEEEEEEJSL_SN_iSS_EEEvDpT0_,"a",@progbits
	.sectionflags	@""
	.align	4
.nv.constant0._ZN6thrust24THRUST_300001_SM_1000_NS8cuda_cub4core6detail13_kernel_agentINS1_8__reduce11ReduceAgentINS0_12zip_iteratorIN4cuda3std3__45tupleIJNS0_6detail15normal_iteratorINS0_10device_ptrIdEEEENS0_17counting_iteratorIlNS0_11use_defaultESI_SI_EEEEEEEPNSB_IJdlEEESM_iNS1_9__extrema9arg_max_fIdlNSA_4lessIdEEEEEEJSL_SN_iSS_EEEvDpT0_:
	.zero		925


//--------------------- .nv.constant0._Z9setRandomP17curandStateXORWOWPi --------------------------
	.section	.nv.constant0._Z9setRandomP17curandStateXORWOWPi,"a",@progbits
	.sectionflags	@""
	.align	4
.nv.constant0._Z9setRandomP17curandStateXORWOWPi:
	.zero		912


//--------------------- .nv.constant0._Z4initjP17curandStateXORWOW --------------------------
	.section	.nv.constant0._Z4initjP17curandStateXORWOW,"a",@progbits
	.sectionflags	@""
	.align	4
.nv.constant0._Z4initjP17curandStateXORWOW:
	.zero		912


//--------------------- .nv.constant0._Z11pickParentsjjPiPdS_ --------------------------
	.section	.nv.constant0._Z11pickParentsjjPiPdS_,"a",@progbits
	.sectionflags	@""
	.align	4
.nv.constant0._Z11pickParentsjjPiPdS_:
	.zero		928


//--------------------- .nv.constant0._Z5scorejjPdS_ --------------------------
	.section	.nv.constant0._Z5scorejjPdS_,"a",@progbits
	.sectionflags	@""
	.align	4
.nv.constant0._Z5scorejjPdS_:
	.zero		920


//--------------------- SYMBOLS --------------------------

	.type		.nv.reservedSmem.offset0,@object
	.size		.nv.reservedSmem.offset0,0x4
	.type		.nv.reservedSmem.cap,@object
	.size		.nv.reservedSmem.cap,0x4
